	.target	sm_100a

	.elftype	@"ET_EXEC"


//--------------------- .note.nv.tkinfo           --------------------------
	.section	.note.nv.tkinfo,"",@"SHT_NOTE"
	.sectionflags	@"SHF_NOTE_NV_TKINFO"
	.tkinfo
        /*0018*/ 	.word	0x00000002
        /*0030*/ 	.string	""
        /*0030*/ 	.string	"ptxas"
        /*0030*/ 	.string	"Cuda compilation tools, release 13.0, V13.0.88"
        /*0030*/ 	.string	"Build cuda_13.0.r13.0/compiler.36424714_0"
        /*0030*/ 	.string	"-arch sm_100a -m 64 "



//--------------------- .note.nv.cuinfo           --------------------------
	.section	.note.nv.cuinfo,"",@"SHT_NOTE"
	.sectionflags	@"SHF_NOTE_NV_CUINFO"
        /*0018*/ 	.short	0x0002
        /*001a*/ 	.short	0x0064
        /*001c*/ 	.short	0x0082
	.zero		2


//--------------------- .nv.info                  --------------------------
	.section	.nv.info,"",@"SHT_CUDA_INFO"
	.align	4


	//----- nvinfo : EIATTR_REGCOUNT
	.align		4
        /*0000*/ 	.byte	0x04, 0x2f
        /*0002*/ 	.short	(.L_21 - .L_20)
	.align		4
.L_20:
        /*0004*/ 	.word	index@(_ZN7cutlass13device_kernelINS_4fmha6kernel36Sm100FmhaBwdKernelTmaWarpSpecializedIN4cute5tupleIJiiiiNS5_IJNS5_IJiiEEEiEEEEEENS_10bfloat16_tEfNS5_IJNS4_1CILi128EEESB_NSA_ILi64EEESC_EEENS1_10collective6NoMaskEEEEEvNT_6ParamsE)
        /*0008*/ 	.word	0x00000080


	//----- nvinfo : EIATTR_FRAME_SIZE
	.align		4
.L_21:
        /*000c*/ 	.byte	0x04, 0x11
        /*000e*/ 	.short	(.L_23 - .L_22)
	.align		4
.L_22:
        /*0010*/ 	.word	index@($__internal_3_$__cuda_sm20_div_u16)
        /*0014*/ 	.word	0x00000020


	//----- nvinfo : EIATTR_FRAME_SIZE
	.align		4
.L_23:
        /*0018*/ 	.byte	0x04, 0x11
        /*001a*/ 	.short	(.L_25 - .L_24)
	.align		4
.L_24:
        /*001c*/ 	.word	index@($__internal_2_$__cuda_sm10x_tcgen05_guardrail_trap_unallocated_columns_being_dealloced)
        /*0020*/ 	.word	0x00000020


	//----- nvinfo : EIATTR_FRAME_SIZE
	.align		4
.L_25:
        /*0024*/ 	.byte	0x04, 0x11
        /*0026*/ 	.short	(.L_27 - .L_26)
	.align		4
.L_26:
        /*0028*/ 	.word	index@($__internal_1_$__cuda_sm10x_tcgen05_guardrail_trap_phase_invalid_during_alloc)
        /*002c*/ 	.word	0x00000020


	//----- nvinfo : EIATTR_FRAME_SIZE
	.align		4
.L_27:
        /*0030*/ 	.byte	0x04, 0x11
        /*0032*/ 	.short	(.L_29 - .L_28)
	.align		4
.L_28:
        /*0034*/ 	.word	index@($__internal_0_$__cuda_sm10x_tcgen05_guardrail_trap_col_being_dealloced_not_returned_by_alloc)
        /*0038*/ 	.word	0x00000020


	//----- nvinfo : EIATTR_FRAME_SIZE
	.align		4
.L_29:
        /*003c*/ 	.byte	0x04, 0x11
        /*003e*/ 	.short	(.L_31 - .L_30)
	.align		4
.L_30:
        /*0040*/ 	.word	index@(_ZN7cutlass13device_kernelINS_4fmha6kernel36Sm100FmhaBwdKernelTmaWarpSpecializedIN4cute5tupleIJiiiiNS5_IJNS5_IJiiEEEiEEEEEENS_10bfloat16_tEfNS5_IJNS4_1CILi128EEESB_NSA_ILi64EEESC_EEENS1_10collective6NoMaskEEEEEvNT_6ParamsE)
        /*0044*/ 	.word	0x00000020


	//----- nvinfo : EIATTR_MIN_STACK_SIZE
	.align		4
.L_31:
        /*0048*/ 	.byte	0x04, 0x12
        /*004a*/ 	.short	(.L_33 - .L_32)
	.align		4
.L_32:
        /*004c*/ 	.word	index@(_ZN7cutlass13device_kernelINS_4fmha6kernel36Sm100FmhaBwdKernelTmaWarpSpecializedIN4cute5tupleIJiiiiNS5_IJNS5_IJiiEEEiEEEEEENS_10bfloat16_tEfNS5_IJNS4_1CILi128EEESB_NSA_ILi64EEESC_EEENS1_10collective6NoMaskEEEEEvNT_6ParamsE)
        /*0050*/ 	.word	0x00000020
.L_33:


//--------------------- .nv.compat                --------------------------
	.section	.nv.compat,"",@"SHT_CUDA_COMPAT_INFO"
	.align	4
        /*0000*/ 	.byte	0x02, 0x09, 0x01, 0x00, 0x02, 0x02, 0x02, 0x00, 0x02, 0x05, 0x05, 0x00, 0x03, 0x07, 0x01, 0x01
        /*0010*/ 	.byte	0x02, 0x03, 0x01, 0x00, 0x02, 0x06, 0x01, 0x00, 0x04, 0x0b, 0x08, 0x00, 0x01, 0x00, 0x00, 0x00
        /*0020*/ 	.byte	0x00, 0x00, 0x00, 0x00


//--------------------- .nv.info._ZN7cutlass13device_kernelINS_4fmha6kernel36Sm100FmhaBwdKernelTmaWarpSpecializedIN4cute5tupleIJiiiiNS5_IJNS5_IJiiEEEiEEEEEENS_10bfloat16_tEfNS5_IJNS4_1CILi128EEESB_NSA_ILi64EEESC_EEENS1_10collective6NoMaskEEEEEvNT_6ParamsE --------------------------
	.section	.nv.info._ZN7cutlass13device_kernelINS_4fmha6kernel36Sm100FmhaBwdKernelTmaWarpSpecializedIN4cute5tupleIJiiiiNS5_IJNS5_IJiiEEEiEEEEEENS_10bfloat16_tEfNS5_IJNS4_1CILi128EEESB_NSA_ILi64EEESC_EEENS1_10collective6NoMaskEEEEEvNT_6ParamsE,"",@"SHT_CUDA_INFO"
	.sectionflags	@""
	.align	4


	//----- nvinfo : EIATTR_CUDA_API_VERSION
	.align		4
        /*0000*/ 	.byte	0x04, 0x37
        /*0002*/ 	.short	(.L_35 - .L_34)
.L_34:
        /*0004*/ 	.word	0x00000082


	//----- nvinfo : EIATTR_KPARAM_INFO
	.align		4
.L_35:
        /*0008*/ 	.byte	0x04, 0x17
        /*000a*/ 	.short	(.L_37 - .L_36)
.L_36:
        /*000c*/ 	.word	0x00000000
        /*0010*/ 	.short	0x0000
        /*0012*/ 	.short	0x0000
        /*0014*/ 	.byte	0x00, 0xf0, 0x01, 0x1a


	//----- nvinfo : EIATTR_AT_ENTRY_FRAGMENTS
	.align		4
.L_37:
        /*0018*/ 	.byte	0x04, 0x4f
        /*001a*/ 	.short	(.L_39 - .L_38)


	//   ....[0]....
.L_38:
        /*001c*/ 	.word	0x00000006


	//----- nvinfo : EIATTR_RESERVED_SMEM_USED
	.align		4
.L_39:
        /*0020*/ 	.byte	0x01, 0x41
	.zero		2


	//----- nvinfo : EIATTR_SPARSE_MMA_MASK
	.align		4
        /*0024*/ 	.byte	0x03, 0x50
        /*0026*/ 	.short	0x0000


	//----- nvinfo : EIATTR_TCGEN05_1CTA_USED
	.align		4
        /*0028*/ 	.byte	0x01, 0x51
	.zero		2


	//----- nvinfo : EIATTR_MAXREG_COUNT
	.align		4
        /*002c*/ 	.byte	0x03, 0x1b
        /*002e*/ 	.short	0x0080


	//----- nvinfo : EIATTR_NUM_BARRIERS
	.align		4
        /*0030*/ 	.byte	0x02, 0x4c
        /*0032*/ 	.byte	0x04
	.zero		1


	//----- nvinfo : EIATTR_EXTERNS
	.align		4
        /*0034*/ 	.byte	0x04, 0x0f
        /*0036*/ 	.short	(.L_41 - .L_40)


	//   ....[0]....
	.align		4
.L_40:
        /*0038*/ 	.word	index@(__assertfail)


	//----- nvinfo : EIATTR_ANNOTATIONS
	.align		4
.L_41:
        /*003c*/ 	.byte	0x04, 0x55
        /*003e*/ 	.short	(.L_43 - .L_42)


	//   ....[0]....
.L_42:
        /*0040*/ 	.word	0x00000001
        /*0044*/ 	.byte	0x60, 0x11, 0x00, 0x00, 0x01, 0x00, 0x00, 0x00, 0x10, 0x2c, 0x00, 0x00, 0x01, 0x00, 0x00, 0x00
        /* <DEDUP_REMOVED lines=15> */
        /*0144*/ 	.byte	0x00, 0xbb, 0x00, 0x00


	//----- nvinfo : EIATTR_MERCURY_ISA_VERSION
	.align		4
.L_43:
        /*0148*/ 	.byte	0x03, 0x5f
        /*014a*/ 	.short	0x0101


	//----- nvinfo : EIATTR_INT_WARP_WIDE_INSTR_OFFSETS
	.align		4
        /*014c*/ 	.byte	0x04, 0x31
        /*014e*/ 	.short	(.L_45 - .L_44)


	//   ....[0]....
.L_44:
        /*0150*/ 	.word	0x0000d920


	//   ....[1]....
        /*0154*/ 	.word	0x0000d940


	//   ....[2]....
        /*0158*/ 	.word	0x0000d970


	//----- nvinfo : EIATTR_COOP_GROUP_MASK_REGIDS
	.align		4
.L_45:
        /*015c*/ 	.byte	0x04, 0x29
        /*015e*/ 	.short	(.L_47 - .L_46)


	//   ....[0]....
.L_46:
        /*0160*/ 	.word	0xffffffff


	//   ....[1]....
        /*0164*/ 	.word	0xffffffff


	//   ....[2]....
        /*0168*/ 	.word	0xffffffff


	//   ....[3]....
        /*016c*/ 	.word	0xffffffff


	//   ....[4]....
        /*0170*/ 	.word	0xffffffff


	//   ....[5]....
        /*0174*/ 	.word	0xffffffff


	//   ....[6]....
        /*0178*/ 	.word	0xffffffff


	//   ....[7]....
        /*017c*/ 	.word	0xffffffff


	//   ....[8]....
        /*0180*/ 	.word	0xffffffff


	//   ....[9]....
        /*0184*/ 	.word	0xffffffff


	//   ....[10]....
        /*0188*/ 	.word	0xffffffff


	//   ....[11]....
        /*018c*/ 	.word	0xffffffff


	//   ....[12]....
        /*0190*/ 	.word	0xffffffff


	//   ....[13]....
        /*0194*/ 	.word	0xffffffff


	//   ....[14]....
        /*0198*/ 	.word	0xffffffff


	//   ....[15]....
        /*019c*/ 	.word	0xffffffff


	//----- nvinfo : EIATTR_COOP_GROUP_INSTR_OFFSETS
	.align		4
.L_47:
        /*01a0*/ 	.byte	0x04, 0x28
        /*01a2*/ 	.short	(.L_49 - .L_48)


	//   ....[0]....
.L_48:
        /*01a4*/ 	.word	0x00000070


	//   ....[1]....
        /*01a8*/ 	.word	0x00000320


	//   ....[2]....
        /*01ac*/ 	.word	0x00000540


	//   ....[3]....
        /*01b0*/ 	.word	0x00000630


	//   ....[4]....
        /*01b4*/ 	.word	0x00000770


	//   ....[5]....
        /*01b8*/ 	.word	0x000008b0


	//   ....[6]....
        /*01bc*/ 	.word	0x000009f0


	//   ....[7]....
        /*01c0*/ 	.word	0x00000b30


	//   ....[8]....
        /*01c4*/ 	.word	0x00000c70


	//   ....[9]....
        /*01c8*/ 	.word	0x00000db0


	//   ....[10]....
        /*01cc*/ 	.word	0x00000ef0


	//   ....[11]....
        /*01d0*/ 	.word	0x00003700


	//   ....[12]....
        /*01d4*/ 	.word	0x00003900


	//   ....[13]....
        /*01d8*/ 	.word	0x00003920


	//   ....[14]....
        /*01dc*/ 	.word	0x0000d810


	//   ....[15]....
        /*01e0*/ 	.word	0x0000da40


	//----- nvinfo : EIATTR_REG_RECONFIG
	.align		4
.L_49:
        /*01e4*/ 	.byte	0x01, 0x54
	.zero		2


	//----- nvinfo : EIATTR_VRC_CTA_INIT_COUNT
	.align		4
        /*01e8*/ 	.byte	0x02, 0x4a
        /*01ea*/ 	.byte	0x80
	.zero		1


	//----- nvinfo : EIATTR_SYSCALL_OFFSETS
	.align		4
        /*01ec*/ 	.byte	0x04, 0x46
        /*01ee*/ 	.short	(.L_51 - .L_50)


	//   ....[0]....
.L_50:
        /*01f0*/ 	.word	0x00007a20


	//   ....[1]....
        /*01f4*/ 	.word	0x00007b90


	//   ....[2]....
        /*01f8*/ 	.word	0x00007d10


	//   ....[3]....
        /*01fc*/ 	.word	0x00009450


	//   ....[4]....
        /*0200*/ 	.word	0x000095c0


	//   ....[5]....
        /*0204*/ 	.word	0x00009730


	//   ....[6]....
        /*0208*/ 	.word	0x000098a0


	//   ....[7]....
        /*020c*/ 	.word	0x00009dc0


	//   ....[8]....
        /*0210*/ 	.word	0x00009f70


	//   ....[9]....
        /*0214*/ 	.word	0x0000a0e0


	//   ....[10]....
        /*0218*/ 	.word	0x0000ae80


	//   ....[11]....
        /*021c*/ 	.word	0x0000be80


	//   ....[12]....
        /*0220*/ 	.word	0x0000bff0


	//   ....[13]....
        /*0224*/ 	.word	0x0000cab0


	//   ....[14]....
        /*0228*/ 	.word	0x0000cc20


	//----- nvinfo : EIATTR_MBARRIER_INSTR_OFFSETS
	.align		4
.L_51:
        /*022c*/ 	.byte	0x04, 0x39
        /*022e*/ 	.short	(.L_53 - .L_52)


	//   ....[0]....
.L_52:
        /*0230*/ 	.word	0x000003f0
        /*0234*/ 	.word	0x000000ff
        /*0238*/ 	.word	0x00024800
        /*023c*/ 	.short	0x0100
        /*023e*/ 	.byte	0x04
	.zero		1


	//   ....[1]....
        /*0240*/ 	.word	0x00000400
        /*0244*/ 	.word	0x000000ff
        /*0248*/ 	.word	0x00024810
        /*024c*/ 	.short	0x0100
        /*024e*/ 	.byte	0x04
	.zero		1


	//   ....[2]....
        /*0250*/ 	.word	0x00000410
        /*0254*/ 	.word	0x000000ff
        /*0258*/ 	.word	0x00024808
        /*025c*/ 	.short	0x0100
        /*025e*/ 	.byte	0x04
	.zero		1


	//   ....[3]....
        /*0260*/ 	.word	0x00000420
        /*0264*/ 	.word	0x000000ff
        /*0268*/ 	.word	0x00024818
        /*026c*/ 	.short	0x0100
        /*026e*/ 	.byte	0x04
	.zero		1


	//   ....[4]....
        /*0270*/ 	.word	0x00000600
        /*0274*/ 	.word	0x000000ff
        /*0278*/ 	.word	0x00024820
        /*027c*/ 	.short	0x0100
        /*027e*/ 	.byte	0x06
	.zero		1


	//   ....[5]....
        /*0280*/ 	.word	0x00000610
        /*0284*/ 	.word	0x000000ff
        /*0288*/ 	.word	0x00024828
        /*028c*/ 	.short	0x0100
        /*028e*/ 	.byte	0x06
	.zero		1


	//   ....[6]....
        /*0290*/ 	.word	0x00000740
        /*0294*/ 	.word	0x000000ff
        /*0298*/ 	.word	0x00024830
        /*029c*/ 	.short	0x0100
        /*029e*/ 	.byte	0x04
	.zero		1


	//   ....[7]....
        /*02a0*/ 	.word	0x00000750
        /*02a4*/ 	.word	0x000000ff
        /*02a8*/ 	.word	0x00024838
        /*02ac*/ 	.short	0x0100
        /*02ae*/ 	.byte	0x04
	.zero		1


	//   ....[8]....
        /*02b0*/ 	.word	0x00000880
        /*02b4*/ 	.word	0x000000ff
        /*02b8*/ 	.word	0x00024840
        /*02bc*/ 	.short	0x0100
        /*02be*/ 	.byte	0x04
	.zero		1


	//   ....[9]....
        /*02c0*/ 	.word	0x00000890
        /*02c4*/ 	.word	0x000000ff
        /*02c8*/ 	.word	0x00024848
        /*02cc*/ 	.short	0x0100
        /*02ce*/ 	.byte	0x04
	.zero		1


	//   ....[10]....
        /*02d0*/ 	.word	0x000009c0
        /*02d4*/ 	.word	0x000000ff
        /*02d8*/ 	.word	0x00024850
        /*02dc*/ 	.short	0x0100
        /*02de*/ 	.byte	0x04
	.zero		1


	//   ....[11]....
        /*02e0*/ 	.word	0x000009d0
        /*02e4*/ 	.word	0x000000ff
        /*02e8*/ 	.word	0x00024858
        /*02ec*/ 	.short	0x0100
        /*02ee*/ 	.byte	0x04
	.zero		1


	//   ....[12]....
        /*02f0*/ 	.word	0x00000b00
        /*02f4*/ 	.word	0x000000ff
        /*02f8*/ 	.word	0x00024860
        /*02fc*/ 	.short	0x0100
        /*02fe*/ 	.byte	0x04
	.zero		1


	//   ....[13]....
        /*0300*/ 	.word	0x00000b10
        /*0304*/ 	.word	0x000000ff
        /*0308*/ 	.word	0x00024868
        /*030c*/ 	.short	0x0100
        /*030e*/ 	.byte	0x04
	.zero		1


	//   ....[14]....
        /*0310*/ 	.word	0x00000c40
        /*0314*/ 	.word	0x000000ff
        /*0318*/ 	.word	0x00024870
        /*031c*/ 	.short	0x0100
        /*031e*/ 	.byte	0x04
	.zero		1


	//   ....[15]....
        /*0320*/ 	.word	0x00000c50
        /*0324*/ 	.word	0x000000ff
        /*0328*/ 	.word	0x00024878
        /*032c*/ 	.short	0x0100
        /*032e*/ 	.byte	0x04
	.zero		1


	//   ....[16]....
        /*0330*/ 	.word	0x00000d80
        /*0334*/ 	.word	0x000000ff
        /*0338*/ 	.word	0x00024880
        /*033c*/ 	.short	0x0100
        /*033e*/ 	.byte	0x04
	.zero		1


	//   ....[17]....
        /*0340*/ 	.word	0x00000d90
        /*0344*/ 	.word	0x000000ff
        /*0348*/ 	.word	0x00024888
        /*034c*/ 	.short	0x0100
        /*034e*/ 	.byte	0x04
	.zero		1


	//   ....[18]....
        /*0350*/ 	.word	0x00000ec0
        /*0354*/ 	.word	0x000000ff
        /*0358*/ 	.word	0x00024890
        /*035c*/ 	.short	0x0100
        /*035e*/ 	.byte	0x04
	.zero		1


	//   ....[19]....
        /*0360*/ 	.word	0x00000ed0
        /*0364*/ 	.word	0x000000ff
        /*0368*/ 	.word	0x00024898
        /*036c*/ 	.short	0x0100
        /*036e*/ 	.byte	0x04
	.zero		1


	//   ....[20]....
        /*0370*/ 	.word	0x00001000
        /*0374*/ 	.word	0x000000ff
        /*0378*/ 	.word	0x000248a0
        /*037c*/ 	.short	0x0100
        /*037e*/ 	.byte	0x04
	.zero		1


	//   ....[21]....
        /*0380*/ 	.word	0x00001010
        /*0384*/ 	.word	0x000000ff
        /*0388*/ 	.word	0x000248b0
        /*038c*/ 	.short	0x0100
        /*038e*/ 	.byte	0x04
	.zero		1


	//   ....[22]....
        /*0390*/ 	.word	0x00001020
        /*0394*/ 	.word	0x000000ff
        /*0398*/ 	.word	0x000248a8
        /*039c*/ 	.short	0x0100
        /*039e*/ 	.byte	0x04
	.zero		1


	//   ....[23]....
        /*03a0*/ 	.word	0x00001030
        /*03a4*/ 	.word	0x000000ff
        /*03a8*/ 	.word	0x000248b8
        /*03ac*/ 	.short	0x0100
        /*03ae*/ 	.byte	0x04
	.zero		1


	//   ....[24]....
        /*03b0*/ 	.word	0x00002250
        /*03b4*/ 	.word	0x000000ff
        /*03b8*/ 	.word	0x00024810
        /*03bc*/ 	.short	0x010a
        /*03be*/ 	.byte	0x10
	.zero		1


	//   ....[25]....
        /*03c0*/ 	.word	0x000023d0
        /*03c4*/ 	.word	0x000000ff
        /*03c8*/ 	.word	0x00024800
        /*03cc*/ 	.short	0x010b
        /*03ce*/ 	.byte	0x10
	.zero		1


	//   ....[26]....
        /*03d0*/ 	.word	0x000024f0
        /*03d4*/ 	.word	0x000000ff
        /*03d8*/ 	.word	0x00024838
        /*03dc*/ 	.short	0x010a
        /*03de*/ 	.byte	0x10
	.zero		1


	//   ....[27]....
        /*03e0*/ 	.word	0x000026e0
        /*03e4*/ 	.word	0x000000ff
        /*03e8*/ 	.word	0x00024830
        /*03ec*/ 	.short	0x0107
        /*03ee*/ 	.byte	0x10
	.zero		1


	//   ....[28]....
        /*03f0*/ 	.word	0x00002740
        /*03f4*/ 	.word	0x000000ff
        /*03f8*/ 	.word	0x00024830
        /*03fc*/ 	.short	0x0101
        /*03fe*/ 	.byte	0x10
	.zero		1


	//   ....[29]....
        /*0400*/ 	.word	0x00002790
        /*0404*/ 	.word	0x000000ff
        /*0408*/ 	.word	0x00024828
        /*040c*/ 	.short	0x010a
        /*040e*/ 	.byte	0x10
	.zero		1


	//   ....[30]....
        /*0410*/ 	.word	0x00002960
        /*0414*/ 	.word	0x000000ff
        /*0418*/ 	.word	0x00024820
        /*041c*/ 	.short	0x010b
        /*041e*/ 	.byte	0x10
	.zero		1


	//   ....[31]....
        /*0420*/ 	.word	0x00002a50
        /*0424*/ 	.word	0x000000ff
        /*0428*/ 	.word	0x00024848
        /*042c*/ 	.short	0x010a
        /*042e*/ 	.byte	0x10
	.zero		1


	//   ....[32]....
        /*0430*/ 	.word	0x00002bb0
        /*0434*/ 	.word	0x000000ff
        /*0438*/ 	.word	0x00024840
        /*043c*/ 	.short	0x0107
        /*043e*/ 	.byte	0x10
	.zero		1


	//   ....[33]....
        /*0440*/ 	.word	0x00002c20
        /*0444*/ 	.word	0x000000ff
        /*0448*/ 	.word	0x00024840
        /*044c*/ 	.short	0x0101
        /*044e*/ 	.byte	0x10
	.zero		1


	//   ....[34]....
        /*0450*/ 	.word	0x00002e00
        /*0454*/ 	.word	0x000000ff
        /*0458*/ 	.word	0x00024810
        /*045c*/ 	.short	0x010a
        /*045e*/ 	.byte	0x09
	.zero		1


	//   ....[35]....
        /*0460*/ 	.word	0x00002ff0
        /*0464*/ 	.word	0x000000ff
        /*0468*/ 	.word	0x00024838
        /*046c*/ 	.short	0x010a
        /*046e*/ 	.byte	0x10
	.zero		1


	//   ....[36]....
        /*0470*/ 	.word	0x000031e0
        /*0474*/ 	.word	0x000000ff
        /*0478*/ 	.word	0x00024830
        /*047c*/ 	.short	0x0107
        /*047e*/ 	.byte	0x10
	.zero		1


	//   ....[37]....
        /*0480*/ 	.word	0x00003240
        /*0484*/ 	.word	0x000000ff
        /*0488*/ 	.word	0x00024830
        /*048c*/ 	.short	0x0101
        /*048e*/ 	.byte	0x10
	.zero		1


	//   ....[38]....
        /*0490*/ 	.word	0x000032a0
        /*0494*/ 	.word	0x000000ff
        /*0498*/ 	.word	0x00024828
        /*049c*/ 	.short	0x010a
        /*049e*/ 	.byte	0x10
	.zero		1


	//   ....[39]....
        /*04a0*/ 	.word	0x00003420
        /*04a4*/ 	.word	0x000000ff
        /*04a8*/ 	.word	0x00024848
        /*04ac*/ 	.short	0x010a
        /*04ae*/ 	.byte	0x10
	.zero		1


	//   ....[40]....
        /*04b0*/ 	.word	0x00003580
        /*04b4*/ 	.word	0x000000ff
        /*04b8*/ 	.word	0x00024840
        /*04bc*/ 	.short	0x0107
        /*04be*/ 	.byte	0x10
	.zero		1


	//   ....[41]....
        /*04c0*/ 	.word	0x000035f0
        /*04c4*/ 	.word	0x000000ff
        /*04c8*/ 	.word	0x00024840
        /*04cc*/ 	.short	0x0101
        /*04ce*/ 	.byte	0x10
	.zero		1


	//   ....[42]....
        /*04d0*/ 	.word	0x00003b60
        /*04d4*/ 	.word	0x000000ff
        /*04d8*/ 	.word	0x00024800
        /*04dc*/ 	.short	0x010a
        /*04de*/ 	.byte	0x11
	.zero		1


	//   ....[43]....
        /*04e0*/ 	.word	0x00003b90
        /*04e4*/ 	.word	0x000000ff
        /*04e8*/ 	.word	0x00024858
        /*04ec*/ 	.short	0x010a
        /*04ee*/ 	.byte	0x11
	.zero		1


	//   ....[44]....
        /*04f0*/ 	.word	0x00003e50
        /*04f4*/ 	.word	0x000000ff
        /*04f8*/ 	.word	0x00024820
        /*04fc*/ 	.short	0x010a
        /*04fe*/ 	.byte	0x11
	.zero		1


	//   ....[45]....
        /*0500*/ 	.word	0x00003e90
        /*0504*/ 	.word	0x000000ff
        /*0508*/ 	.word	0x00024868
        /*050c*/ 	.short	0x010a
        /*050e*/ 	.byte	0x11
	.zero		1


	//   ....[46]....
        /*0510*/ 	.word	0x00003ed0
        /*0514*/ 	.word	0x000000ff
        /*0518*/ 	.word	0x00024878
        /*051c*/ 	.short	0x010a
        /*051e*/ 	.byte	0x11
	.zero		1


	//   ....[47]....
        /*0520*/ 	.word	0x00004150
        /*0524*/ 	.word	0x000000ff
        /*0528*/ 	.word	0x00024880
        /*052c*/ 	.short	0x010a
        /*052e*/ 	.byte	0x11
	.zero		1


	//   ....[48]....
        /*0530*/ 	.word	0x00004a40
        /*0534*/ 	.word	0x000000ff
        /*0538*/ 	.word	0x00024800
        /*053c*/ 	.short	0x010a
        /*053e*/ 	.byte	0x04
	.zero		1


	//   ....[49]....
        /*0540*/ 	.word	0x00004aa0
        /*0544*/ 	.word	0x000000ff
        /*0548*/ 	.word	0x00024858
        /*054c*/ 	.short	0x010a
        /*054e*/ 	.byte	0x11
	.zero		1


	//   ....[50]....
        /*0550*/ 	.word	0x00004d30
        /*0554*/ 	.word	0x000000ff
        /*0558*/ 	.word	0x00024890
        /*055c*/ 	.short	0x010a
        /*055e*/ 	.byte	0x11
	.zero		1


	//   ....[51]....
        /*0560*/ 	.word	0x00004d80
        /*0564*/ 	.word	0x000000ff
        /*0568*/ 	.word	0x00024868
        /*056c*/ 	.short	0x010a
        /*056e*/ 	.byte	0x11
	.zero		1


	//   ....[52]....
        /*0570*/ 	.word	0x00005520
        /*0574*/ 	.word	0x000000ff
        /*0578*/ 	.word	0x00024878
        /*057c*/ 	.short	0x010a
        /*057e*/ 	.byte	0x11
	.zero		1


	//   ....[53]....
        /*0580*/ 	.word	0x00005590
        /*0584*/ 	.word	0x000000ff
        /*0588*/ 	.word	0x00024820
        /*058c*/ 	.short	0x010a
        /*058e*/ 	.byte	0x11
	.zero		1


	//   ....[54]....
        /*0590*/ 	.word	0x000057c0
        /*0594*/ 	.word	0x000000ff
        /*0598*/ 	.word	0x00024880
        /*059c*/ 	.short	0x010a
        /*059e*/ 	.byte	0x11
	.zero		1


	//   ....[55]....
        /*05a0*/ 	.word	0x00005d10
        /*05a4*/ 	.word	0x000000ff
        /*05a8*/ 	.word	0x000248b0
        /*05ac*/ 	.short	0x010a
        /*05ae*/ 	.byte	0x11
	.zero		1


	//   ....[56]....
        /*05b0*/ 	.word	0x00005d90
        /*05b4*/ 	.word	0x000000ff
        /*05b8*/ 	.word	0x000248b8
        /*05bc*/ 	.short	0x010a
        /*05be*/ 	.byte	0x11
	.zero		1


	//   ....[57]....
        /*05c0*/ 	.word	0x00005e00
        /*05c4*/ 	.word	0x000000ff
        /*05c8*/ 	.word	0x00024890
        /*05cc*/ 	.short	0x010a
        /*05ce*/ 	.byte	0x11
	.zero		1


	//   ....[58]....
        /*05d0*/ 	.word	0x00006a20
        /*05d4*/ 	.word	0x000000ff
        /*05d8*/ 	.word	0x00024870
        /*05dc*/ 	.short	0x010a
        /*05de*/ 	.byte	0x06
	.zero		1


	//   ....[59]....
        /*05e0*/ 	.word	0x00006b10
        /*05e4*/ 	.word	0x000000ff
        /*05e8*/ 	.word	0x00000000
        /*05ec*/ 	.short	0x0101
        /*05ee*/ 	.byte	0x04
	.zero		1


	//   ....[60]....
        /*05f0*/ 	.word	0x00007710
        /*05f4*/ 	.word	0x00000002
        /*05f8*/ 	.word	0x00024850
        /*05fc*/ 	.short	0x010a
        /*05fe*/ 	.byte	0xff
	.zero		1


	//   ....[61]....
        /*0600*/ 	.word	0x000077b0
        /*0604*/ 	.word	0x00000002
        /*0608*/ 	.word	0x00024888
        /*060c*/ 	.short	0x010a
        /*060e*/ 	.byte	0xff
	.zero		1


	//   ....[62]....
        /*0610*/ 	.word	0x00007840
        /*0614*/ 	.word	0x00000002
        /*0618*/ 	.word	0x00024830
        /*061c*/ 	.short	0x010a
        /*061e*/ 	.byte	0xff
	.zero		1


	//   ....[63]....
        /*0620*/ 	.word	0x00009970
        /*0624*/ 	.word	0x00000002
        /*0628*/ 	.word	0x00024880
        /*062c*/ 	.short	0x0101
        /*062e*/ 	.byte	0xff
	.zero		1


	//   ....[64]....
        /*0630*/ 	.word	0x00009a00
        /*0634*/ 	.word	0x00000000
        /*0638*/ 	.word	0x00000000
        /*063c*/ 	.short	0x0101
        /*063e*/ 	.byte	0xff
	.zero		1


	//   ....[65]....
        /*0640*/ 	.word	0x00009a70
        /*0644*/ 	.word	0x00000000
        /*0648*/ 	.word	0x00000000
        /*064c*/ 	.short	0x0101
        /*064e*/ 	.byte	0xff
	.zero		1


	//   ....[66]....
        /*0650*/ 	.word	0x00009ae0
        /*0654*/ 	.word	0x00000002
        /*0658*/ 	.word	0x00024840
        /*065c*/ 	.short	0x010a
        /*065e*/ 	.byte	0xff
	.zero		1


	//   ....[67]....
        /*0660*/ 	.word	0x00009b80
        /*0664*/ 	.word	0x00000002
        /*0668*/ 	.word	0x00024860
        /*066c*/ 	.short	0x010a
        /*066e*/ 	.byte	0xff
	.zero		1


	//   ....[68]....
        /*0670*/ 	.word	0x00009c60
        /*0674*/ 	.word	0x00000002
        /*0678*/ 	.word	0x00024898
        /*067c*/ 	.short	0x010a
        /*067e*/ 	.byte	0xff
	.zero		1


	//   ....[69]....
        /*0680*/ 	.word	0x0000ad50
        /*0684*/ 	.word	0x000000ff
        /*0688*/ 	.word	0x00000000
        /*068c*/ 	.short	0x0101
        /*068e*/ 	.byte	0x04
	.zero		1


	//   ....[70]....
        /*0690*/ 	.word	0x0000b970
        /*0694*/ 	.word	0x000000ff
        /*0698*/ 	.word	0x00024890
        /*069c*/ 	.short	0x0101
        /*069e*/ 	.byte	0x24
	.zero		1


	//   ....[71]....
        /*06a0*/ 	.word	0x0000ba10
        /*06a4*/ 	.word	0x000000ff
        /*06a8*/ 	.word	0x00000000
        /*06ac*/ 	.short	0x0101
        /*06ae*/ 	.byte	0x04
	.zero		1


	//   ....[72]....
        /*06b0*/ 	.word	0x0000bd30
        /*06b4*/ 	.word	0x000000ff
        /*06b8*/ 	.word	0x000248a0
        /*06bc*/ 	.short	0x010a
        /*06be*/ 	.byte	0x24
	.zero		1


	//   ....[73]....
        /*06c0*/ 	.word	0x0000c930
        /*06c4*/ 	.word	0x000000ff
        /*06c8*/ 	.word	0x00000000
        /*06cc*/ 	.short	0x0101
        /*06ce*/ 	.byte	0x04
	.zero		1


	//   ....[74]....
        /*06d0*/ 	.word	0x0000c980
        /*06d4*/ 	.word	0x000000ff
        /*06d8*/ 	.word	0x000248a8
        /*06dc*/ 	.short	0x010a
        /*06de*/ 	.byte	0x24
	.zero		1


	//   ....[75]....
        /*06e0*/ 	.word	0x0000d770
        /*06e4*/ 	.word	0x000000ff
        /*06e8*/ 	.word	0x00000000
        /*06ec*/ 	.short	0x0101
        /*06ee*/ 	.byte	0x04
	.zero		1


	//   ....[76]....
        /*06f0*/ 	.word	0x0000da70
        /*06f4*/ 	.word	0x00000005
        /*06f8*/ 	.word	0x00024810
        /*06fc*/ 	.short	0x010a
        /*06fe*/ 	.byte	0xff
	.zero		1


	//   ....[77]....
        /*0700*/ 	.word	0x0000dad0
        /*0704*/ 	.word	0x00000005
        /*0708*/ 	.word	0x00024838
        /*070c*/ 	.short	0x010a
        /*070e*/ 	.byte	0xff
	.zero		1


	//   ....[78]....
        /*0710*/ 	.word	0x0000db30
        /*0714*/ 	.word	0x00000004
        /*0718*/ 	.word	0x00024828
        /*071c*/ 	.short	0x010a
        /*071e*/ 	.byte	0xff
	.zero		1


	//   ....[79]....
        /*0720*/ 	.word	0x0000db90
        /*0724*/ 	.word	0x00000004
        /*0728*/ 	.word	0x00024848
        /*072c*/ 	.short	0x010a
        /*072e*/ 	.byte	0xff
	.zero		1


	//   ....[80]....
        /*0730*/ 	.word	0x0000dbf0
        /*0734*/ 	.word	0x00000004
        /*0738*/ 	.word	0x00024810
        /*073c*/ 	.short	0x010a
        /*073e*/ 	.byte	0xff
	.zero		1


	//   ....[81]....
        /*0740*/ 	.word	0x0000dc50
        /*0744*/ 	.word	0x00000004
        /*0748*/ 	.word	0x00024838
        /*074c*/ 	.short	0x010a
        /*074e*/ 	.byte	0xff
	.zero		1


	//   ....[82]....
        /*0750*/ 	.word	0x0000dcb0
        /*0754*/ 	.word	0x00000008
        /*0758*/ 	.word	0x00024828
        /*075c*/ 	.short	0x010a
        /*075e*/ 	.byte	0xff
	.zero		1


	//   ....[83]....
        /*0760*/ 	.word	0x0000dd10
        /*0764*/ 	.word	0x00000008
        /*0768*/ 	.word	0x00024848
        /*076c*/ 	.short	0x010a
        /*076e*/ 	.byte	0xff
	.zero		1


	//   ....[84]....
        /*0770*/ 	.word	0x0000dd70
        /*0774*/ 	.word	0x00000000
        /*0778*/ 	.word	0x00024800
        /*077c*/ 	.short	0x010a
        /*077e*/ 	.byte	0xff
	.zero		1


	//   ....[85]....
        /*0780*/ 	.word	0x0000ddd0
        /*0784*/ 	.word	0x00000005
        /*0788*/ 	.word	0x00024858
        /*078c*/ 	.short	0x010a
        /*078e*/ 	.byte	0xff
	.zero		1


	//   ....[86]....
        /*0790*/ 	.word	0x0000de30
        /*0794*/ 	.word	0x00000000
        /*0798*/ 	.word	0x00024820
        /*079c*/ 	.short	0x010a
        /*079e*/ 	.byte	0xff
	.zero		1


	//   ....[87]....
        /*07a0*/ 	.word	0x0000de90
        /*07a4*/ 	.word	0x00000000
        /*07a8*/ 	.word	0x00024868
        /*07ac*/ 	.short	0x010a
        /*07ae*/ 	.byte	0xff
	.zero		1


	//   ....[88]....
        /*07b0*/ 	.word	0x0000def0
        /*07b4*/ 	.word	0x00000004
        /*07b8*/ 	.word	0x00024878
        /*07bc*/ 	.short	0x010a
        /*07be*/ 	.byte	0xff
	.zero		1


	//   ....[89]....
        /*07c0*/ 	.word	0x0000df50
        /*07c4*/ 	.word	0x00000004
        /*07c8*/ 	.word	0x00024880
        /*07cc*/ 	.short	0x010a
        /*07ce*/ 	.byte	0xff
	.zero		1


	//   ....[90]....
        /*07d0*/ 	.word	0x0000dfb0
        /*07d4*/ 	.word	0x00000000
        /*07d8*/ 	.word	0x00024800
        /*07dc*/ 	.short	0x010a
        /*07de*/ 	.byte	0xff
	.zero		1


	//   ....[91]....
        /*07e0*/ 	.word	0x0000e010
        /*07e4*/ 	.word	0x00000002
        /*07e8*/ 	.word	0x00024858
        /*07ec*/ 	.short	0x010a
        /*07ee*/ 	.byte	0xff
	.zero		1


	//   ....[92]....
        /*07f0*/ 	.word	0x0000e070
        /*07f4*/ 	.word	0x00000000
        /*07f8*/ 	.word	0x00024890
        /*07fc*/ 	.short	0x010a
        /*07fe*/ 	.byte	0xff
	.zero		1


	//   ....[93]....
        /*0800*/ 	.word	0x0000e0d0
        /*0804*/ 	.word	0x00000000
        /*0808*/ 	.word	0x00024868
        /*080c*/ 	.short	0x010a
        /*080e*/ 	.byte	0xff
	.zero		1


	//   ....[94]....
        /*0810*/ 	.word	0x0000e130
        /*0814*/ 	.word	0x00000000
        /*0818*/ 	.word	0x00024878
        /*081c*/ 	.short	0x010a
        /*081e*/ 	.byte	0xff
	.zero		1


	//   ....[95]....
        /*0820*/ 	.word	0x0000e190
        /*0824*/ 	.word	0x00000004
        /*0828*/ 	.word	0x00024820
        /*082c*/ 	.short	0x010a
        /*082e*/ 	.byte	0xff
	.zero		1


	//   ....[96]....
        /*0830*/ 	.word	0x0000e1f0
        /*0834*/ 	.word	0x00000004
        /*0838*/ 	.word	0x00024880
        /*083c*/ 	.short	0x010a
        /*083e*/ 	.byte	0xff
	.zero		1


	//   ....[97]....
        /*0840*/ 	.word	0x0000e250
        /*0844*/ 	.word	0x00000000
        /*0848*/ 	.word	0x000248b0
        /*084c*/ 	.short	0x010a
        /*084e*/ 	.byte	0xff
	.zero		1


	//   ....[98]....
        /*0850*/ 	.word	0x0000e2b0
        /*0854*/ 	.word	0x00000000
        /*0858*/ 	.word	0x000248b8
        /*085c*/ 	.short	0x010a
        /*085e*/ 	.byte	0xff
	.zero		1


	//   ....[99]....
        /*0860*/ 	.word	0x0000e310
        /*0864*/ 	.word	0x00000003
        /*0868*/ 	.word	0x00024890
        /*086c*/ 	.short	0x010a
        /*086e*/ 	.byte	0xff
	.zero		1


	//   ....[100]....
        /*0870*/ 	.word	0x0000e370
        /*0874*/ 	.word	0x00000004
        /*0878*/ 	.word	0x00024870
        /*087c*/ 	.short	0x010a
        /*087e*/ 	.byte	0xff
	.zero		1


	//   ....[101]....
        /*0880*/ 	.word	0x0000e3c0
        /*0884*/ 	.word	0x00000002
        /*0888*/ 	.word	0x00024850
        /*088c*/ 	.short	0x010a
        /*088e*/ 	.byte	0xff
	.zero		1


	//   ....[102]....
        /*0890*/ 	.word	0x0000e410
        /*0894*/ 	.word	0x00000002
        /*0898*/ 	.word	0x00024888
        /*089c*/ 	.short	0x010a
        /*089e*/ 	.byte	0xff
	.zero		1


	//   ....[103]....
        /*08a0*/ 	.word	0x0000e460
        /*08a4*/ 	.word	0x00000002
        /*08a8*/ 	.word	0x00024830
        /*08ac*/ 	.short	0x010a
        /*08ae*/ 	.byte	0xff
	.zero		1


	//   ....[104]....
        /*08b0*/ 	.word	0x0000e4b0
        /*08b4*/ 	.word	0x00000002
        /*08b8*/ 	.word	0x00024840
        /*08bc*/ 	.short	0x010a
        /*08be*/ 	.byte	0xff
	.zero		1


	//   ....[105]....
        /*08c0*/ 	.word	0x0000e500
        /*08c4*/ 	.word	0x00000002
        /*08c8*/ 	.word	0x00024860
        /*08cc*/ 	.short	0x010a
        /*08ce*/ 	.byte	0xff
	.zero		1


	//   ....[106]....
        /*08d0*/ 	.word	0x0000e550
        /*08d4*/ 	.word	0x00000002
        /*08d8*/ 	.word	0x00024898
        /*08dc*/ 	.short	0x010a
        /*08de*/ 	.byte	0xff
	.zero		1


	//   ....[107]....
        /*08e0*/ 	.word	0x0000e5b0
        /*08e4*/ 	.word	0x00000003
        /*08e8*/ 	.word	0x000248a0
        /*08ec*/ 	.short	0x010a
        /*08ee*/ 	.byte	0xff
	.zero		1


	//   ....[108]....
        /*08f0*/ 	.word	0x0000e610
        /*08f4*/ 	.word	0x00000000
        /*08f8*/ 	.word	0x000248a8
        /*08fc*/ 	.short	0x010a
        /*08fe*/ 	.byte	0xff
	.zero		1


	//----- nvinfo : EIATTR_NUM_MBARRIERS
	.align		4
.L_53:
        /*0900*/ 	.byte	0x03, 0x38
        /*0902*/ 	.short	0x0018


	//----- nvinfo : EIATTR_EXIT_INSTR_OFFSETS
	.align		4
        /*0904*/ 	.byte	0x04, 0x1c
        /*0906*/ 	.short	(.L_55 - .L_54)


	//   ....[0]....
.L_54:
        /*0908*/ 	.word	0x00001120


	//   ....[1]....
        /*090c*/ 	.word	0x000020e0


	//   ....[2]....
        /*0910*/ 	.word	0x00002c40


	//   ....[3]....
        /*0914*/ 	.word	0x000036b0


	//   ....[4]....
        /*0918*/ 	.word	0x00006810


	//   ....[5]....
        /*091c*/ 	.word	0x00006850


	//   ....[6]....
        /*0920*/ 	.word	0x00007500


	//   ....[7]....
        /*0924*/ 	.word	0x00007530


	//   ....[8]....
        /*0928*/ 	.word	0x0000d790


	//   ....[9]....
        /*092c*/ 	.word	0x0000da50


	//----- nvinfo : EIATTR_INDIRECT_BRANCH_TARGETS
	.align		4
.L_55:
        /*0930*/ 	.byte	0x04, 0x34
        /*0932*/ 	.short	(.L_57 - .L_56)


	//   ....[0]....
.L_56:
        /*0934*/ 	.word	.L_x_296@srel
        /*0938*/ 	.short	0x0
        /*093a*/ 	.short	0x0
        /*093c*/ 	.word	0x3
        /*0940*/ 	.word	.L_x_297@srel
        /*0944*/ 	.word	.L_x_298@srel
        /*0948*/ 	.word	.L_x_299@srel


	//   ....[1]....
        /*094c*/ 	.word	.L_x_300@srel
        /*0950*/ 	.short	0x0
        /*0952*/ 	.short	0x0
        /*0954*/ 	.word	0x3
        /*0958*/ 	.word	.L_x_160@srel
        /*095c*/ 	.word	.L_x_145@srel
        /*0960*/ 	.word	.L_x_299@srel


	//----- nvinfo : EIATTR_MAX_THREADS
	.align		4
.L_57:
        /*0964*/ 	.byte	0x04, 0x05
        /*0966*/ 	.short	(.L_59 - .L_58)
.L_58:
        /*0968*/ 	.word	0x00000200
        /*096c*/ 	.word	0x00000001
        /*0970*/ 	.word	0x00000001


	//----- nvinfo : EIATTR_CRS_STACK_SIZE
	.align		4
.L_59:
        /*0974*/ 	.byte	0x04, 0x1e
        /*0976*/ 	.short	(.L_61 - .L_60)
.L_60:
        /*0978*/ 	.word	0x00000000


	//----- nvinfo : EIATTR_CBANK_PARAM_SIZE
	.align		4
.L_61:
        /*097c*/ 	.byte	0x03, 0x19
        /*097e*/ 	.short	0x0680


	//----- nvinfo : EIATTR_PARAM_CBANK
	.align		4
        /*0980*/ 	.byte	0x04, 0x0a
        /*0982*/ 	.short	(.L_63 - .L_62)
	.align		4
.L_62:
        /*0984*/ 	.word	index@(.nv.constant0._ZN7cutlass13device_kernelINS_4fmha6kernel36Sm100FmhaBwdKernelTmaWarpSpecializedIN4cute5tupleIJiiiiNS5_IJNS5_IJiiEEEiEEEEEENS_10bfloat16_tEfNS5_IJNS4_1CILi128EEESB_NSA_ILi64EEESC_EEENS1_10collective6NoMaskEEEEEvNT_6ParamsE)
        /*0988*/ 	.short	0x0380
        /*098a*/ 	.short	0x0680


	//----- nvinfo : EIATTR_SW_WAR
	.align		4
.L_63:
        /*098c*/ 	.byte	0x04, 0x36
        /*098e*/ 	.short	(.L_65 - .L_64)
.L_64:
        /*0990*/ 	.word	0x00000008
.L_65:


//--------------------- .nv.callgraph             --------------------------
	.section	.nv.callgraph,"",@"SHT_CUDA_CALLGRAPH"
	.align	4
	.sectionentsize	8
	.align		4
        /*0000*/ 	.word	0x00000000
	.align		4
        /*0004*/ 	.word	0xffffffff
	.align		4
        /*0008*/ 	.word	index@(_ZN7cutlass13device_kernelINS_4fmha6kernel36Sm100FmhaBwdKernelTmaWarpSpecializedIN4cute5tupleIJiiiiNS5_IJNS5_IJiiEEEiEEEEEENS_10bfloat16_tEfNS5_IJNS4_1CILi128EEESB_NSA_ILi64EEESC_EEENS1_10collective6NoMaskEEEEEvNT_6ParamsE)
	.align		4
        /*000c*/ 	.word	index@(__assertfail)
	.align		4
        /*0010*/ 	.word	0x00000000
	.align		4
        /*0014*/ 	.word	0xfffffffe
	.align		4
        /*0018*/ 	.word	0x00000000
	.align		4
        /*001c*/ 	.word	0xfffffffd
	.align		4
        /*0020*/ 	.word	0x00000000
	.align		4
        /*0024*/ 	.word	0xfffffffc


//--------------------- .nv.constant4             --------------------------
	.section	.nv.constant4,"a",@progbits
	.align	8
	.align		8
.nv.constant4:
        /*0000*/ 	.dword	__assertfail
	.align		8
        /*0008*/ 	.dword	__unnamed_1
	.align		8
        /*0010*/ 	.dword	__unnamed_2
	.align		8
        /*0018*/ 	.dword	__unnamed_3
	.align		8
        /*0020*/ 	.dword	__unnamed_4
	.align		8
        /*0028*/ 	.dword	_ZN39_INTERNAL_a54fa691_4_k_cu_05a3d122_37804cuda3std3__45__cpo5beginE
	.align		8
        /*0030*/ 	.dword	_ZN39_INTERNAL_a54fa691_4_k_cu_05a3d122_37804cuda3std3__45__cpo3endE
	.align		8
        /*0038*/ 	.dword	_ZN39_INTERNAL_a54fa691_4_k_cu_05a3d122_37804cuda3std3__45__cpo6cbeginE
	.align		8
        /*0040*/ 	.dword	_ZN39_INTERNAL_a54fa691_4_k_cu_05a3d122_37804cuda3std3__45__cpo4cendE
	.align		8
        /*0048*/ 	.dword	_ZN39_INTERNAL_a54fa691_4_k_cu_05a3d122_37804cuda3std3__441_GLOBAL__N__a54fa691_4_k_cu_05a3d122_37806ignoreE
	.align		8
        /*0050*/ 	.dword	_ZN39_INTERNAL_a54fa691_4_k_cu_05a3d122_37804cuda3std3__419piecewise_constructE
	.align		8
        /*0058*/ 	.dword	_ZN39_INTERNAL_a54fa691_4_k_cu_05a3d122_37804cuda3std3__48in_placeE
	.align		8
        /*0060*/ 	.dword	_ZN39_INTERNAL_a54fa691_4_k_cu_05a3d122_37804cuda3std6ranges3__45__cpo4swapE
	.align		8
        /*0068*/ 	.dword	_ZN39_INTERNAL_a54fa691_4_k_cu_05a3d122_37804cuda3std6ranges3__45__cpo9iter_moveE
	.align		8
        /*0070*/ 	.dword	_ZN39_INTERNAL_a54fa691_4_k_cu_05a3d122_37804cute7productE
	.align		8
        /*0078*/ 	.dword	_ZN39_INTERNAL_a54fa691_4_k_cu_05a3d122_37804cute1_E
	.align		8
        /*0080*/ 	.dword	$str$23
	.align		8
        /*0088*/ 	.dword	$str$24
	.align		8
        /*0090*/ 	.dword	$str$25
	.align		8
        /*0098*/ 	.dword	$str$26


//--------------------- .nv.constant2._ZN7cutlass13device_kernelINS_4fmha6kernel36Sm100FmhaBwdKernelTmaWarpSpecializedIN4cute5tupleIJiiiiNS5_IJNS5_IJiiEEEiEEEEEENS_10bfloat16_tEfNS5_IJNS4_1CILi128EEESB_NSA_ILi64EEESC_EEENS1_10collective6NoMaskEEEEEvNT_6ParamsE --------------------------
	.section	.nv.constant2._ZN7cutlass13device_kernelINS_4fmha6kernel36Sm100FmhaBwdKernelTmaWarpSpecializedIN4cute5tupleIJiiiiNS5_IJNS5_IJiiEEEiEEEEEENS_10bfloat16_tEfNS5_IJNS4_1CILi128EEESB_NSA_ILi64EEESC_EEENS1_10collective6NoMaskEEEEEvNT_6ParamsE,"a",@progbits
	.sectionflags	@""
	.align	4
.nv.constant2._ZN7cutlass13device_kernelINS_4fmha6kernel36Sm100FmhaBwdKernelTmaWarpSpecializedIN4cute5tupleIJiiiiNS5_IJNS5_IJiiEEEiEEEEEENS_10bfloat16_tEfNS5_IJNS4_1CILi128EEESB_NSA_ILi64EEESC_EEENS1_10collective6NoMaskEEEEEvNT_6ParamsE:
        /*0000*/ 	.byte	0x70, 0x21, 0x00, 0x00, 0xc0, 0x36, 0x00, 0x00, 0x10, 0x75, 0x00, 0x00, 0x40, 0x75, 0x00, 0x00
        /*0010*/ 	.byte	0xc0, 0x68, 0x00, 0x00, 0x10, 0x75, 0x00, 0x00


//--------------------- .text._ZN7cutlass13device_kernelINS_4fmha6kernel36Sm100FmhaBwdKernelTmaWarpSpecializedIN4cute5tupleIJiiiiNS5_IJNS5_IJiiEEEiEEEEEENS_10bfloat16_tEfNS5_IJNS4_1CILi128EEESB_NSA_ILi64EEESC_EEENS1_10collective6NoMaskEEEEEvNT_6ParamsE --------------------------
	.section	.text._ZN7cutlass13device_kernelINS_4fmha6kernel36Sm100FmhaBwdKernelTmaWarpSpecializedIN4cute5tupleIJiiiiNS5_IJNS5_IJiiEEEiEEEEEENS_10bfloat16_tEfNS5_IJNS4_1CILi128EEESB_NSA_ILi64EEESC_EEENS1_10collective6NoMaskEEEEEvNT_6ParamsE,"ax",@progbits
	.align	128
.text._ZN7cutlass13device_kernelINS_4fmha6kernel36Sm100FmhaBwdKernelTmaWarpSpecializedIN4cute5tupleIJiiiiNS5_IJNS5_IJiiEEEiEEEEEENS_10bfloat16_tEfNS5_IJNS4_1CILi128EEESB_NSA_ILi64EEESC_EEENS1_10collective6NoMaskEEEEEvNT_6ParamsE:
        .type           _ZN7cutlass13device_kernelINS_4fmha6kernel36Sm100FmhaBwdKernelTmaWarpSpecializedIN4cute5tupleIJiiiiNS5_IJNS5_IJiiEEEiEEEEEENS_10bfloat16_tEfNS5_IJNS4_1CILi128EEESB_NSA_ILi64EEESC_EEENS1_10collective6NoMaskEEEEEvNT_6ParamsE,@function
        .size           _ZN7cutlass13device_kernelINS_4fmha6kernel36Sm100FmhaBwdKernelTmaWarpSpecializedIN4cute5tupleIJiiiiNS5_IJNS5_IJiiEEEiEEEEEENS_10bfloat16_tEfNS5_IJNS4_1CILi128EEESB_NSA_ILi64EEESC_EEENS1_10collective6NoMaskEEEEEvNT_6ParamsE,(.L_x_304 - _ZN7cutlass13device_kernelINS_4fmha6kernel36Sm100FmhaBwdKernelTmaWarpSpecializedIN4cute5tupleIJiiiiNS5_IJNS5_IJiiEEEiEEEEEENS_10bfloat16_tEfNS5_IJNS4_1CILi128EEESB_NSA_ILi64EEESC_EEENS1_10collective6NoMaskEEEEEvNT_6ParamsE)
        .other          _ZN7cutlass13device_kernelINS_4fmha6kernel36Sm100FmhaBwdKernelTmaWarpSpecializedIN4cute5tupleIJiiiiNS5_IJNS5_IJiiEEEiEEEEEENS_10bfloat16_tEfNS5_IJNS4_1CILi128EEESB_NSA_ILi64EEESC_EEENS1_10collective6NoMaskEEEEEvNT_6ParamsE,@"STO_CUDA_ENTRY STV_DEFAULT"
_ZN7cutlass13device_kernelINS_4fmha6kernel36Sm100FmhaBwdKernelTmaWarpSpecializedIN4cute5tupleIJiiiiNS5_IJNS5_IJiiEEEiEEEEEENS_10bfloat16_tEfNS5_IJNS4_1CILi128EEESB_NSA_ILi64EEESC_EEENS1_10collective6NoMaskEEEEEvNT_6ParamsE:
[----:B------:R-:W1:Y:S02]  /*0000*/  LDC R1, c[0x0][0x37c] ;  /* 0x0000df00ff017b82 */ /* 0x000e640000000800 */
[----:B-1----:R-:W-:Y:S01]  /*0010*/  IADD3 R1, PT, PT, R1, -0x20, RZ ;  /* 0xffffffe001017810 */ /* 0x002fe20007ffe0ff */
[----:B------:R-:W1:Y:S01]  /*0020*/  S2R R16, SR_TID.X ;  /* 0x0000000000107919 */ /* 0x000e620000002100 */
[----:B------:R-:W-:Y:S01]  /*0030*/  IMAD.MOV.U32 R0, RZ, RZ, 0x33334444 ;  /* 0x33334444ff007424 */ /* 0x000fe200078e00ff */
[----:B------:R-:W-:Y:S01]  /*0040*/  ELECT P0, URZ, PT ;  /* 0x0000000000ff782f */ /* 0x000fe20003800000 */
[----:B------:R-:W-:Y:S01]  /*0050*/  BSSY.RECONVERGENT B0, `(.L_x_0) ;  /* 0x000002c000007945 */ /* 0x000fe20003800200 */
[----:B-1----:R-:W-:-:S05]  /*0060*/  SHF.R.U32.HI R4, RZ, 0x5, R16 ;  /* 0x00000005ff047819 */ /* 0x002fca0000011610 */
[----:B------:R-:W1:Y:S02]  /*0070*/  SHFL.IDX PT, R110, R4, RZ, 0x1f ;  /* 0x00001fff046e7589 */ /* 0x000e6400000e0000 */
[----:B-1----:R-:W-:-:S05]  /*0080*/  IMAD.SHL.U32 R2, R110, 0x4, RZ ;  /* 0x000000046e027824 */ /* 0x002fca00078e00ff */
[----:B------:R-:W-:Y:S01]  /*0090*/  SHF.R.U64 R0, R0, R2, 0x123333 ;  /* 0x0012333300007419 */ /* 0x000fe20000001202 */
[----:B------:R-:W-:-:S03]  /*00a0*/  IMAD.MOV.U32 R2, RZ, RZ, R16 ;  /* 0x000000ffff027224 */ /* 0x000fc600078e0010 */
[----:B------:R-:W-:-:S04]  /*00b0*/  LOP3.LUT R3, R0, 0x7, RZ, 0xc0, !PT ;  /* 0x0000000700037812 */ /* 0x000fc800078ec0ff */
[----:B------:R-:W-:-:S04]  /*00c0*/  ISETP.NE.OR P1, PT, R3, 0x1, !P0 ;  /* 0x000000010300780c */ /* 0x000fc80004725670 */
[----:B------:R-:W-:-:S09]  /*00d0*/  P2R R7, PR, RZ, 0x2 ;  /* 0x00000002ff077803 */ /* 0x000fd20000000000 */
[----:B------:R-:W-:Y:S05]  /*00e0*/  @P1 BRA `(.L_x_1) ;  /* 0x0000000000381947 */ /* 0x000fea0003800000 */
[----:B------:R-:W1:Y:S02]  /*00f0*/  LDCU.64 UR4, c[0x0][0x348] ;  /* 0x00006900ff0477ac */ /* 0x000e640008000a00 */
[----:B-1----:R-:W-:Y:S02]  /*0100*/  UIADD3 UR10, UP3, UPT, UR4, 0x300, URZ ;  /* 0x00000300040a7890 */ /* 0x002fe4000ff7e0ff */
[----:B------:R-:W-:Y:S02]  /*0110*/  UIADD3 UR8, UP2, UPT, UR4, 0x100, URZ ;  /* 0x0000010004087890 */ /* 0x000fe4000ff5e0ff */
[----:B------:R-:W-:Y:S02]  /*0120*/  UIADD3 UR6, UP1, UPT, UR4, 0x200, URZ ;  /* 0x0000020004067890 */ /* 0x000fe4000ff3e0ff */
[----:B------:R-:W-:Y:S02]  /*0130*/  UIADD3 UR4, UP0, UPT, UR4, 0x400, URZ ;  /* 0x0000040004047890 */ /* 0x000fe4000ff1e0ff */
[----:B------:R-:W-:-:S02]  /*0140*/  UIADD3.X UR11, UPT, UPT, URZ, UR5, URZ, UP3, !UPT ;  /* 0x00000005ff0b7290 */ /* 0x000fc40009ffe4ff */
[----:B------:R-:W-:Y:S02]  /*0150*/  UIADD3.X UR9, UPT, UPT, URZ, UR5, URZ, UP2, !UPT ;  /* 0x00000005ff097290 */ /* 0x000fe400097fe4ff */
[----:B------:R-:W-:Y:S02]  /*0160*/  UIADD3.X UR7, UPT, UPT, URZ, UR5, URZ, UP1, !UPT ;  /* 0x00000005ff077290 */ /* 0x000fe40008ffe4ff */
[----:B------:R-:W-:-:S03]  /*0170*/  UIADD3.X UR5, UPT, UPT, URZ, UR5, URZ, UP0, !UPT ;  /* 0x00000005ff057290 */ /* 0x000fc600087fe4ff */
[----:B------:R1:W-:Y:S02]  /*0180*/  UTMACCTL.PF [UR10] ;  /* 0x000000000a0079b9 */ /* 0x0003e40008040000 */
[----:B------:R1:W-:Y:S02]  /*0190*/  UTMACCTL.PF [UR8] ;  /* 0x00000000080079b9 */ /* 0x0003e40008040000 */
[----:B------:R1:W-:Y:S02]  /*01a0*/  UTMACCTL.PF [UR6] ;  /* 0x00000000060079b9 */ /* 0x0003e40008040000 */
[----:B------:R1:W-:Y:S02]  /*01b0*/  UTMACCTL.PF [UR4] ;  /* 0x00000000040079b9 */ /* 0x0003e40008040000 */
[----:B-1----:R-:W-:Y:S05]  /*01c0*/  BRA `(.L_x_2) ;  /* 0x0000000000247947 */ /* 0x002fea0003800000 */
.L_x_1:
[----:B------:R-:W-:-:S13]  /*01d0*/  ISETP.NE.AND P0, PT, R3, 0x2, PT ;  /* 0x000000020300780c */ /* 0x000fda0003f05270 */
[----:B------:R-:W-:Y:S05]  /*01e0*/  @!P0 BRA `(.L_x_3) ;  /* 0x0000000000348947 */ /* 0x000fea0003800000 */
[----:B------:R-:W-:Y:S02]  /*01f0*/  ISETP.NE.AND P0, PT, R3, 0x1, PT ;  /* 0x000000010300780c */ /* 0x000fe40003f05270 */
[----:B------:R-:W-:Y:S02]  /*0200*/  PLOP3.LUT P1, PT, PT, PT, PT, 0x80, 0x8 ;  /* 0x000000000008781c */ /* 0x000fe40003f2f070 */
[----:B------:R-:W-:Y:S02]  /*0210*/  PLOP3.LUT P3, PT, PT, PT, PT, 0x80, 0x8 ;  /* 0x000000000008781c */ /* 0x000fe40003f6f070 */
[----:B------:R-:W-:Y:S02]  /*0220*/  PLOP3.LUT P2, PT, PT, PT, PT, 0x8, 0x80 ;  /* 0x000000000080781c */ /* 0x000fe40003f4e170 */
[----:B------:R-:W-:Y:S02]  /*0230*/  PLOP3.LUT P5, PT, PT, PT, PT, 0x80, 0x8 ;  /* 0x000000000008781c */ /* 0x000fe40003faf070 */
[----:B------:R-:W-:-:S03]  /*0240*/  P2R R6, PR, RZ, 0x2 ;  /* 0x00000002ff067803 */ /* 0x000fc60000000000 */
[----:B------:R-:W-:Y:S08]  /*0250*/  @P0 BRA `(.L_x_4) ;  /* 0x00000000002c0947 */ /* 0x000ff00003800000 */
.L_x_2:
[----:B------:R-:W-:Y:S02]  /*0260*/  PLOP3.LUT P0, PT, PT, PT, PT, 0x8, 0x80 ;  /* 0x000000000080781c */ /* 0x000fe40003f0e170 */
[----:B------:R-:W-:Y:S02]  /*0270*/  PLOP3.LUT P3, PT, PT, PT, PT, 0x80, 0x8 ;  /* 0x000000000008781c */ /* 0x000fe40003f6f070 */
[----:B------:R-:W-:Y:S02]  /*0280*/  PLOP3.LUT P2, PT, PT, PT, PT, 0x8, 0x80 ;  /* 0x000000000080781c */ /* 0x000fe40003f4e170 */
[----:B------:R-:W-:Y:S02]  /*0290*/  PLOP3.LUT P5, PT, PT, PT, PT, 0x8, 0x80 ;  /* 0x000000000080781c */ /* 0x000fe40003fae170 */
[----:B------:R-:W-:Y:S01]  /*02a0*/  P2R R6, PR, RZ, 0x1 ;  /* 0x00000001ff067803 */ /* 0x000fe20000000000 */
[----:B------:R-:W-:Y:S05]  /*02b0*/  BRA `(.L_x_4) ;  /* 0x0000000000147947 */ /* 0x000fea0003800000 */
.L_x_3:
[----:B------:R-:W-:Y:S02]  /*02c0*/  PLOP3.LUT P0, PT, PT, PT, PT, 0x80, 0x8 ;  /* 0x000000000008781c */ /* 0x000fe40003f0f070 */
[----:B------:R-:W-:Y:S02]  /*02d0*/  PLOP3.LUT P3, PT, PT, PT, PT, 0x8, 0x80 ;  /* 0x000000000080781c */ /* 0x000fe40003f6e170 */
[----:B------:R-:W-:Y:S02]  /*02e0*/  PLOP3.LUT P2, PT, PT, PT, PT, 0x80, 0x8 ;  /* 0x000000000008781c */ /* 0x000fe40003f4f070 */
[----:B------:R-:W-:Y:S02]  /*02f0*/  PLOP3.LUT P5, PT, PT, PT, PT, 0x8, 0x80 ;  /* 0x000000000080781c */ /* 0x000fe40003fae170 */
[----:B------:R-:W-:-:S11]  /*0300*/  P2R R6, PR, RZ, 0x1 ;  /* 0x00000001ff067803 */ /* 0x000fd60000000000 */
.L_x_4:
[----:B------:R-:W-:Y:S05]  /*0310*/  BSYNC.RECONVERGENT B0 ;  /* 0x0000000000007941 */ /* 0x000fea0003800200 */
.L_x_0:
[----:B------:R-:W1:Y:S01]  /*0320*/  SHFL.IDX PT, R0, R4, RZ, 0x1f ;  /* 0x00001fff04007589 */ /* 0x000e6200000e0000 */
[----:B------:R-:W-:Y:S02]  /*0330*/  ISETP.NE.AND P0, PT, R3, 0x2, PT ;  /* 0x000000020300780c */ /* 0x000fe40003f05270 */
[----:B-1----:R-:W-:-:S13]  /*0340*/  ISETP.NE.AND P1, PT, R0, RZ, PT ;  /* 0x000000ff0000720c */ /* 0x002fda0003f25270 */
[----:B------:R-:W-:Y:S05]  /*0350*/  @P1 BRA `(.L_x_5) ;  /* 0x0000000000381947 */ /* 0x000fea0003800000 */
[----:B------:R-:W1:Y:S01]  /*0360*/  S2UR UR4, SR_CgaCtaId ;  /* 0x00000000000479c3 */ /* 0x000e620000008800 */
[----:B------:R-:W-:Y:S01]  /*0370*/  UMOV UR5, 0x400 ;  /* 0x0000040000057882 */ /* 0x000fe20000000000 */
[----:B------:R-:W-:Y:S01]  /*0380*/  UMOV UR6, 0x1 ;  /* 0x0000000100067882 */ /* 0x000fe20000000000 */
[----:B------:R-:W-:Y:S01]  /*0390*/  ELECT P1, URZ, PT ;  /* 0x0000000000ff782f */ /* 0x000fe20003820000 */
[----:B------:R-:W-:-:S04]  /*03a0*/  UIADD3 UR6, UPT, UPT, -UR6, 0x100000, URZ ;  /* 0x0010000006067890 */ /* 0x000fc8000fffe1ff */
[----:B------:R-:W-:Y:S02]  /*03b0*/  USHF.L.U32 UR7, UR6, 0xb, URZ ;  /* 0x0000000b06077899 */ /* 0x000fe400080006ff */
[----:B------:R-:W-:Y:S02]  /*03c0*/  USHF.L.U32 UR6, UR6, 0x1, URZ ;  /* 0x0000000106067899 */ /* 0x000fe400080006ff */
[----:B-1----:R-:W-:Y:S01]  /*03d0*/  ULEA UR4, UR4, UR5, 0x18 ;  /* 0x0000000504047291 */ /* 0x002fe2000f8ec0ff */
[----:B------:R-:W1:Y:S11]  /*03e0*/  FENCE.VIEW.ASYNC.S ;  /* 0x00000000000073c6 */ /* 0x000e760000000000 */
[----:B-1----:R1:W2:Y:S01]  /*03f0*/  SYNCS.EXCH.64 URZ, [UR4+0x24800], UR6 ;  /* 0x0248000604ff75b2 */ /* 0x0022a20008000100 */
[----:B------:R1:W3:Y:S01]  /*0400*/  SYNCS.EXCH.64 URZ, [UR4+0x24810], UR6 ;  /* 0x0248100604ff75b2 */ /* 0x0002e20008000100 */
[----:B------:R1:W4:Y:S01]  /*0410*/  SYNCS.EXCH.64 URZ, [UR4+0x24808], UR6 ;  /* 0x0248080604ff75b2 */ /* 0x0003220008000100 */
[----:B------:R1:W1:Y:S01]  /*0420*/  SYNCS.EXCH.64 URZ, [UR4+0x24818], UR6 ;  /* 0x0248180604ff75b2 */ /* 0x0002620008000100 */
[----:B------:R-:W-:Y:S01]  /*0430*/  NOP ;  /* 0x0000000000007918 */ /* 0x000fe20000000000 */
.L_x_5:
[----:B------:R-:W-:Y:S01]  /*0440*/  NOP ;  /* 0x0000000000007918 */ /* 0x000fe20000000000 */
[----:B------:R-:W-:Y:S05]  /*0450*/  @!P0 BRA `(.L_x_6) ;  /* 0x0000000000288947 */ /* 0x000fea0003800000 */
[----:B------:R-:W-:Y:S01]  /*0460*/  ISETP.NE.AND P0, PT, R3, 0x1, PT ;  /* 0x000000010300780c */ /* 0x000fe20003f05270 */
[----:B------:R-:W-:Y:S02]  /*0470*/  UPLOP3.LUT UP0, UPT, UPT, UPT, UPT, 0x80, 0x8 ;  /* 0x000000000008789c */ /* 0x000fe40003f0f070 */
[----:B------:R-:W-:Y:S02]  /*0480*/  UPLOP3.LUT UP4, UPT, UPT, UPT, UPT, 0x40, 0x4 ;  /* 0x000000000004789c */ /* 0x000fe40003f8e870 */
[----:B------:R-:W-:Y:S02]  /*0490*/  UPLOP3.LUT UP3, UPT, UPT, UPT, UPT, 0x80, 0x8 ;  /* 0x000000000008789c */ /* 0x000fe40003f6f070 */
[----:B------:R-:W-:-:S06]  /*04a0*/  UPLOP3.LUT UP2, UPT, UPT, UPT, UPT, 0x80, 0x8 ;  /* 0x000000000008789c */ /* 0x000fcc0003f4f070 */
[----:B------:R-:W-:Y:S05]  /*04b0*/  @P0 BRA `(.L_x_7) ;  /* 0x0000000000200947 */ /* 0x000fea0003800000 */
[----:B------:R-:W-:Y:S02]  /*04c0*/  UPLOP3.LUT UP4, UPT, UPT, UPT, UPT, 0x40, 0x4 ;  /* 0x000000000004789c */ /* 0x000fe40003f8e870 */
[----:B------:R-:W-:Y:S02]  /*04d0*/  UPLOP3.LUT UP3, UPT, UPT, UPT, UPT, 0x40, 0x4 ;  /* 0x000000000004789c */ /* 0x000fe40003f6e870 */
[----:B------:R-:W-:Y:S01]  /*04e0*/  UPLOP3.LUT UP2, UPT, UPT, UPT, UPT, 0x40, 0x4 ;  /* 0x000000000004789c */ /* 0x000fe20003f4e870 */
[----:B------:R-:W-:Y:S05]  /*04f0*/  BRA `(.L_x_7) ;  /* 0x0000000000107947 */ /* 0x000fea0003800000 */
.L_x_6:
[----:B------:R-:W-:Y:S02]  /*0500*/  UPLOP3.LUT UP0, UPT, UPT, UPT, UPT, 0x40, 0x4 ;  /* 0x000000000004789c */ /* 0x000fe40003f0e870 */
[----:B------:R-:W-:Y:S02]  /*0510*/  UPLOP3.LUT UP4, UPT, UPT, UPT, UPT, 0x80, 0x8 ;  /* 0x000000000008789c */ /* 0x000fe40003f8f070 */
[----:B------:R-:W-:Y:S02]  /*0520*/  UPLOP3.LUT UP3, UPT, UPT, UPT, UPT, 0x40, 0x4 ;  /* 0x000000000004789c */ /* 0x000fe40003f6e870 */
[----:B------:R-:W-:Y:S02]  /*0530*/  UPLOP3.LUT UP2, UPT, UPT, UPT, UPT, 0x80, 0x8 ;  /* 0x000000000008789c */ /* 0x000fe40003f4f070 */
.L_x_7:
[----:B------:R-:W5:Y:S02]  /*0540*/  SHFL.IDX PT, R0, R4, RZ, 0x1f ;  /* 0x00001fff04007589 */ /* 0x000f6400000e0000 */
[----:B-----5:R-:W-:-:S13]  /*0550*/  ISETP.NE.AND P0, PT, R0, 0x1, PT ;  /* 0x000000010000780c */ /* 0x020fda0003f05270 */
[----:B------:R-:W-:Y:S05]  /*0560*/  @P0 BRA `(.L_x_8) ;  /* 0x0000000000300947 */ /* 0x000fea0003800000 */
[----:B-1----:R-:W1:Y:S01]  /*0570*/  S2UR UR4, SR_CgaCtaId ;  /* 0x00000000000479c3 */ /* 0x002e620000008800 */
[----:B------:R-:W-:Y:S01]  /*0580*/  UMOV UR6, 0x400 ;  /* 0x0000040000067882 */ /* 0x000fe20000000000 */
[----:B------:R-:W-:Y:S01]  /*0590*/  UMOV UR5, 0x1 ;  /* 0x0000000100057882 */ /* 0x000fe20000000000 */
[----:B------:R-:W-:Y:S01]  /*05a0*/  ELECT P0, URZ, PT ;  /* 0x0000000000ff782f */ /* 0x000fe20003800000 */
[----:B-1----:R-:W-:Y:S02]  /*05b0*/  ULEA UR6, UR4, UR6, 0x18 ;  /* 0x0000000604067291 */ /* 0x002fe4000f8ec0ff */
[----:B------:R-:W-:-:S04]  /*05c0*/  UIADD3 UR4, UPT, UPT, -UR5, 0x100000, URZ ;  /* 0x0010000005047890 */ /* 0x000fc8000fffe1ff */
[----:B------:R-:W-:Y:S02]  /*05d0*/  USHF.L.U32 UR5, UR4, 0xb, URZ ;  /* 0x0000000b04057899 */ /* 0x000fe400080006ff */
[----:B------:R-:W-:Y:S01]  /*05e0*/  USHF.L.U32 UR4, UR4, 0x1, URZ ;  /* 0x0000000104047899 */ /* 0x000fe200080006ff */
[----:B------:R-:W1:Y:S11]  /*05f0*/  FENCE.VIEW.ASYNC.S ;  /* 0x00000000000073c6 */ /* 0x000e760000000000 */
[----:B-1----:R1:W1:Y:S01]  /*0600*/  SYNCS.EXCH.64 URZ, [UR6+0x24820], UR4 ;  /* 0x0248200406ff75b2 */ /* 0x0022620008000100 */
[----:B------:R1:W1:Y:S01]  /*0610*/  SYNCS.EXCH.64 URZ, [UR6+0x24828], UR4 ;  /* 0x0248280406ff75b2 */ /* 0x0002620008000100 */
[----:B------:R-:W-:Y:S01]  /*0620*/  NOP ;  /* 0x0000000000007918 */ /* 0x000fe20000000000 */
.L_x_8:
[----:B------:R-:W5:Y:S01]  /*0630*/  SHFL.IDX PT, R0, R4, RZ, 0x1f ;  /* 0x00001fff04007589 */ /* 0x000f6200000e0000 */
[----:B------:R-:W-:Y:S01]  /*0640*/  NOP ;  /* 0x0000000000007918 */ /* 0x000fe20000000000 */
[----:B-----5:R-:W-:-:S13]  /*0650*/  ISETP.NE.AND P0, PT, R0, 0x2, PT ;  /* 0x000000020000780c */ /* 0x020fda0003f05270 */
[----:B------:R-:W-:Y:S05]  /*0660*/  @P0 BRA `(.L_x_9) ;  /* 0x0000000000400947 */ /* 0x000fea0003800000 */
[----:B-1----:R-:W1:Y:S01]  /*0670*/  S2UR UR4, SR_CgaCtaId ;  /* 0x00000000000479c3 */ /* 0x002e620000008800 */
[----:B------:R-:W-:Y:S01]  /*0680*/  UMOV UR5, 0x400 ;  /* 0x0000040000057882 */ /* 0x000fe20000000000 */
[----:B------:R-:W-:Y:S01]  /*0690*/  UMOV UR8, 0x20 ;  /* 0x0000002000087882 */ /* 0x000fe20000000000 */
[----:B------:R-:W-:Y:S01]  /*06a0*/  UMOV UR6, 0x100 ;  /* 0x0000010000067882 */ /* 0x000fe20000000000 */
[----:B------:R-:W-:-:S04]  /*06b0*/  UIADD3 UR8, UPT, UPT, -UR8, 0x100000, URZ ;  /* 0x0010000008087890 */ /* 0x000fc8000fffe1ff */
[----:B------:R-:W-:Y:S02]  /*06c0*/  USHF.L.U32 UR9, UR8, 0xb, URZ ;  /* 0x0000000b08097899 */ /* 0x000fe400080006ff */
[----:B------:R-:W-:Y:S02]  /*06d0*/  USHF.L.U32 UR8, UR8, 0x1, URZ ;  /* 0x0000000108087899 */ /* 0x000fe400080006ff */
[----:B------:R-:W-:-:S04]  /*06e0*/  UIADD3 UR6, UPT, UPT, -UR6, 0x100000, URZ ;  /* 0x0010000006067890 */ /* 0x000fc8000fffe1ff */
[----:B------:R-:W-:Y:S02]  /*06f0*/  USHF.L.U32 UR7, UR6, 0xb, URZ ;  /* 0x0000000b06077899 */ /* 0x000fe400080006ff */
[----:B------:R-:W-:Y:S01]  /*0700*/  USHF.L.U32 UR6, UR6, 0x1, URZ ;  /* 0x0000000106067899 */ /* 0x000fe200080006ff */
[----:B------:R-:W-:Y:S01]  /*0710*/  ELECT P0, URZ, PT ;  /* 0x0000000000ff782f */ /* 0x000fe20003800000 */
[----:B-1----:R-:W-:Y:S01]  /*0720*/  ULEA UR4, UR4, UR5, 0x18 ;  /* 0x0000000504047291 */ /* 0x002fe2000f8ec0ff */
[----:B------:R-:W1:Y:S11]  /*0730*/  FENCE.VIEW.ASYNC.S ;  /* 0x00000000000073c6 */ /* 0x000e760000000000 */
[----:B-1----:R1:W1:Y:S01]  /*0740*/  SYNCS.EXCH.64 URZ, [UR4+0x24830], UR8 ;  /* 0x0248300804ff75b2 */ /* 0x0022620008000100 */
[----:B------:R1:W1:Y:S01]  /*0750*/  SYNCS.EXCH.64 URZ, [UR4+0x24838], UR6 ;  /* 0x0248380604ff75b2 */ /* 0x0002620008000100 */
[----:B------:R-:W-:Y:S01]  /*0760*/  NOP ;  /* 0x0000000000007918 */ /* 0x000fe20000000000 */
.L_x_9:
        /* <DEDUP_REMOVED lines=20> */
.L_x_10:
        /* <DEDUP_REMOVED lines=20> */
.L_x_11:
        /* <DEDUP_REMOVED lines=20> */
.L_x_12:
        /* <DEDUP_REMOVED lines=20> */
.L_x_13:
        /* <DEDUP_REMOVED lines=20> */
.L_x_14:
        /* <DEDUP_REMOVED lines=20> */
.L_x_15:
        /* <DEDUP_REMOVED lines=19> */
[----:B------:R1:W1:Y:S01]  /*1020*/  SYNCS.EXCH.64 URZ, [UR4+0x248a8], UR8 ;  /* 0x0248a80804ff75b2 */ /* 0x0002620008000100 */
[----:B------:R1:W1:Y:S01]  /*1030*/  SYNCS.EXCH.64 URZ, [UR4+0x248b8], UR6 ;  /* 0x0248b80604ff75b2 */ /* 0x0002620008000100 */
[----:B------:R-:W-:Y:S01]  /*1040*/  NOP ;  /* 0x0000000000007918 */ /* 0x000fe20000000000 */
.L_x_16:
[----:B------:R-:W-:Y:S01]  /*1050*/  NOP ;  /* 0x0000000000007918 */ /* 0x000fe20000000000 */
[----:B------:R-:W5:Y:S08]  /*1060*/  LDC.64 R4, c[0x0][0x380] ;  /* 0x0000e000ff047b82 */ /* 0x000f700000000a00 */
[----:B------:R-:W2:Y:S08]  /*1070*/  S2UR UR19, SR_CTAID.X ;  /* 0x00000000001379c3 */ /* 0x000eb00000002500 */
[----:B------:R-:W1:Y:S08]  /*1080*/  S2UR UR13, SR_CTAID.Y ;  /* 0x00000000000d79c3 */ /* 0x000e700000002600 */
[----:B------:R-:W1:Y:S01]  /*1090*/  S2UR UR14, SR_CTAID.Z ;  /* 0x00000000000e79c3 */ /* 0x000e620000002700 */
[----:B-----5:R-:W-:-:S05]  /*10a0*/  VIADD R8, R4, 0x7f ;  /* 0x0000007f04087836 */ /* 0x020fca0000000000 */
[----:B------:R-:W-:Y:S01]  /*10b0*/  SHF.R.S32.HI R0, RZ, 0x1f, R8 ;  /* 0x0000001fff007819 */ /* 0x000fe20000011408 */
[----:B--2---:R-:W-:-:S03]  /*10c0*/  USHF.L.U32 UR19, UR19, 0x7, URZ ;  /* 0x0000000713137899 */ /* 0x004fc600080006ff */
[----:B------:R-:W-:Y:S01]  /*10d0*/  LEA.HI R0, R0, R8, RZ, 0x7 ;  /* 0x0000000800007211 */ /* 0x000fe200078f38ff */
[----:B-1-34-:R-:W-:Y:S08]  /*10e0*/  BAR.SYNC.DEFER_BLOCKING 0x0 ;  /* 0x0000000000007b1d */ /* 0x01aff00000010000 */
[----:B------:R-:W-:Y:S01]  /*10f0*/  BAR.SYNC.DEFER_BLOCKING 0x0 ;  /* 0x0000000000007b1d */ /* 0x000fe20000010000 */
[----:B------:R-:W-:-:S02]  /*1100*/  ISETP.LE.U32.AND P0, PT, R5, UR19, PT ;  /* 0x0000001305007c0c */ /* 0x000fc4000bf03070 */
[----:B------:R-:W-:-:S11]  /*1110*/  SHF.R.S32.HI R0, RZ, 0x7, R0 ;  /* 0x00000007ff007819 */ /* 0x000fd60000011400 */
[----:B------:R-:W-:Y:S05]  /*1120*/  @P0 EXIT ;  /* 0x000000000000094d */ /* 0x000fea0003800000 */
[----:B------:R-:W1:Y:S01]  /*1130*/  LDCU UR4, c[0x0][0x390] ;  /* 0x00007200ff0477ac */ /* 0x000e620008000800 */
[----:B------:R-:W2:Y:S01]  /*1140*/  LDCU.64 UR22, c[0x0][0x358] ;  /* 0x00006b00ff1677ac */ /* 0x000ea20008000a00 */
[----:B-1----:R-:W-:-:S05]  /*1150*/  IMAD R5, R0, UR4, RZ ;  /* 0x0000000400057c24 */ /* 0x002fca000f8e02ff */
[----:B------:R1:W-:Y:S01]  /*1160*/  STL [R1], R5 ;  /* 0x0000000501007387 */ /* 0x0003e20000100800 */
[----:B------:R-:W-:-:S13]  /*1170*/  ISETP.GT.AND P0, PT, R5, RZ, PT ;  /* 0x000000ff0500720c */ /* 0x000fda0003f04270 */
[----:B--2---:R-:W-:Y:S05]  /*1180*/  @P0 BRA `(.L_x_17) ;  /* 0x0000000c00d80947 */ /* 0x004fea0003800000 */
[----:B------:R-:W2:Y:S01]  /*1190*/  LDC R14, c[0x0][0x360] ;  /* 0x0000d800ff0e7b82 */ /* 0x000ea20000000800 */
[----:B------:R-:W3:Y:S01]  /*11a0*/  LDCU.64 UR4, c[0x0][0x988] ;  /* 0x00013100ff0477ac */ /* 0x000ee20008000a00 */
[----:B------:R-:W-:Y:S01]  /*11b0*/  MOV R4, 0x12a0 ;  /* 0x000012a000047802 */ /* 0x000fe20000000f00 */
[----:B------:R-:W4:Y:S01]  /*11c0*/  LDCU.64 UR6, c[0x0][0x9a0] ;  /* 0x00013400ff0677ac */ /* 0x000f220008000a00 */
[----:B------:R-:W5:Y:S01]  /*11d0*/  LDCU UR8, c[0x0][0x990] ;  /* 0x00013200ff0877ac */ /* 0x000f620008000800 */
[----:B------:R-:W1:Y:S01]  /*11e0*/  LDCU UR9, c[0x0][0x9a8] ;  /* 0x00013500ff0977ac */ /* 0x000e620008000800 */
[----:B---3--:R-:W-:Y:S02]  /*11f0*/  UIMAD UR5, UR13, UR5, URZ ;  /* 0x000000050d0572a4 */ /* 0x008fe4000f8e02ff */
[----:B----4-:R-:W-:Y:S01]  /*1200*/  UIMAD UR13, UR13, UR7, URZ ;  /* 0x000000070d0d72a4 */ /* 0x010fe2000f8e02ff */
[----:B--2---:R-:W-:Y:S01]  /*1210*/  IMAD.IADD R0, R2, 0x1, R14 ;  /* 0x0000000102007824 */ /* 0x004fe200078e020e */
[----:B------:R-:W-:Y:S01]  /*1220*/  UIMAD UR5, UR19, UR4, UR5 ;  /* 0x00000004130572a4 */ /* 0x000fe2000f8e0205 */
[----:B------:R-:W-:Y:S01]  /*1230*/  LOP3.LUT R6, R14, 0xffff, RZ, 0xc0, !PT ;  /* 0x0000ffff0e067812 */ /* 0x000fe200078ec0ff */
[----:B------:R-:W-:-:S02]  /*1240*/  UIMAD UR13, UR19, UR6, UR13 ;  /* 0x00000006130d72a4 */ /* 0x000fc4000f8e020d */
[----:B------:R-:W-:Y:S01]  /*1250*/  LOP3.LUT R0, R0, 0x1fff, RZ, 0x3c, !PT ;  /* 0x00001fff00007812 */ /* 0x000fe200078e3cff */
[----:B-----5:R-:W-:Y:S02]  /*1260*/  UIMAD UR5, UR14, UR8, UR5 ;  /* 0x000000080e0572a4 */ /* 0x020fe4000f8e0205 */
[----:B-1----:R-:W-:Y:S01]  /*1270*/  UIMAD UR14, UR14, UR9, UR13 ;  /* 0x000000090e0e72a4 */ /* 0x002fe2000f8e020d */
[----:B------:R-:W-:-:S11]  /*1280*/  LOP3.LUT R0, R0, 0xffff, RZ, 0xc0, !PT ;  /* 0x0000ffff00007812 */ /* 0x000fd600078ec0ff */
[----:B------:R-:W-:Y:S05]  /*1290*/  CALL.REL.NOINC `($__internal_3_$__cuda_sm20_div_u16) ;  /* 0x000000d400147944 */ /* 0x000fea0003c00000 */
[----:B------:R-:W-:Y:S01]  /*12a0*/  LOP3.LUT R16, R16, 0x3, RZ, 0xc0, !PT ;  /* 0x0000000310107812 */ /* 0x000fe200078ec0ff */
[----:B------:R-:W1:Y:S01]  /*12b0*/  LDCU UR4, c[0x0][0x388] ;  /* 0x00007100ff0477ac */ /* 0x000e620008000800 */
[----:B------:R-:W-:Y:S01]  /*12c0*/  BSSY.RECONVERGENT B1, `(.L_x_18) ;  /* 0x000001d000017945 */ /* 0x000fe20003800200 */
[----:B------:R-:W-:Y:S01]  /*12d0*/  IMAD.MOV.U32 R6, RZ, RZ, R2 ;  /* 0x000000ffff067224 */ /* 0x000fe200078e0002 */
[----:B------:R-:W-:-:S13]  /*12e0*/  ISETP.NE.AND P0, PT, R16, 0x2, PT ;  /* 0x000000021000780c */ /* 0x000fda0003f05270 */
[----:B------:R-:W-:Y:S05]  /*12f0*/  @!P0 BRA `(.L_x_19) ;  /* 0x0000000000648947 */ /* 0x000fea0003800000 */
[----:B------:R-:W2:Y:S01]  /*1300*/  LDC R5, c[0x0][0x384] ;  /* 0x0000e100ff057b82 */ /* 0x000ea20000000800 */
[----:B------:R-:W-:Y:S01]  /*1310*/  HFMA2 R7, -RZ, RZ, 0, 0 ;  /* 0x00000000ff077431 */ /* 0x000fe200000001ff */
[----:B------:R-:W-:-:S07]  /*1320*/  MOV R6, R2 ;  /* 0x0000000200067202 */ /* 0x000fce0000000f00 */
.L_x_22:
[----:B------:R-:W-:Y:S01]  /*1330*/  LOP3.LUT R3, R6, 0x7f, RZ, 0xc0, !PT ;  /* 0x0000007f06037812 */ /* 0x000fe200078ec0ff */
[----:B------:R-:W-:Y:S01]  /*1340*/  VIADD R7, R7, 0x1 ;  /* 0x0000000107077836 */ /* 0x000fe20000000000 */
[----:B------:R-:W-:Y:S03]  /*1350*/  BSSY.RECONVERGENT B0, `(.L_x_20) ;  /* 0x0000011000007945 */ /* 0x000fe60003800200 */
[----:B------:R-:W-:Y:S01]  /*1360*/  VIADD R4, R3, UR19 ;  /* 0x0000001303047c36 */ /* 0x000fe20008000000 */
[----:B------:R-:W-:Y:S04]  /*1370*/  LOP3.LUT R0, R7, R16, RZ, 0x3c, !PT ;  /* 0x0000001007007212 */ /* 0x000fe800078e3cff */
[----:B--2---:R-:W-:Y:S02]  /*1380*/  ISETP.GE.U32.AND P0, PT, R4, R5, PT ;  /* 0x000000050400720c */ /* 0x004fe40003f06070 */
[----:B------:R-:W-:Y:S11]  /*1390*/  ISETP.NE.AND P2, PT, R0, 0x2, PT ;  /* 0x000000020000780c */ /* 0x000ff60003f45270 */
[----:B------:R-:W-:Y:S05]  /*13a0*/  @P0 BRA `(.L_x_21) ;  /* 0x00000000002c0947 */ /* 0x000fea0003800000 */
[----:B------:R-:W-:Y:S04]  /*13b0*/  SHF.R.U32.HI R0, RZ, 0x7, R6 ;  /* 0x00000007ff007819 */ /* 0x000fe80000011606 */
[----:B-1----:R-:W-:Y:S11]  /*13c0*/  ISETP.GE.AND P0, PT, R0, UR4, PT ;  /* 0x0000000400007c0c */ /* 0x002ff6000bf06270 */
[----:B------:R-:W-:Y:S02]  /*13d0*/  @!UPT UIADD3 URZ, UPT, UPT, URZ, URZ, URZ ;  /* 0x000000fffffff290 */ /* 0x000fe4000fffe0ff */
[----:B------:R-:W1:Y:S08]  /*13e0*/  @!P0 LDC R4, c[0x0][0x988] ;  /* 0x00026200ff048b82 */ /* 0x000e700000000800 */
[----:B------:R-:W2:Y:S01]  /*13f0*/  @!P0 LDC.64 R8, c[0x0][0x980] ;  /* 0x00026000ff088b82 */ /* 0x000ea20000000a00 */
[----:B-1----:R-:W-:Y:S05]  /*1400*/  @!P0 IMAD R0, R3, R4, R0 ;  /* 0x0000000403008224 */ /* 0x002fea00078e0200 */
[C---:B------:R-:W-:Y:S04]  /*1410*/  @!P0 IADD3 R3, P1, PT, R0.reuse, UR5, RZ ;  /* 0x0000000500038c10 */ /* 0x040fe8000ff3e0ff */
[----:B------:R-:W-:Y:S02]  /*1420*/  @!P0 LEA.HI.X.SX32 R0, R0, RZ, 0x1, P1 ;  /* 0x000000ff00008211 */ /* 0x000fe400008f0eff */
[C---:B--2---:R-:W-:Y:S04]  /*1430*/  @!P0 LEA R8, P1, R3.reuse, R8, 0x1 ;  /* 0x0000000803088211 */ /* 0x044fe800078208ff */
[----:B------:R-:W-:Y:S05]  /*1440*/  @!P0 LEA.HI.X R9, R3, R9, R0, 0x1, P1 ;  /* 0x0000000903098211 */ /* 0x000fea00008f0c00 */
[----:B------:R2:W-:Y:S04]  /*1450*/  @!P0 STG.E.U16 desc[UR22][R8.64], RZ ;  /* 0x000000ff08008986 */ /* 0x0005e8000c101516 */
.L_x_21:
[----:B-1----:R-:W-:Y:S05]  /*1460*/  BSYNC.RECONVERGENT B0 ;  /* 0x0000000000007941 */ /* 0x002fea0003800200 */
.L_x_20:
[----:B------:R-:W-:Y:S01]  /*1470*/  IADD3 R6, PT, PT, R14, R6, RZ ;  /* 0x000000060e067210 */ /* 0x000fe20007ffe0ff */
[----:B------:R-:W-:Y:S06]  /*1480*/  @P2 BRA `(.L_x_22) ;  /* 0xfffffffc00a82947 */ /* 0x000fec000383ffff */
.L_x_19:
[----:B-1----:R-:W-:Y:S05]  /*1490*/  BSYNC.RECONVERGENT B1 ;  /* 0x0000000000017941 */ /* 0x002fea0003800200 */
.L_x_18:
[----:B------:R-:W1:Y:S01]  /*14a0*/  LDC R17, c[0x0][0x384] ;  /* 0x0000e100ff117b82 */ /* 0x000e620000000800 */
[----:B------:R-:W-:Y:S01]  /*14b0*/  BSSY.RECONVERGENT B1, `(.L_x_23) ;  /* 0x0000052000017945 */ /* 0x000fe20003800200 */
[C---:B------:R-:W-:Y:S01]  /*14c0*/  LEA R5, R14.reuse, R6, 0x1 ;  /* 0x000000060e057211 */ /* 0x040fe200078e08ff */
[C---:B------:R-:W-:Y:S01]  /*14d0*/  IMAD R4, R14.reuse, 0x3, R6 ;  /* 0x000000030e047824 */ /* 0x040fe200078e0206 */
[----:B------:R-:W-:Y:S01]  /*14e0*/  SHF.L.U32 R15, R14, 0x2, RZ ;  /* 0x000000020e0f7819 */ /* 0x000fe200000006ff */
[----:B------:R-:W3:Y:S01]  /*14f0*/  LDCU UR4, c[0x0][0x388] ;  /* 0x00007100ff0477ac */ /* 0x000ee20008000800 */
[----:B------:R-:W-:-:S07]  /*1500*/  IADD3 R3, PT, PT, R6, R14, RZ ;  /* 0x0000000e06037210 */ /* 0x000fce0007ffe0ff */
.L_x_32:
[----:B------:R-:W-:Y:S01]  /*1510*/  LOP3.LUT R7, R6, 0x7f, RZ, 0xc0, !PT ;  /* 0x0000007f06077812 */ /* 0x000fe200078ec0ff */
[----:B------:R-:W-:Y:S01]  /*1520*/  BSSY.RECONVERGENT B0, `(.L_x_24) ;  /* 0x0000018000007945 */ /* 0x000fe20003800200 */
[----:B--234-:R-:W-:Y:S02]  /*1530*/  LOP3.LUT R9, R3, 0x7f, RZ, 0xc0, !PT ;  /* 0x0000007f03097812 */ /* 0x01cfe400078ec0ff */
[----:B------:R-:W-:Y:S01]  /*1540*/  LOP3.LUT R10, R5, 0x7f, RZ, 0xc0, !PT ;  /* 0x0000007f050a7812 */ /* 0x000fe200078ec0ff */
[----:B-1----:R-:W-:Y:S01]  /*1550*/  VIADD R13, R7, UR19 ;  /* 0x00000013070d7c36 */ /* 0x002fe20008000000 */
[----:B------:R-:W-:Y:S01]  /*1560*/  LOP3.LUT R11, R4, 0x7f, RZ, 0xc0, !PT ;  /* 0x0000007f040b7812 */ /* 0x000fe200078ec0ff */
[----:B------:R-:W-:Y:S02]  /*1570*/  VIADD R12, R9, UR19 ;  /* 0x00000013090c7c36 */ /* 0x000fe40008000000 */
[----:B------:R-:W-:Y:S01]  /*1580*/  VIADD R8, R10, UR19 ;  /* 0x000000130a087c36 */ /* 0x000fe20008000000 */
[-C--:B-1----:R-:W-:Y:S01]  /*1590*/  ISETP.GE.U32.AND P0, PT, R13, R17.reuse, PT ;  /* 0x000000110d00720c */ /* 0x082fe20003f06070 */
[----:B------:R-:W-:Y:S01]  /*15a0*/  VIADD R0, R11, UR19 ;  /* 0x000000130b007c36 */ /* 0x000fe20008000000 */
[-C--:B------:R-:W-:Y:S02]  /*15b0*/  ISETP.GE.U32.AND P4, PT, R12, R17.reuse, PT ;  /* 0x000000110c00720c */ /* 0x080fe40003f86070 */
[-C--:B------:R-:W-:Y:S02]  /*15c0*/  ISETP.GE.U32.AND P2, PT, R8, R17.reuse, PT ;  /* 0x000000110800720c */ /* 0x080fe40003f46070 */
[----:B------:R-:W-:Y:S07]  /*15d0*/  ISETP.GE.U32.AND P1, PT, R0, R17, PT ;  /* 0x000000110000720c */ /* 0x000fee0003f26070 */
[----:B------:R-:W-:Y:S06]  /*15e0*/  @P0 BRA `(.L_x_25) ;  /* 0x00000000002c0947 */ /* 0x000fec0003800000 */
[----:B------:R-:W-:Y:S04]  /*15f0*/  SHF.R.U32.HI R0, RZ, 0x7, R6 ;  /* 0x00000007ff007819 */ /* 0x000fe80000011606 */
[----:B---3--:R-:W-:Y:S11]  /*1600*/  ISETP.GE.AND P0, PT, R0, UR4, PT ;  /* 0x0000000400007c0c */ /* 0x008ff6000bf06270 */
        /* <DEDUP_REMOVED lines=9> */
.L_x_25:
[----:B---3--:R-:W-:Y:S05]  /*16a0*/  BSYNC.RECONVERGENT B0 ;  /* 0x0000000000007941 */ /* 0x008fea0003800200 */
.L_x_24:
[----:B------:R-:W-:Y:S04]  /*16b0*/  BSSY.RECONVERGENT B0, `(.L_x_26) ;  /* 0x000000d000007945 */ /* 0x000fe80003800200 */
[----:B------:R-:W-:Y:S05]  /*16c0*/  @P4 BRA `(.L_x_27) ;  /* 0x00000000002c4947 */ /* 0x000fea0003800000 */
[----:B------:R-:W-:Y:S04]  /*16d0*/  SHF.R.U32.HI R0, RZ, 0x7, R3 ;  /* 0x00000007ff007819 */ /* 0x000fe80000011603 */
[----:B------:R-:W-:Y:S11]  /*16e0*/  ISETP.GE.AND P0, PT, R0, UR4, PT ;  /* 0x0000000400007c0c */ /* 0x000ff6000bf06270 */
[----:B------:R-:W-:Y:S02]  /*16f0*/  @!UPT UIADD3 URZ, UPT, UPT, URZ, URZ, URZ ;  /* 0x000000fffffff290 */ /* 0x000fe4000fffe0ff */
[----:B------:R-:W2:Y:S08]  /*1700*/  @!P0 LDC R7, c[0x0][0x988] ;  /* 0x00026200ff078b82 */ /* 0x000eb00000000800 */
[----:B-1----:R-:W1:Y:S01]  /*1710*/  @!P0 LDC.64 R12, c[0x0][0x980] ;  /* 0x00026000ff0c8b82 */ /* 0x002e620000000a00 */
[----:B--2---:R-:W-:Y:S05]  /*1720*/  @!P0 IMAD R0, R9, R7, R0 ;  /* 0x0000000709008224 */ /* 0x004fea00078e0200 */
[C---:B------:R-:W-:Y:S04]  /*1730*/  @!P0 IADD3 R7, P3, PT, R0.reuse, UR5, RZ ;  /* 0x0000000500078c10 */ /* 0x040fe8000ff7e0ff */
[----:B------:R-:W-:Y:S02]  /*1740*/  @!P0 LEA.HI.X.SX32 R0, R0, RZ, 0x1, P3 ;  /* 0x000000ff00008211 */ /* 0x000fe400018f0eff */
[C---:B-1----:R-:W-:Y:S04]  /*1750*/  @!P0 LEA R12, P3, R7.reuse, R12, 0x1 ;  /* 0x0000000c070c8211 */ /* 0x042fe800078608ff */
[----:B------:R-:W-:Y:S05]  /*1760*/  @!P0 LEA.HI.X R13, R7, R13, R0, 0x1, P3 ;  /* 0x0000000d070d8211 */ /* 0x000fea00018f0c00 */
[----:B------:R2:W-:Y:S04]  /*1770*/  @!P0 STG.E.U16 desc[UR22][R12.64], RZ ;  /* 0x000000ff0c008986 */ /* 0x0005e8000c101516 */
.L_x_27:
[----:B------:R-:W-:Y:S05]  /*1780*/  BSYNC.RECONVERGENT B0 ;  /* 0x0000000000007941 */ /* 0x000fea0003800200 */
.L_x_26:
[----:B------:R-:W-:Y:S04]  /*1790*/  BSSY.RECONVERGENT B0, `(.L_x_28) ;  /* 0x000000d000007945 */ /* 0x000fe80003800200 */
[----:B------:R-:W-:Y:S05]  /*17a0*/  @P2 BRA `(.L_x_29) ;  /* 0x00000000002c2947 */ /* 0x000fea0003800000 */
[----:B------:R-:W-:Y:S04]  /*17b0*/  SHF.R.U32.HI R0, RZ, 0x7, R5 ;  /* 0x00000007ff007819 */ /* 0x000fe80000011605 */
[----:B------:R-:W-:Y:S11]  /*17c0*/  ISETP.GE.AND P0, PT, R0, UR4, PT ;  /* 0x0000000400007c0c */ /* 0x000ff6000bf06270 */
[----:B------:R-:W-:Y:S02]  /*17d0*/  @!UPT UIADD3 URZ, UPT, UPT, URZ, URZ, URZ ;  /* 0x000000fffffff290 */ /* 0x000fe4000fffe0ff */
[----:B------:R-:W3:Y:S08]  /*17e0*/  @!P0 LDC R7, c[0x0][0x988] ;  /* 0x00026200ff078b82 */ /* 0x000ef00000000800 */
[----:B------:R-:W4:Y:S01]  /*17f0*/  @!P0 LDC.64 R8, c[0x0][0x980] ;  /* 0x00026000ff088b82 */ /* 0x000f220000000a00 */
[----:B---3--:R-:W-:Y:S05]  /*1800*/  @!P0 IMAD R0, R10, R7, R0 ;  /* 0x000000070a008224 */ /* 0x008fea00078e0200 */
[C---:B------:R-:W-:Y:S04]  /*1810*/  @!P0 IADD3 R7, P2, PT, R0.reuse, UR5, RZ ;  /* 0x0000000500078c10 */ /* 0x040fe8000ff5e0ff */
[----:B------:R-:W-:Y:S02]  /*1820*/  @!P0 LEA.HI.X.SX32 R0, R0, RZ, 0x1, P2 ;  /* 0x000000ff00008211 */ /* 0x000fe400010f0eff */
[C---:B----4-:R-:W-:Y:S04]  /*1830*/  @!P0 LEA R8, P2, R7.reuse, R8, 0x1 ;  /* 0x0000000807088211 */ /* 0x050fe800078408ff */
[----:B------:R-:W-:Y:S05]  /*1840*/  @!P0 LEA.HI.X R9, R7, R9, R0, 0x1, P2 ;  /* 0x0000000907098211 */ /* 0x000fea00010f0c00 */
[----:B------:R3:W-:Y:S04]  /*1850*/  @!P0 STG.E.U16 desc[UR22][R8.64], RZ ;  /* 0x000000ff08008986 */ /* 0x0007e8000c101516 */
.L_x_29:
[----:B------:R-:W-:Y:S05]  /*1860*/  BSYNC.RECONVERGENT B0 ;  /* 0x0000000000007941 */ /* 0x000fea0003800200 */
.L_x_28:
[----:B------:R-:W-:Y:S01]  /*1870*/  IADD3 R7, PT, PT, R14, R6, R14 ;  /* 0x000000060e077210 */ /* 0x000fe20007ffe00e */
[----:B------:R-:W-:Y:S04]  /*1880*/  BSSY.RECONVERGENT B0, `(.L_x_30) ;  /* 0x000000d000007945 */ /* 0x000fe80003800200 */
[----:B------:R-:W-:Y:S05]  /*1890*/  @P1 BRA `(.L_x_31) ;  /* 0x00000000002c1947 */ /* 0x000fea0003800000 */
[----:B------:R-:W-:Y:S04]  /*18a0*/  SHF.R.U32.HI R0, RZ, 0x7, R4 ;  /* 0x00000007ff007819 */ /* 0x000fe80000011604 */
[----:B------:R-:W-:Y:S11]  /*18b0*/  ISETP.GE.AND P0, PT, R0, UR4, PT ;  /* 0x0000000400007c0c */ /* 0x000ff6000bf06270 */
[----:B------:R-:W-:Y:S02]  /*18c0*/  @!UPT UIADD3 URZ, UPT, UPT, URZ, URZ, URZ ;  /* 0x000000fffffff290 */ /* 0x000fe4000fffe0ff */
[----:B------:R-:W4:Y:S08]  /*18d0*/  @!P0 LDC R6, c[0x0][0x988] ;  /* 0x00026200ff068b82 */ /* 0x000f300000000800 */
[----:B---3--:R-:W3:Y:S01]  /*18e0*/  @!P0 LDC.64 R8, c[0x0][0x980] ;  /* 0x00026000ff088b82 */ /* 0x008ee20000000a00 */
[----:B----4-:R-:W-:Y:S05]  /*18f0*/  @!P0 IMAD R0, R11, R6, R0 ;  /* 0x000000060b008224 */ /* 0x010fea00078e0200 */
[C---:B------:R-:W-:Y:S04]  /*1900*/  @!P0 IADD3 R6, P1, PT, R0.reuse, UR5, RZ ;  /* 0x0000000500068c10 */ /* 0x040fe8000ff3e0ff */
[----:B------:R-:W-:Y:S02]  /*1910*/  @!P0 LEA.HI.X.SX32 R0, R0, RZ, 0x1, P1 ;  /* 0x000000ff00008211 */ /* 0x000fe400008f0eff */
[C---:B---3--:R-:W-:Y:S04]  /*1920*/  @!P0 LEA R8, P1, R6.reuse, R8, 0x1 ;  /* 0x0000000806088211 */ /* 0x048fe800078208ff */
[----:B------:R-:W-:Y:S05]  /*1930*/  @!P0 LEA.HI.X R9, R6, R9, R0, 0x1, P1 ;  /* 0x0000000906098211 */ /* 0x000fea00008f0c00 */
[----:B------:R4:W-:Y:S04]  /*1940*/  @!P0 STG.E.U16 desc[UR22][R8.64], RZ ;  /* 0x000000ff08008986 */ /* 0x0009e8000c101516 */
.L_x_31:
[----:B------:R-:W-:Y:S05]  /*1950*/  BSYNC.RECONVERGENT B0 ;  /* 0x0000000000007941 */ /* 0x000fea0003800200 */
.L_x_30:
[----:B------:R-:W-:Y:S01]  /*1960*/  IADD3 R6, PT, PT, R14, R7, R14 ;  /* 0x000000070e067210 */ /* 0x000fe20007ffe00e */
[C---:B------:R-:W-:Y:S01]  /*1970*/  IMAD.IADD R5, R15.reuse, 0x1, R5 ;  /* 0x000000010f057824 */ /* 0x040fe200078e0205 */
[C---:B------:R-:W-:Y:S01]  /*1980*/  IADD3 R4, PT, PT, R15.reuse, R4, RZ ;  /* 0x000000040f047210 */ /* 0x040fe20007ffe0ff */
[----:B------:R-:W-:Y:S01]  /*1990*/  IMAD.IADD R3, R15, 0x1, R3 ;  /* 0x000000010f037824 */ /* 0x000fe200078e0203 */
[----:B------:R-:W-:Y:S11]  /*19a0*/  ISETP.GE.U32.AND P0, PT, R6, 0x2000, PT ;  /* 0x000020000600780c */ /* 0x000ff60003f06070 */
[----:B------:R-:W-:Y:S02]  /*19b0*/  @!UPT UIADD3 URZ, UPT, UPT, URZ, URZ, URZ ;  /* 0x000000fffffff290 */ /* 0x000fe4000fffe0ff */
[----:B------:R-:W-:Y:S05]  /*19c0*/  @!P0 BRA `(.L_x_32) ;  /* 0xfffffff800d08947 */ /* 0x000fea000383ffff */
[----:B------:R-:W-:Y:S05]  /*19d0*/  BSYNC.RECONVERGENT B1 ;  /* 0x0000000000017941 */ /* 0x000fea0003800200 */
.L_x_23:
[----:B------:R-:W-:Y:S01]  /*19e0*/  ISETP.NE.AND P0, PT, R16, 0x2, PT ;  /* 0x000000021000780c */ /* 0x000fe20003f05270 */
[----:B------:R-:W1:Y:S01]  /*19f0*/  LDCU UR4, c[0x0][0x38c] ;  /* 0x00007180ff0477ac */ /* 0x000e620008000800 */
[----:B------:R-:W-:Y:S11]  /*1a00*/  BSSY.RECONVERGENT B1, `(.L_x_33) ;  /* 0x000001a000017945 */ /* 0x000ff60003800200 */
[----:B------:R-:W-:Y:S05]  /*1a10*/  @!P0 BRA `(.L_x_34) ;  /* 0x0000000000608947 */ /* 0x000fea0003800000 */
[----:B------:R-:W1:Y:S01]  /*1a20*/  LDC R5, c[0x0][0x384] ;  /* 0x0000e100ff057b82 */ /* 0x000e620000000800 */
[----:B---34-:R-:W-:-:S07]  /*1a30*/  HFMA2 R8, -RZ, RZ, 0, 0 ;  /* 0x00000000ff087431 */ /* 0x018fce00000001ff */
.L_x_37:
[----:B------:R-:W-:Y:S01]  /*1a40*/  LOP3.LUT R3, R2, 0x7f, RZ, 0xc0, !PT ;  /* 0x0000007f02037812 */ /* 0x000fe200078ec0ff */
[----:B------:R-:W-:Y:S01]  /*1a50*/  VIADD R8, R8, 0x1 ;  /* 0x0000000108087836 */ /* 0x000fe20000000000 */
[----:B------:R-:W-:Y:S03]  /*1a60*/  BSSY.RECONVERGENT B0, `(.L_x_35) ;  /* 0x0000011000007945 */ /* 0x000fe60003800200 */
[----:B------:R-:W-:Y:S01]  /*1a70*/  VIADD R4, R3, UR19 ;  /* 0x0000001303047c36 */ /* 0x000fe20008000000 */
[----:B------:R-:W-:Y:S04]  /*1a80*/  LOP3.LUT R0, R8, R16, RZ, 0x3c, !PT ;  /* 0x0000001008007212 */ /* 0x000fe800078e3cff */
[----:B-1----:R-:W-:Y:S02]  /*1a90*/  ISETP.GE.U32.AND P0, PT, R4, R5, PT ;  /* 0x000000050400720c */ /* 0x002fe40003f06070 */
[----:B------:R-:W-:Y:S11]  /*1aa0*/  ISETP.NE.AND P2, PT, R0, 0x2, PT ;  /* 0x000000020000780c */ /* 0x000ff60003f45270 */
[----:B------:R-:W-:Y:S05]  /*1ab0*/  @P0 BRA `(.L_x_36) ;  /* 0x00000000002c0947 */ /* 0x000fea0003800000 */
[----:B------:R-:W-:Y:S04]  /*1ac0*/  SHF.R.U32.HI R0, RZ, 0x7, R2 ;  /* 0x00000007ff007819 */ /* 0x000fe80000011602 */
[----:B------:R-:W-:Y:S11]  /*1ad0*/  ISETP.GE.AND P0, PT, R0, UR4, PT ;  /* 0x0000000400007c0c */ /* 0x000ff6000bf06270 */
[----:B------:R-:W-:Y:S02]  /*1ae0*/  @!UPT UIADD3 URZ, UPT, UPT, URZ, URZ, URZ ;  /* 0x000000fffffff290 */ /* 0x000fe4000fffe0ff */
[----:B------:R-:W1:Y:S08]  /*1af0*/  @!P0 LDC R4, c[0x0][0x9a0] ;  /* 0x00026800ff048b82 */ /* 0x000e700000000800 */
[----:B------:R-:W3:Y:S01]  /*1b00*/  @!P0 LDC.64 R6, c[0x0][0x998] ;  /* 0x00026600ff068b82 */ /* 0x000ee20000000a00 */
[----:B-1----:R-:W-:Y:S05]  /*1b10*/  @!P0 IMAD R0, R3, R4, R0 ;  /* 0x0000000403008224 */ /* 0x002fea00078e0200 */
[C---:B------:R-:W-:Y:S04]  /*1b20*/  @!P0 IADD3 R3, P1, PT, R0.reuse, UR14, RZ ;  /* 0x0000000e00038c10 */ /* 0x040fe8000ff3e0ff */
[----:B------:R-:W-:Y:S02]  /*1b30*/  @!P0 LEA.HI.X.SX32 R0, R0, RZ, 0x1, P1 ;  /* 0x000000ff00008211 */ /* 0x000fe400008f0eff */
[C---:B---3--:R-:W-:Y:S04]  /*1b40*/  @!P0 LEA R6, P1, R3.reuse, R6, 0x1 ;  /* 0x0000000603068211 */ /* 0x048fe800078208ff */
[----:B------:R-:W-:Y:S05]  /*1b50*/  @!P0 LEA.HI.X R7, R3, R7, R0, 0x1, P1 ;  /* 0x0000000703078211 */ /* 0x000fea00008f0c00 */
[----:B------:R1:W-:Y:S04]  /*1b60*/  @!P0 STG.E.U16 desc[UR22][R6.64], RZ ;  /* 0x000000ff06008986 */ /* 0x0003e8000c101516 */
.L_x_36:
[----:B------:R-:W-:Y:S05]  /*1b70*/  BSYNC.RECONVERGENT B0 ;  /* 0x0000000000007941 */ /* 0x000fea0003800200 */
.L_x_35:
[----:B------:R-:W-:Y:S01]  /*1b80*/  IADD3 R2, PT, PT, R14, R2, RZ ;  /* 0x000000020e027210 */ /* 0x000fe20007ffe0ff */
[----:B------:R-:W-:Y:S06]  /*1b90*/  @P2 BRA `(.L_x_37) ;  /* 0xfffffffc00a82947 */ /* 0x000fec000383ffff */
.L_x_34:
[----:B-1----:R-:W-:Y:S05]  /*1ba0*/  BSYNC.RECONVERGENT B1 ;  /* 0x0000000000017941 */ /* 0x002fea0003800200 */
.L_x_33:
[----:B------:R-:W1:Y:S01]  /*1bb0*/  LDC R11, c[0x0][0x384] ;  /* 0x0000e100ff0b7b82 */ /* 0x000e620000000800 */
[----:B------:R-:W-:Y:S01]  /*1bc0*/  BSSY.RECONVERGENT B1, `(.L_x_38) ;  /* 0x0000051000017945 */ /* 0x000fe20003800200 */
[C---:B------:R-:W-:Y:S01]  /*1bd0*/  LEA R5, R14.reuse, R2, 0x1 ;  /* 0x000000020e057211 */ /* 0x040fe200078e08ff */
[----:B------:R-:W-:Y:S01]  /*1be0*/  IMAD R4, R14, 0x3, R2 ;  /* 0x000000030e047824 */ /* 0x000fe200078e0202 */
[----:B------:R-:W-:Y:S01]  /*1bf0*/  IADD3 R3, PT, PT, R2, R14, RZ ;  /* 0x0000000e02037210 */ /* 0x000fe20007ffe0ff */
[----:B------:R-:W1:Y:S06]  /*1c00*/  LDCU UR4, c[0x0][0x38c] ;  /* 0x00007180ff0477ac */ /* 0x000e6c0008000800 */
.L_x_47:
[----:B----4-:R-:W-:Y:S01]  /*1c10*/  LOP3.LUT R6, R2, 0x7f, RZ, 0xc0, !PT ;  /* 0x0000007f02067812 */ /* 0x010fe200078ec0ff */
[----:B------:R-:W-:Y:S01]  /*1c20*/  BSSY.RECONVERGENT B0, `(.L_x_39) ;  /* 0x0000018000007945 */ /* 0x000fe20003800200 */
[----:B---34-:R-:W-:Y:S02]  /*1c30*/  LOP3.LUT R8, R3, 0x7f, RZ, 0xc0, !PT ;  /* 0x0000007f03087812 */ /* 0x018fe400078ec0ff */
[----:B------:R-:W-:Y:S01]  /*1c40*/  LOP3.LUT R9, R5, 0x7f, RZ, 0xc0, !PT ;  /* 0x0000007f05097812 */ /* 0x000fe200078ec0ff */
[----:B-12---:R-:W-:Y:S01]  /*1c50*/  VIADD R13, R6, UR19 ;  /* 0x00000013060d7c36 */ /* 0x006fe20008000000 */
        /* <DEDUP_REMOVED lines=10> */
[----:B------:R-:W-:Y:S11]  /*1d00*/  ISETP.GE.AND P0, PT, R0, UR4, PT ;  /* 0x0000000400007c0c */ /* 0x000ff6000bf06270 */
        /* <DEDUP_REMOVED lines=9> */
.L_x_40:
[----:B------:R-:W-:Y:S05]  /*1da0*/  BSYNC.RECONVERGENT B0 ;  /* 0x0000000000007941 */ /* 0x000fea0003800200 */
.L_x_39:
        /* <DEDUP_REMOVED lines=13> */
.L_x_42:
[----:B------:R-:W-:Y:S05]  /*1e80*/  BSYNC.RECONVERGENT B0 ;  /* 0x0000000000007941 */ /* 0x000fea0003800200 */
.L_x_41:
[----:B------:R-:W-:Y:S04]  /*1e90*/  BSSY.RECONVERGENT B0, `(.L_x_43) ;  /* 0x000000d000007945 */ /* 0x000fe80003800200 */
[----:B------:R-:W-:Y:S05]  /*1ea0*/  @P2 BRA `(.L_x_44) ;  /* 0x00000000002c2947 */ /* 0x000fea0003800000 */
[----:B------:R-:W-:Y:S04]  /*1eb0*/  SHF.R.U32.HI R0, RZ, 0x7, R5 ;  /* 0x00000007ff007819 */ /* 0x000fe80000011605 */
[----:B------:R-:W-:Y:S11]  /*1ec0*/  ISETP.GE.AND P0, PT, R0, UR4, PT ;  /* 0x0000000400007c0c */ /* 0x000ff6000bf06270 */
[----:B------:R-:W-:Y:S02]  /*1ed0*/  @!UPT UIADD3 URZ, UPT, UPT, URZ, URZ, URZ ;  /* 0x000000fffffff290 */ /* 0x000fe4000fffe0ff */
[----:B------:R-:W3:Y:S08]  /*1ee0*/  @!P0 LDC R6, c[0x0][0x9a0] ;  /* 0x00026800ff068b82 */ /* 0x000ef00000000800 */
[----:B-12---:R-:W1:Y:S01]  /*1ef0*/  @!P0 LDC.64 R12, c[0x0][0x998] ;  /* 0x00026600ff0c8b82 */ /* 0x006e620000000a00 */
[----:B---3--:R-:W-:Y:S05]  /*1f00*/  @!P0 IMAD R0, R9, R6, R0 ;  /* 0x0000000609008224 */ /* 0x008fea00078e0200 */
[C---:B------:R-:W-:Y:S04]  /*1f10*/  @!P0 IADD3 R6, P2, PT, R0.reuse, UR14, RZ ;  /* 0x0000000e00068c10 */ /* 0x040fe8000ff5e0ff */
[----:B------:R-:W-:Y:S02]  /*1f20*/  @!P0 LEA.HI.X.SX32 R0, R0, RZ, 0x1, P2 ;  /* 0x000000ff00008211 */ /* 0x000fe400010f0eff */
[C---:B-1----:R-:W-:Y:S04]  /*1f30*/  @!P0 LEA R12, P2, R6.reuse, R12, 0x1 ;  /* 0x0000000c060c8211 */ /* 0x042fe800078408ff */
[----:B------:R-:W-:Y:S05]  /*1f40*/  @!P0 LEA.HI.X R13, R6, R13, R0, 0x1, P2 ;  /* 0x0000000d060d8211 */ /* 0x000fea00010f0c00 */
[----:B------:R3:W-:Y:S04]  /*1f50*/  @!P0 STG.E.U16 desc[UR22][R12.64], RZ ;  /* 0x000000ff0c008986 */ /* 0x0007e8000c101516 */
.L_x_44:
[----:B------:R-:W-:Y:S05]  /*1f60*/  BSYNC.RECONVERGENT B0 ;  /* 0x0000000000007941 */ /* 0x000fea0003800200 */
.L_x_43:
[----:B------:R-:W-:Y:S01]  /*1f70*/  IADD3 R8, PT, PT, R14, R2, R14 ;  /* 0x000000020e087210 */ /* 0x000fe20007ffe00e */
[----:B------:R-:W-:Y:S04]  /*1f80*/  BSSY.RECONVERGENT B0, `(.L_x_45) ;  /* 0x000000d000007945 */ /* 0x000fe80003800200 */
[----:B------:R-:W-:Y:S05]  /*1f90*/  @P1 BRA `(.L_x_46) ;  /* 0x00000000002c1947 */ /* 0x000fea0003800000 */
[----:B------:R-:W-:Y:S04]  /*1fa0*/  SHF.R.U32.HI R0, RZ, 0x7, R4 ;  /* 0x00000007ff007819 */ /* 0x000fe80000011604 */
[----:B------:R-:W-:Y:S11]  /*1fb0*/  ISETP.GE.AND P0, PT, R0, UR4, PT ;  /* 0x0000000400007c0c */ /* 0x000ff6000bf06270 */
[----:B------:R-:W-:Y:S02]  /*1fc0*/  @!UPT UIADD3 URZ, UPT, UPT, URZ, URZ, URZ ;  /* 0x000000fffffff290 */ /* 0x000fe4000fffe0ff */
[----:B------:R-:W4:Y:S08]  /*1fd0*/  @!P0 LDC R2, c[0x0][0x9a0] ;  /* 0x00026800ff028b82 */ /* 0x000f300000000800 */
[----:B------:R-:W5:Y:S01]  /*1fe0*/  @!P0 LDC.64 R6, c[0x0][0x998] ;  /* 0x00026600ff068b82 */ /* 0x000f620000000a00 */
[----:B----4-:R-:W-:Y:S05]  /*1ff0*/  @!P0 IMAD R0, R10, R2, R0 ;  /* 0x000000020a008224 */ /* 0x010fea00078e0200 */
[C---:B------:R-:W-:Y:S04]  /*2000*/  @!P0 IADD3 R2, P1, PT, R0.reuse, UR14, RZ ;  /* 0x0000000e00028c10 */ /* 0x040fe8000ff3e0ff */
[----:B------:R-:W-:Y:S02]  /*2010*/  @!P0 LEA.HI.X.SX32 R0, R0, RZ, 0x1, P1 ;  /* 0x000000ff00008211 */ /* 0x000fe400008f0eff */
[C---:B-----5:R-:W-:Y:S04]  /*2020*/  @!P0 LEA R6, P1, R2.reuse, R6, 0x1 ;  /* 0x0000000602068211 */ /* 0x060fe800078208ff */
[----:B------:R-:W-:Y:S05]  /*2030*/  @!P0 LEA.HI.X R7, R2, R7, R0, 0x1, P1 ;  /* 0x0000000702078211 */ /* 0x000fea00008f0c00 */
[----:B------:R4:W-:Y:S04]  /*2040*/  @!P0 STG.E.U16 desc[UR22][R6.64], RZ ;  /* 0x000000ff06008986 */ /* 0x0009e8000c101516 */
.L_x_46:
[----:B------:R-:W-:Y:S05]  /*2050*/  BSYNC.RECONVERGENT B0 ;  /* 0x0000000000007941 */ /* 0x000fea0003800200 */
.L_x_45:
        /* <DEDUP_REMOVED lines=8> */
.L_x_38:
[----:B------:R-:W-:Y:S05]  /*20e0*/  EXIT ;  /* 0x000000000000794d */ /* 0x000fea0003800000 */
.L_x_17:
[----:B------:R-:W-:-:S13]  /*20f0*/  ISETP.GT.AND P0, PT, R3, 0x2, PT ;  /* 0x000000020300780c */ /* 0x000fda0003f04270 */
[----:B------:R-:W-:Y:S05]  /*2100*/  @P0 BRA `(.L_x_48) ;  /* 0x0000004400d40947 */ /* 0x000fea0003800000 */
[----:B-1----:R-:W-:-:S05]  /*2110*/  IMAD.MOV.U32 R5, RZ, RZ, -0x1 ;  /* 0xffffffffff057424 */ /* 0x002fca00078e00ff */
[----:B------:R-:W-:-:S05]  /*2120*/  VIADDMNMX.U32 R8, R3, R5, 0x2, PT ;  /* 0x0000000203087446 */ /* 0x000fca0003800005 */
[----:B------:R-:W-:-:S06]  /*2130*/  IMAD.SHL.U32 R8, R8, 0x4, RZ ;  /* 0x0000000408087824 */ /* 0x000fcc00078e00ff */
[----:B------:R-:W1:Y:S02]  /*2140*/  LDC R8, c[0x2][R8] ;  /* 0x0080000008087b82 */ /* 0x000e640000000800 */
[----:B-1----:R-:W-:-:S04]  /*2150*/  SHF.R.S32.HI R9, RZ, 0x1f, R8 ;  /* 0x0000001fff097819 */ /* 0x002fc80000011408 */
.L_x_296:
[----:B------:R-:W-:Y:S05]  /*2160*/  BRX R8 -0x2170                                                                                                                                                                                                                                      (*"BRANCH_TARGETS .L_x_297,.L_x_298,.L_x_299"*) ;  /* 0xffffffdc08a47949 */ /* 0x000fea000383ffff */
.L_x_297:
[----:B------:R-:W-:-:S08]  /*2170*/  NOP ;  /* 0x0000000000007918 */ /* 0x000fd00000000000 */
[----:B------:R-:W1:-:S00]  /*2180*/  USETMAXREG.DEALLOC.CTAPOOL 0x60 ;  /* 0x00000060000079c8 */ /* 0x000e4000080e0500 */
[----:B-1----:R-:W-:Y:S01]  /*2190*/  ISETP.NE.AND P1, PT, R6, RZ, PT ;  /* 0x000000ff0600720c */ /* 0x002fe20003f25270 */
[----:B------:R-:W-:-:S12]  /*21a0*/  BSSY.RECONVERGENT B0, `(.L_x_49) ;  /* 0x0000003000007945 */ /* 0x000fd80003800200 */
[----:B------:R-:W-:Y:S05]  /*21b0*/  @!P1 BRA `(.L_x_50) ;  /* 0x0000000000049947 */ /* 0x000fea0003800000 */
[----:B------:R-:W-:Y:S05]  /*21c0*/  BPT.TRAP 0x1 ;  /* 0x000000040000795c */ /* 0x000fea0000300000 */
.L_x_50:
[----:B------:R-:W-:Y:S05]  /*21d0*/  BSYNC.RECONVERGENT B0 ;  /* 0x0000000000007941 */ /* 0x000fea0003800200 */
.L_x_49:
[----:B------:R-:W1:Y:S01]  /*21e0*/  S2UR UR16, SR_CgaCtaId ;  /* 0x00000000001079c3 */ /* 0x000e620000008800 */
[----:B------:R-:W-:Y:S01]  /*21f0*/  UMOV UR4, 0x400 ;  /* 0x0000040000047882 */ /* 0x000fe20000000000 */
[----:B------:R-:W-:Y:S01]  /*2200*/  IMAD.MOV.U32 R8, RZ, RZ, 0x1 ;  /* 0x00000001ff087424 */ /* 0x000fe200078e00ff */
[----:B------:R-:W-:-:S04]  /*2210*/  ISETP.NE.AND P1, PT, R7, RZ, PT ;  /* 0x000000ff0700720c */ /* 0x000fc80003f25270 */
[----:B------:R-:W-:-:S09]  /*2220*/  SHF.L.U32 R8, R8, 0x1f, RZ ;  /* 0x0000001f08087819 */ /* 0x000fd200000006ff */
[----:B------:R-:W-:Y:S01]  /*2230*/  @!P1 IMAD.MOV.U32 R9, RZ, RZ, 0x4000 ;  /* 0x00004000ff099424 */ /* 0x000fe200078e00ff */
[----:B-1----:R-:W-:-:S09]  /*2240*/  ULEA UR16, UR16, UR4, 0x18 ;  /* 0x0000000410107291 */ /* 0x002fd2000f8ec0ff */
[----:B------:R-:W1:Y:S02]  /*2250*/  SYNCS.PHASECHK.TRANS64.TRYWAIT P0, [UR16+0x24810], R8 ;  /* 0x02481008ff0075a7 */ /* 0x000e640008001110 */
[----:B-1----:R-:W-:Y:S05]  /*2260*/  @!P0 BRA `(.L_x_51) ;  /* 0x000000b400fc8947 */ /* 0x002fea0003800000 */
.L_x_237:
[----:B------:R-:W-:Y:S01]  /*2270*/  ISETP.NE.AND P1, PT, R7, RZ, PT ;  /* 0x000000ff0700720c */ /* 0x000fe20003f25270 */
[----:B------:R-:W-:Y:S01]  /*2280*/  BSSY.RECONVERGENT B0, `(.L_x_52) ;  /* 0x0000005000007945 */ /* 0x000fe20003800200 */
[----:B------:R-:W-:-:S11]  /*2290*/  PLOP3.LUT P5, PT, P2, P5, PT, 0xf8, 0x8f ;  /* 0x00000000008f781c */ /* 0x000fd600017abf70 */
[----:B------:R2:W-:Y:S02]  /*22a0*/  @!P1 SYNCS.ARRIVE.TRANS64 RZ, [UR16+0x24800], R9 ;  /* 0x02480009ffff99a7 */ /* 0x0005e40008000010 */
[----:B------:R-:W-:Y:S05]  /*22b0*/  @!P5 BRA `(.L_x_53) ;  /* 0x000000000004d947 */ /* 0x000fea0003800000 */
[----:B------:R-:W-:Y:S05]  /*22c0*/  BPT.TRAP 0x1 ;  /* 0x000000040000795c */ /* 0x000fea0000300000 */
.L_x_53:
[----:B------:R-:W-:Y:S05]  /*22d0*/  BSYNC.RECONVERGENT B0 ;  /* 0x0000000000007941 */ /* 0x000fea0003800200 */
.L_x_52:
[----:B------:R-:W-:Y:S01]  /*22e0*/  LOP3.LUT P0, R2, R2, 0x1f, RZ, 0xc0, !PT ;  /* 0x0000001f02027812 */ /* 0x000fe2000780c0ff */
[----:B------:R-:W-:Y:S03]  /*22f0*/  BSSY.RECONVERGENT B0, `(.L_x_54) ;  /* 0x0000004000007945 */ /* 0x000fe60003800200 */
[----:B------:R-:W-:-:S13]  /*2300*/  PLOP3.LUT P0, PT, P0, P1, PT, 0x8f, 0xf8 ;  /* 0x0000000000f8781c */ /* 0x000fda0000703177 */
[----:B------:R-:W-:Y:S05]  /*2310*/  @P0 BRA `(.L_x_55) ;  /* 0x0000000000040947 */ /* 0x000fea0003800000 */
[----:B------:R-:W-:Y:S05]  /*2320*/  BPT.TRAP 0x1 ;  /* 0x000000040000795c */ /* 0x000fea0000300000 */
.L_x_55:
[----:B------:R-:W-:Y:S05]  /*2330*/  BSYNC.RECONVERGENT B0 ;  /* 0x0000000000007941 */ /* 0x000fea0003800200 */
.L_x_54:
[----:B------:R-:W-:Y:S01]  /*2340*/  ISETP.NE.AND P0, PT, R6, RZ, PT ;  /* 0x000000ff0600720c */ /* 0x000fe20003f05270 */
[----:B------:R-:W-:-:S12]  /*2350*/  BSSY.RECONVERGENT B0, `(.L_x_56) ;  /* 0x0000003000007945 */ /* 0x000fd80003800200 */
[----:B------:R-:W-:Y:S05]  /*2360*/  @!P0 BRA `(.L_x_57) ;  /* 0x0000000000048947 */ /* 0x000fea0003800000 */
[----:B------:R-:W-:Y:S05]  /*2370*/  BPT.TRAP 0x1 ;  /* 0x000000040000795c */ /* 0x000fea0000300000 */
.L_x_57:
[----:B------:R-:W-:Y:S05]  /*2380*/  BSYNC.RECONVERGENT B0 ;  /* 0x0000000000007941 */ /* 0x000fea0003800200 */
.L_x_56:
[----:B------:R-:W3:Y:S01]  /*2390*/  LDCU.64 UR4, c[0x0][0x348] ;  /* 0x00006900ff0477ac */ /* 0x000ee20008000a00 */
[----:B-1----:R-:W-:Y:S02]  /*23a0*/  @!P1 MOV R5, 0x4000 ;  /* 0x0000400000059802 */ /* 0x002fe40000000f00 */
[----:B------:R-:W-:Y:S01]  /*23b0*/  ISETP.NE.AND P6, PT, R3, 0x1, PT ;  /* 0x000000010300780c */ /* 0x000fe20003fc5270 */
[----:B------:R-:W1:Y:S01]  /*23c0*/  LDCU.64 UR24, c[0x0][0x348] ;  /* 0x00006900ff1877ac */ /* 0x000e620008000a00 */
[----:B------:R4:W-:Y:S01]  /*23d0*/  @!P1 SYNCS.ARRIVE.TRANS64.RED.A0TR RZ, [UR16+0x24800], R5 ;  /* 0x02480005ffff99a7 */ /* 0x0009e20008300410 */
[----:B------:R-:W-:Y:S02]  /*23e0*/  UIADD3 UR17, UPT, UPT, UR16, 0x24800, URZ ;  /* 0x0002480010117890 */ /* 0x000fe4000fffe0ff */
[----:B------:R-:W-:Y:S02]  /*23f0*/  UIADD3 UR8, UPT, UPT, UR16, 0x8000, URZ ;  /* 0x0000800010087890 */ /* 0x000fe4000fffe0ff */
[----:B------:R-:W-:Y:S01]  /*2400*/  UIADD3 UR9, UPT, UPT, UR16, 0x24800, URZ ;  /* 0x0002480010097890 */ /* 0x000fe2000fffe0ff */
[----:B------:R-:W-:Y:S01]  /*2410*/  UMOV UR26, 0x0 ;  /* 0x00000000001a7882 */ /* 0x000fe20000000000 */
[----:B------:R-:W-:Y:S01]  /*2420*/  UMOV UR27, 0x10000000 ;  /* 0x10000000001b7882 */ /* 0x000fe20000000000 */
[----:B------:R-:W-:Y:S01]  /*2430*/  UMOV UR18, URZ ;  /* 0x000000ff00127c82 */ /* 0x000fe20008000000 */
[----:B------:R-:W-:Y:S01]  /*2440*/  UMOV UR20, UR13 ;  /* 0x0000000d00147c82 */ /* 0x000fe20008000000 */
[----:B---3--:R-:W-:Y:S01]  /*2450*/  UIADD3 UR6, UP1, UPT, UR4, 0x100, URZ ;  /* 0x0000010004067890 */ /* 0x008fe2000ff3e0ff */
[----:B------:R-:W-:Y:S01]  /*2460*/  UMOV UR21, UR14 ;  /* 0x0000000e00157c82 */ /* 0x000fe20008000000 */
[----:B------:R-:W-:Y:S01]  /*2470*/  UMOV UR10, URZ ;  /* 0x000000ff000a7c82 */ /* 0x000fe20008000000 */
[----:B-1----:R-:W-:-:S02]  /*2480*/  UIADD3 UR4, UP0, UPT, UR24, 0x300, URZ ;  /* 0x0000030018047890 */ /* 0x002fc4000ff1e0ff */
[----:B------:R-:W-:Y:S02]  /*2490*/  UIADD3.X UR7, UPT, UPT, URZ, UR5, URZ, UP1, !UPT ;  /* 0x00000005ff077290 */ /* 0x000fe40008ffe4ff */
[----:B------:R-:W-:Y:S01]  /*24a0*/  UIADD3.X UR5, UPT, UPT, URZ, UR25, URZ, UP0, !UPT ;  /* 0x00000019ff057290 */ /* 0x000fe200087fe4ff */
[----:B------:R-:W-:Y:S01]  /*24b0*/  UMOV UR11, URZ ;  /* 0x000000ff000b7c82 */ /* 0x000fe20008000000 */
[----:B------:R-:W-:-:S05]  /*24c0*/  UMOV UR12, URZ ;  /* 0x000000ff000c7c82 */ /* 0x000fca0008000000 */
[----:B------:R4:W-:Y:S02]  /*24d0*/  UTMALDG.4D [UR16], [UR6], desc[UR26] ;  /* 0x00001a10060075b4 */ /* 0x0009e40008019000 */
[----:B------:R4:W-:Y:S01]  /*24e0*/  UTMALDG.5D [UR8], [UR4], desc[UR26] ;  /* 0x00001a08040075b4 */ /* 0x0009e20008021000 */
[----:B------:R-:W1:Y:S02]  /*24f0*/  SYNCS.PHASECHK.TRANS64.TRYWAIT P0, [UR16+0x24838], R8 ;  /* 0x02483808ff0075a7 */ /* 0x000e640008001110 */
[----:B-1--4-:R-:W-:Y:S05]  /*2500*/  @!P0 BRA `(.L_x_58) ;  /* 0x000000b4006c8947 */ /* 0x012fea0003800000 */
.L_x_239:
[----:B------:R-:W3:Y:S01]  /*2510*/  LDCU UR4, c[0x0][0x40c] ;  /* 0x00008180ff0477ac */ /* 0x000ee20008000800 */
[----:B------:R-:W4:Y:S01]  /*2520*/  LDC.64 R12, c[0x0][0x400] ;  /* 0x00010000ff0c7b82 */ /* 0x000f220000000a00 */
[C---:B-1----:R-:W-:Y:S01]  /*2530*/  IMAD.SHL.U32 R5, R2.reuse, 0x4, RZ ;  /* 0x0000000402057824 */ /* 0x042fe200078e00ff */
[----:B------:R-:W-:Y:S01]  /*2540*/  LEA R2, R2, UR16, 0x4 ;  /* 0x0000001002027c11 */ /* 0x000fe2000f8e20ff */
[----:B------:R-:W1:Y:S02]  /*2550*/  LDCU UR5, c[0x0][0x410] ;  /* 0x00008200ff0577ac */ /* 0x000e640008000800 */
[C---:B------:R-:W-:Y:S01]  /*2560*/  VIADD R11, R5.reuse, 0x1 ;  /* 0x00000001050b7836 */ /* 0x040fe20000000000 */
[C---:B------:R-:W-:Y:S02]  /*2570*/  IADD3 R10, PT, PT, R5.reuse, 0x2, RZ ;  /* 0x00000002050a7810 */ /* 0x040fe40007ffe0ff */
[-C--:B------:R-:W-:Y:S02]  /*2580*/  ISETP.GE.AND P3, PT, R5, R4.reuse, PT ;  /* 0x000000040500720c */ /* 0x080fe40003f66270 */
[----:B------:R-:W-:-:S02]  /*2590*/  ISETP.GE.AND P1, PT, R10, R4, PT ;  /* 0x000000040a00720c */ /* 0x000fc40003f26270 */
[----:B------:R-:W-:Y:S01]  /*25a0*/  ISETP.GE.AND P2, PT, R11, R4, PT ;  /* 0x000000040b00720c */ /* 0x000fe20003f46270 */
[----:B---3--:R-:W-:-:S04]  /*25b0*/  UIMAD UR4, UR13, UR4, URZ ;  /* 0x000000040d0472a4 */ /* 0x008fc8000f8e02ff */
[----:B-1----:R-:W-:-:S06]  /*25c0*/  UIMAD UR4, UR14, UR5, UR4 ;  /* 0x000000050e0472a4 */ /* 0x002fcc000f8e0204 */
[----:B--2---:R-:W-:-:S04]  /*25d0*/  VIADD R9, R5, UR4 ;  /* 0x0000000405097c36 */ /* 0x004fc80008000000 */
[C---:B------:R-:W-:Y:S01]  /*25e0*/  VIADD R10, R9.reuse, 0x2 ;  /* 0x00000002090a7836 */ /* 0x040fe20000000000 */
[C---:B------:R-:W-:Y:S01]  /*25f0*/  IADD3 R11, PT, PT, R9.reuse, 0x1, RZ ;  /* 0x00000001090b7810 */ /* 0x040fe20007ffe0ff */
[C---:B----4-:R-:W-:Y:S01]  /*2600*/  IMAD.WIDE.U32 R14, R9.reuse, 0x4, R12 ;  /* 0x00000004090e7825 */ /* 0x050fe200078e000c */
[----:B------:R-:W-:-:S03]  /*2610*/  IADD3 R9, PT, PT, R9, 0x3, RZ ;  /* 0x0000000309097810 */ /* 0x000fc60007ffe0ff */
[--C-:B------:R-:W-:Y:S01]  /*2620*/  IMAD.WIDE.U32 R20, R10, 0x4, R12.reuse ;  /* 0x000000040a147825 */ /* 0x100fe200078e000c */
[----:B------:R-:W-:Y:S01]  /*2630*/  IADD3 R10, PT, PT, R5, 0x3, RZ ;  /* 0x00000003050a7810 */ /* 0x000fe20007ffe0ff */
[----:B------:R-:W-:Y:S01]  /*2640*/  @!PT LDS RZ, [RZ] ;  /* 0x00000000fffff984 */ /* 0x000fe20000000800 */
[----:B------:R-:W-:Y:S01]  /*2650*/  @!PT LDS RZ, [RZ] ;  /* 0x00000000fffff984 */ /* 0x000fe20000000800 */
[----:B------:R-:W-:Y:S01]  /*2660*/  @!PT LDS RZ, [RZ] ;  /* 0x00000000fffff984 */ /* 0x000fe20000000800 */
[----:B------:R1:W-:Y:S02]  /*2670*/  LDGSTS.E.LTC128B [R2+0x24000], desc[UR22][R14.64], !P3 ;  /* 0x240000000e027fae */ /* 0x0003e4000d9a1216 */
[----:B------:R-:W-:Y:S01]  /*2680*/  IMAD.WIDE.U32 R18, R11, 0x4, R12 ;  /* 0x000000040b127825 */ /* 0x000fe200078e000c */
[----:B------:R-:W-:-:S03]  /*2690*/  ISETP.GE.AND P0, PT, R10, R4, PT ;  /* 0x000000040a00720c */ /* 0x000fc60003f06270 */
[----:B------:R-:W-:Y:S01]  /*26a0*/  IMAD.WIDE.U32 R12, R9, 0x4, R12 ;  /* 0x00000004090c7825 */ /* 0x000fe200078e000c */
[----:B------:R1:W-:Y:S04]  /*26b0*/  LDGSTS.E.LTC128B [R2+0x24004], desc[UR22][R18.64], !P2 ;  /* 0x2400400012027fae */ /* 0x0003e8000d1a1216 */
[----:B------:R1:W-:Y:S05]  /*26c0*/  LDGSTS.E.LTC128B [R2+0x24008], desc[UR22][R20.64], !P1 ;  /* 0x2400800014027fae */ /* 0x0003ea000c9a1216 */
[----:B------:R1:W-:Y:S01]  /*26d0*/  LDGSTS.E.LTC128B [R2+0x2400c], desc[UR22][R12.64], !P0 ;  /* 0x2400c0000c027fae */ /* 0x0003e2000c1a1216 */
[----:B------:R-:W-:Y:S01]  /*26e0*/  NOP ;  /* 0x0000000000007918 */ /* 0x000fe20000000000 */
[----:B------:R-:W-:Y:S02]  /*26f0*/  SYNCS.ARRIVE.TRANS64.RED.A0T1 RZ, [UR16+0x24830], RZ ;  /* 0x024830ffffff79a7 */ /* 0x000fe40008200410 */
[----:B------:R-:W-:Y:S01]  /*2700*/  ARRIVES.LDGSTSBAR.64.TRANSCNT [UR16+0x24830] ;  /* 0x02483000ff0079b0 */ /* 0x000fe20008002a10 */
[----:B------:R-:W-:Y:S01]  /*2710*/  NOP ;  /* 0x0000000000007918 */ /* 0x000fe20000000000 */
[----:B------:R-:W-:Y:S05]  /*2720*/  @!P6 BRA `(.L_x_59) ;  /* 0x000000000004e947 */ /* 0x000fea0003800000 */
[----:B------:R-:W-:Y:S05]  /*2730*/  BPT.TRAP 0x1 ;  /* 0x000000040000795c */ /* 0x000fea0000300000 */
.L_x_59:
[----:B------:R-:W-:Y:S01]  /*2740*/  SYNCS.ARRIVE.TRANS64.A1T0 RZ, [UR16+0x24830], RZ ;  /* 0x024830ffffff79a7 */ /* 0x000fe20008100010 */
[----:B------:R-:W-:Y:S05]  /*2750*/  BRA.U !UP2, `(.L_x_60) ;  /* 0x000000010a047547 */ /* 0x000fea000b800000 */
[----:B------:R-:W-:Y:S05]  /*2760*/  BPT.TRAP 0x1 ;  /* 0x000000040000795c */ /* 0x000fea0000300000 */
.L_x_60:
[----:B------:R-:W-:-:S13]  /*2770*/  ISETP.NE.AND P4, PT, R7, RZ, PT ;  /* 0x000000ff0700720c */ /* 0x000fda0003f85270 */
[----:B------:R-:W-:Y:S01]  /*2780*/  @!P4 MOV R9, 0x4000 ;  /* 0x000040000009c802 */ /* 0x000fe20000000f00 */
[----:B------:R-:W2:Y:S02]  /*2790*/  SYNCS.PHASECHK.TRANS64.TRYWAIT P4, [UR16+0x24828], R8 ;  /* 0x02482808ff0075a7 */ /* 0x000ea40008081110 */
[----:B--2---:R-:W-:Y:S05]  /*27a0*/  @!P4 BRA `(.L_x_61) ;  /* 0x000000b000dcc947 */ /* 0x004fea0003800000 */
.L_x_241:
[----:B------:R-:W-:Y:S01]  /*27b0*/  ISETP.NE.AND P4, PT, R7, RZ, PT ;  /* 0x000000ff0700720c */ /* 0x000fe20003f85270 */
[----:B------:R-:W-:-:S12]  /*27c0*/  UPLOP3.LUT UP3, UPT, UP4, UP3, UPT, 0xf8, 0x8f ;  /* 0x00000000008f789c */ /* 0x000fd80002767f70 */
[----:B------:R3:W-:Y:S01]  /*27d0*/  @!P4 SYNCS.ARRIVE.TRANS64 RZ, [UR16+0x24820], R9 ;  /* 0x02482009ffffc9a7 */ /* 0x0007e20008000010 */
[----:B------:R-:W-:Y:S05]  /*27e0*/  BRA.U !UP3, `(.L_x_62) ;  /* 0x000000010b047547 */ /* 0x000fea000b800000 */
[----:B------:R-:W-:Y:S05]  /*27f0*/  BPT.TRAP 0x1 ;  /* 0x000000040000795c */ /* 0x000fea0000300000 */
.L_x_62:
[----:B--2---:R-:W-:Y:S01]  /*2800*/  P2R R4, PR, RZ, 0x1 ;  /* 0x00000001ff047803 */ /* 0x004fe20000000000 */
[----:B------:R-:W-:Y:S01]  /*2810*/  BSSY.RECONVERGENT B0, `(.L_x_63) ;  /* 0x0000007000007945 */ /* 0x000fe20003800200 */
[----:B------:R-:W-:Y:S02]  /*2820*/  ISETP.NE.AND P0, PT, R7, RZ, PT ;  /* 0x000000ff0700720c */ /* 0x000fe40003f05270 */
[----:B------:R-:W-:-:S04]  /*2830*/  LOP3.LUT P4, R16, R16, 0x1f, RZ, 0xc0, !PT ;  /* 0x0000001f10107812 */ /* 0x000fc8000788c0ff */
[----:B------:R-:W-:Y:S02]  /*2840*/  PLOP3.LUT P4, PT, P4, P0, PT, 0x8f, 0xf8 ;  /* 0x0000000000f8781c */ /* 0x000fe40002781177 */
[----:B------:R-:W-:-:S11]  /*2850*/  ISETP.NE.AND P0, PT, R4, RZ, PT ;  /* 0x000000ff0400720c */ /* 0x000fd60003f05270 */
[----:B------:R-:W-:Y:S05]  /*2860*/  @P4 BRA `(.L_x_64) ;  /* 0x0000000000044947 */ /* 0x000fea0003800000 */
[----:B------:R-:W-:Y:S05]  /*2870*/  BPT.TRAP 0x1 ;  /* 0x000000040000795c */ /* 0x000fea0000300000 */
.L_x_64:
[----:B------:R-:W-:Y:S05]  /*2880*/  BSYNC.RECONVERGENT B0 ;  /* 0x0000000000007941 */ /* 0x000fea0003800200 */
.L_x_63:
[----:B------:R-:W-:Y:S05]  /*2890*/  BRA.U !UP2, `(.L_x_65) ;  /* 0x000000010a047547 */ /* 0x000fea000b800000 */
[----:B------:R-:W-:Y:S05]  /*28a0*/  BPT.TRAP 0x1 ;  /* 0x000000040000795c */ /* 0x000fea0000300000 */
.L_x_65:
[----:B------:R-:W2:Y:S01]  /*28b0*/  LDCU.64 UR6, c[0x0][0x348] ;  /* 0x00006900ff0677ac */ /* 0x000ea20008000a00 */
[----:B------:R-:W-:Y:S01]  /*28c0*/  ISETP.NE.AND P4, PT, R7, RZ, PT ;  /* 0x000000ff0700720c */ /* 0x000fe20003f85270 */
[----:B------:R-:W4:Y:S01]  /*28d0*/  LDCU.64 UR10, c[0x0][0x348] ;  /* 0x00006900ff0a77ac */ /* 0x000f220008000a00 */
[----:B------:R-:W-:Y:S02]  /*28e0*/  UIADD3 UR24, UPT, UPT, UR16, 0x4000, URZ ;  /* 0x0000400010187890 */ /* 0x000fe4000fffe0ff */
[----:B------:R-:W-:Y:S01]  /*28f0*/  UIADD3 UR25, UPT, UPT, UR16, 0x24820, URZ ;  /* 0x0002482010197890 */ /* 0x000fe2000fffe0ff */
[----:B------:R-:W-:Y:S01]  /*2900*/  UMOV UR27, UR19 ;  /* 0x00000013001b7c82 */ /* 0x000fe20008000000 */
[----:B------:R-:W-:-:S07]  /*2910*/  UIADD3 UR8, UPT, UPT, UR16, 0x10000, URZ ;  /* 0x0001000010087890 */ /* 0x000fce000fffe0ff */
[----:B------:R-:W-:Y:S01]  /*2920*/  @!P4 MOV R4, 0x4000 ;  /* 0x000040000004c802 */ /* 0x000fe20000000f00 */
[----:B------:R-:W-:Y:S01]  /*2930*/  UIADD3 UR9, UPT, UPT, UR16, 0x24820, URZ ;  /* 0x0002482010097890 */ /* 0x000fe2000fffe0ff */
[----:B------:R-:W-:Y:S01]  /*2940*/  UMOV UR20, 0x0 ;  /* 0x0000000000147882 */ /* 0x000fe20000000000 */
[----:B--2---:R-:W-:Y:S01]  /*2950*/  UIADD3 UR6, UP0, UPT, UR6, 0x200, URZ ;  /* 0x0000020006067890 */ /* 0x004fe2000ff1e0ff */
[----:B------:R2:W-:Y:S01]  /*2960*/  @!P4 SYNCS.ARRIVE.TRANS64.RED.A0TR RZ, [UR16+0x24820], R4 ;  /* 0x02482004ffffc9a7 */ /* 0x0005e20008300410 */
[----:B------:R-:W-:Y:S01]  /*2970*/  UMOV UR21, 0x10000000 ;  /* 0x1000000000157882 */ /* 0x000fe20000000000 */
[----:B------:R-:W-:Y:S01]  /*2980*/  UMOV UR26, URZ ;  /* 0x000000ff001a7c82 */ /* 0x000fe20008000000 */
[----:B------:R-:W-:Y:S02]  /*2990*/  UIADD3.X UR7, UPT, UPT, URZ, UR7, URZ, UP0, !UPT ;  /* 0x00000007ff077290 */ /* 0x000fe400087fe4ff */
[----:B----4-:R-:W-:Y:S01]  /*29a0*/  UIADD3 UR18, UP0, UPT, UR10, 0x400, URZ ;  /* 0x000004000a127890 */ /* 0x010fe2000ff1e0ff */
[----:B------:R-:W-:Y:S01]  /*29b0*/  UMOV UR28, UR13 ;  /* 0x0000000d001c7c82 */ /* 0x000fe20008000000 */
[----:B------:R-:W-:-:S02]  /*29c0*/  UMOV UR29, UR14 ;  /* 0x0000000e001d7c82 */ /* 0x000fc40008000000 */
[----:B------:R-:W-:Y:S01]  /*29d0*/  UIADD3.X UR19, UPT, UPT, URZ, UR11, URZ, UP0, !UPT ;  /* 0x0000000bff137290 */ /* 0x000fe200087fe4ff */
[----:B------:R-:W-:Y:S02]  /*29e0*/  UMOV UR10, URZ ;  /* 0x000000ff000a7c82 */ /* 0x000fe40008000000 */
[----:B------:R-:W-:Y:S01]  /*29f0*/  UMOV UR11, URZ ;  /* 0x000000ff000b7c82 */ /* 0x000fe20008000000 */
[----:B------:R-:W-:Y:S01]  /*2a00*/  UMOV UR12, URZ ;  /* 0x000000ff000c7c82 */ /* 0x000fe20008000000 */
[----:B------:R2:W-:Y:S04]  /*2a10*/  UTMALDG.4D [UR24], [UR6], desc[UR20] ;  /* 0x00001418060075b4 */ /* 0x0005e80008019000 */
[----:B------:R2:W-:Y:S01]  /*2a20*/  UTMALDG.5D [UR8], [UR18], desc[UR20] ;  /* 0x00001408120075b4 */ /* 0x0005e20008021000 */
[----:B------:R-:W-:Y:S05]  /*2a30*/  @!P6 BRA `(.L_x_66) ;  /* 0x000000000004e947 */ /* 0x000fea0003800000 */
[----:B--2---:R-:W-:Y:S05]  /*2a40*/  BPT.TRAP 0x1 ;  /* 0x000000040000795c */ /* 0x004fea0000300000 */
.L_x_66:
[----:B------:R-:W4:Y:S02]  /*2a50*/  SYNCS.PHASECHK.TRANS64.TRYWAIT P4, [UR16+0x24848], R8 ;  /* 0x02484808ff0075a7 */ /* 0x000f240008081110 */
[----:B----4-:R-:W-:Y:S05]  /*2a60*/  @!P4 BRA `(.L_x_67) ;  /* 0x000000b00044c947 */ /* 0x010fea0003800000 */
.L_x_243:
[----:B------:R-:W4:Y:S01]  /*2a70*/  LDCU UR5, c[0x0][0x424] ;  /* 0x00008480ff0577ac */ /* 0x000f220008000800 */
[----:B------:R-:W3:Y:S01]  /*2a80*/  LDC.64 R10, c[0x0][0x418] ;  /* 0x00010600ff0a7b82 */ /* 0x000ee20000000a00 */
[----:B--2---:R-:W2:Y:S01]  /*2a90*/  LDCU UR6, c[0x0][0x428] ;  /* 0x00008500ff0677ac */ /* 0x004ea20008000800 */
[----:B----4-:R-:W-:-:S04]  /*2aa0*/  UIMAD UR5, UR13, UR5, URZ ;  /* 0x000000050d0572a4 */ /* 0x010fc8000f8e02ff */
[----:B--2---:R-:W-:-:S06]  /*2ab0*/  UIMAD UR5, UR14, UR6, UR5 ;  /* 0x000000060e0572a4 */ /* 0x004fcc000f8e0205 */
[----:B------:R-:W-:-:S05]  /*2ac0*/  IADD3 R4, PT, PT, R5, UR5, RZ ;  /* 0x0000000505047c10 */ /* 0x000fca000fffe0ff */
[----:B---3--:R-:W-:-:S05]  /*2ad0*/  IMAD.WIDE.U32 R8, R4, 0x4, R10 ;  /* 0x0000000404087825 */ /* 0x008fca00078e000a */
[----:B------:R-:W-:Y:S01]  /*2ae0*/  @!PT LDS RZ, [RZ] ;  /* 0x00000000fffff984 */ /* 0x000fe20000000800 */
[----:B------:R-:W-:Y:S01]  /*2af0*/  @!PT LDS RZ, [RZ] ;  /* 0x00000000fffff984 */ /* 0x000fe20000000800 */
[----:B------:R-:W-:Y:S01]  /*2b00*/  @!PT LDS RZ, [RZ] ;  /* 0x00000000fffff984 */ /* 0x000fe20000000800 */
[----:B------:R2:W-:Y:S02]  /*2b10*/  LDGSTS.E.LTC128B [R2+0x24200], desc[UR22][R8.64], !P3 ;  /* 0x2420000008027fae */ /* 0x0005e4000d9a1216 */
[C---:B--2---:R-:W-:Y:S02]  /*2b20*/  IADD3 R9, PT, PT, R4.reuse, 0x1, RZ ;  /* 0x0000000104097810 */ /* 0x044fe40007ffe0ff */
[C---:B------:R-:W-:Y:S02]  /*2b30*/  IADD3 R8, PT, PT, R4.reuse, 0x2, RZ ;  /* 0x0000000204087810 */ /* 0x040fe40007ffe0ff */
[----:B------:R-:W-:Y:S01]  /*2b40*/  IADD3 R4, PT, PT, R4, 0x3, RZ ;  /* 0x0000000304047810 */ /* 0x000fe20007ffe0ff */
[----:B-1----:R-:W-:-:S04]  /*2b50*/  IMAD.WIDE.U32 R12, R9, 0x4, R10 ;  /* 0x00000004090c7825 */ /* 0x002fc800078e000a */
[--C-:B------:R-:W-:Y:S01]  /*2b60*/  IMAD.WIDE.U32 R8, R8, 0x4, R10.reuse ;  /* 0x0000000408087825 */ /* 0x100fe200078e000a */
[----:B------:R1:W-:Y:S03]  /*2b70*/  LDGSTS.E.LTC128B [R2+0x24204], desc[UR22][R12.64], !P2 ;  /* 0x242040000c027fae */ /* 0x0003e6000d1a1216 */
[----:B------:R-:W-:Y:S01]  /*2b80*/  IMAD.WIDE.U32 R10, R4, 0x4, R10 ;  /* 0x00000004040a7825 */ /* 0x000fe200078e000a */
[----:B------:R1:W-:Y:S04]  /*2b90*/  LDGSTS.E.LTC128B [R2+0x24208], desc[UR22][R8.64], !P1 ;  /* 0x2420800008027fae */ /* 0x0003e8000c9a1216 */
[----:B------:R1:W-:Y:S01]  /*2ba0*/  LDGSTS.E.LTC128B [R2+0x2420c], desc[UR22][R10.64], !P0 ;  /* 0x2420c0000a027fae */ /* 0x0003e2000c1a1216 */
[----:B------:R-:W-:Y:S01]  /*2bb0*/  NOP ;  /* 0x0000000000007918 */ /* 0x000fe20000000000 */
[----:B------:R-:W-:Y:S02]  /*2bc0*/  SYNCS.ARRIVE.TRANS64.RED.A0T1 RZ, [UR16+0x24840], RZ ;  /* 0x024840ffffff79a7 */ /* 0x000fe40008200410 */
[----:B------:R-:W-:Y:S01]  /*2bd0*/  ARRIVES.LDGSTSBAR.64.TRANSCNT [UR16+0x24840] ;  /* 0x02484000ff0079b0 */ /* 0x000fe20008002a10 */
[----:B------:R-:W-:Y:S01]  /*2be0*/  NOP ;  /* 0x0000000000007918 */ /* 0x000fe20000000000 */
[----:B------:R-:W-:Y:S05]  /*2bf0*/  @!P6 BRA `(.L_x_68) ;  /* 0x000000000004e947 */ /* 0x000fea0003800000 */
[----:B------:R-:W-:Y:S05]  /*2c00*/  BPT.TRAP 0x1 ;  /* 0x000000040000795c */ /* 0x000fea0000300000 */
.L_x_68:
[----:B------:R-:W2:Y:S01]  /*2c10*/  LDL R4, [R1] ;  /* 0x0000000001047983 */ /* 0x000ea20000100800 */
[----:B------:R-:W-:Y:S01]  /*2c20*/  SYNCS.ARRIVE.TRANS64.A1T0 RZ, [UR16+0x24840], RZ ;  /* 0x024840ffffff79a7 */ /* 0x000fe20008100010 */
[----:B--2---:R-:W-:-:S13]  /*2c30*/  ISETP.NE.AND P0, PT, R4, 0x1, PT ;  /* 0x000000010400780c */ /* 0x004fda0003f05270 */
[----:B------:R-:W-:Y:S05]  /*2c40*/  @!P0 EXIT ;  /* 0x000000000000894d */ /* 0x000fea0003800000 */
[----:B------:R-:W2:Y:S01]  /*2c50*/  LDC.64 R20, c[0x0][0x400] ;  /* 0x00010000ff147b82 */ /* 0x000ea20000000a00 */
[----:B-1----:R-:W-:Y:S01]  /*2c60*/  HFMA2 R12, -RZ, RZ, 0, 5.9604644775390625e-08 ;  /* 0x00000001ff0c7431 */ /* 0x002fe200000001ff */
[----:B------:R-:W-:Y:S01]  /*2c70*/  CS2R R14, SRZ ;  /* 0x00000000000e7805 */ /* 0x000fe2000001ff00 */
[----:B------:R-:W-:Y:S01]  /*2c80*/  IMAD.MOV.U32 R13, RZ, RZ, RZ ;  /* 0x000000ffff0d7224 */ /* 0x000fe200078e00ff */
[----:B------:R-:W1:Y:S04]  /*2c90*/  LDCU.64 UR24, c[0x0][0x348] ;  /* 0x00006900ff1877ac */ /* 0x000e680008000a00 */
[----:B------:R-:W3:Y:S01]  /*2ca0*/  LDC.64 R18, c[0x0][0x418] ;  /* 0x00010600ff127b82 */ /* 0x000ee20000000a00 */
[----:B------:R-:W4:Y:S01]  /*2cb0*/  LDCU UR7, c[0x0][0x408] ;  /* 0x00008100ff0777ac */ /* 0x000f220008000800 */
[----:B------:R-:W1:Y:S01]  /*2cc0*/  LDCU UR21, c[0x0][0x380] ;  /* 0x00007000ff1577ac */ /* 0x000e620008000800 */
[----:B------:R-:W1:Y:S01]  /*2cd0*/  LDCU UR15, c[0x0][0x420] ;  /* 0x00008400ff0f77ac */ /* 0x000e620008000800 */
[----:B------:R-:W-:Y:S01]  /*2ce0*/  UMOV UR6, 0x1 ;  /* 0x0000000100067882 */ /* 0x000fe20000000000 */
[----:B------:R-:W-:Y:S01]  /*2cf0*/  UMOV UR20, URZ ;  /* 0x000000ff00147c82 */ /* 0x000fe20008000000 */
[----:B------:R-:W-:-:S05]  /*2d00*/  UMOV UR12, URZ ;  /* 0x000000ff000c7c82 */ /* 0x000fca0008000000 */
.L_x_87:
[----:B------:R-:W-:Y:S01]  /*2d10*/  UIADD3 UR9, UPT, UPT, UR20, 0x1, URZ ;  /* 0x0000000114097890 */ /* 0x000fe2000fffe0ff */
[----:B------:R-:W-:Y:S01]  /*2d20*/  R2UR UR8, R0 ;  /* 0x00000000000872ca */ /* 0x000fe200000e0000 */
[----:B------:R-:W-:Y:S01]  /*2d30*/  BSSY.RECONVERGENT B0, `(.L_x_69) ;  /* 0x0000009000007945 */ /* 0x000fe20003800200 */
[----:B------:R-:W-:Y:S11]  /*2d40*/  ISETP.NE.AND P0, PT, R6, RZ, PT ;  /* 0x000000ff0600720c */ /* 0x000ff60003f05270 */
[----:B------:R-:W-:Y:S02]  /*2d50*/  UISETP.NE.AND UP0, UPT, UR9, UR8, UPT ;  /* 0x000000080900728c */ /* 0x000fe4000bf05270 */
[----:B------:R-:W-:Y:S02]  /*2d60*/  UIADD3 UR8, UPT, UPT, UR12, 0x1, URZ ;  /* 0x000000010c087890 */ /* 0x000fe4000fffe0ff */
[----:B------:R-:W-:Y:S07]  /*2d70*/  USEL UR20, UR9, URZ, UP0 ;  /* 0x000000ff09147287 */ /* 0x000fee0008000000 */
[----:B------:R-:W-:Y:S07]  /*2d80*/  @UP0 UIADD3 UR8, UPT, UPT, UR12, URZ, URZ ;  /* 0x000000ff0c080290 */ /* 0x000fee000fffe0ff */
[----:B------:R-:W-:Y:S01]  /*2d90*/  UMOV UR12, UR8 ;  /* 0x00000008000c7c82 */ /* 0x000fe20008000000 */
[----:B-12---:R-:W-:Y:S05]  /*2da0*/  @!P0 BRA `(.L_x_70) ;  /* 0x0000000000048947 */ /* 0x006fea0003800000 */
[----:B-1--4-:R-:W-:Y:S05]  /*2db0*/  BPT.TRAP 0x1 ;  /* 0x000000040000795c */ /* 0x012fea0000300000 */
.L_x_70:
[----:B-1--4-:R-:W-:Y:S05]  /*2dc0*/  BSYNC.RECONVERGENT B0 ;  /* 0x0000000000007941 */ /* 0x012fea0003800200 */
.L_x_69:
[----:B------:R-:W-:Y:S01]  /*2dd0*/  ULEA UR9, UR6, UR16, 0x3 ;  /* 0x0000001006097291 */ /* 0x000fe2000f8e18ff */
[----:B------:R-:W-:Y:S02]  /*2de0*/  SHF.L.U32 R9, R12, 0x1f, RZ ;  /* 0x0000001f0c097819 */ /* 0x000fe400000006ff */
[----:B------:R-:W-:Y:S06]  /*2df0*/  ISETP.NE.AND P1, PT, R7, RZ, PT ;  /* 0x000000ff0700720c */ /* 0x000fec0003f25270 */
[----:B------:R-:W1:Y:S07]  /*2e00*/  SYNCS.PHASECHK.TRANS64.TRYWAIT P0, [UR9+0x24810], R9 ;  /* 0x02481009ff0075a7 */ /* 0x000e6e0008001109 */
[----:B------:R-:W-:Y:S01]  /*2e10*/  @!P1 IMAD.MOV.U32 R8, RZ, RZ, 0x4000 ;  /* 0x00004000ff089424 */ /* 0x000fe200078e00ff */
[----:B-1----:R-:W-:Y:S06]  /*2e20*/  @!P0 BRA `(.L_x_71) ;  /* 0x000000ac006c8947 */ /* 0x002fec0003800000 */
.L_x_245:
[----:B------:R-:W-:Y:S01]  /*2e30*/  ISETP.NE.AND P0, PT, R7, RZ, PT ;  /* 0x000000ff0700720c */ /* 0x000fe20003f05270 */
[----:B------:R-:W-:Y:S11]  /*2e40*/  BSSY.RECONVERGENT B0, `(.L_x_72) ;  /* 0x0000005000007945 */ /* 0x000ff60003800200 */
[----:B------:R-:W-:Y:S01]  /*2e50*/  @!UPT UIADD3 URZ, UPT, UPT, URZ, URZ, URZ ;  /* 0x000000fffffff290 */ /* 0x000fe2000fffe0ff */
[----:B------:R4:W-:Y:S01]  /*2e60*/  @!P0 SYNCS.ARRIVE.TRANS64 RZ, [UR9+0x24800], R8 ;  /* 0x02480008ffff89a7 */ /* 0x0009e20008000009 */
[----:B------:R-:W-:Y:S05]  /*2e70*/  @!P5 BRA `(.L_x_73) ;  /* 0x000000000004d947 */ /* 0x000fea0003800000 */
[----:B------:R-:W-:Y:S05]  /*2e80*/  BPT.TRAP 0x1 ;  /* 0x000000040000795c */ /* 0x000fea0000300000 */
.L_x_73:
[----:B------:R-:W-:Y:S05]  /*2e90*/  BSYNC.RECONVERGENT B0 ;  /* 0x0000000000007941 */ /* 0x000fea0003800200 */
.L_x_72:
[----:B------:R-:W-:Y:S01]  /*2ea0*/  ISETP.EQ.OR P0, PT, R16, RZ, P0 ;  /* 0x000000ff1000720c */ /* 0x000fe20000702670 */
[----:B------:R-:W-:Y:S03]  /*2eb0*/  BSSY.RECONVERGENT B0, `(.L_x_74) ;  /* 0x0000004000007945 */ /* 0x000fe60003800200 */
[----:B------:R-:W-:Y:S09]  /*2ec0*/  P2R R17, PR, RZ, 0x1 ;  /* 0x00000001ff117803 */ /* 0x000ff20000000000 */
[----:B------:R-:W-:Y:S05]  /*2ed0*/  @P0 BRA `(.L_x_75) ;  /* 0x0000000000040947 */ /* 0x000fea0003800000 */
[----:B------:R-:W-:Y:S05]  /*2ee0*/  BPT.TRAP 0x1 ;  /* 0x000000040000795c */ /* 0x000fea0000300000 */
.L_x_75:
[----:B------:R-:W-:Y:S05]  /*2ef0*/  BSYNC.RECONVERGENT B0 ;  /* 0x0000000000007941 */ /* 0x000fea0003800200 */
.L_x_74:
[----:B------:R-:W-:Y:S01]  /*2f00*/  ULEA UR8, UR6, UR16, 0xe ;  /* 0x0000001006087291 */ /* 0x000fe2000f8e70ff */
[----:B------:R-:W-:Y:S01]  /*2f10*/  ISETP.NE.AND P0, PT, R3, 0x1, PT ;  /* 0x000000010300780c */ /* 0x000fe20003f05270 */
[----:B------:R-:W-:Y:S02]  /*2f20*/  UIADD3 UR18, UP0, UPT, UR24, 0x300, URZ ;  /* 0x0000030018127890 */ /* 0x000fe4000ff1e0ff */
[----:B------:R-:W-:Y:S02]  /*2f30*/  USHF.L.U32 UR11, UR20, 0x7, URZ ;  /* 0x00000007140b7899 */ /* 0x000fe400080006ff */
[----:B------:R-:W-:Y:S02]  /*2f40*/  UIADD3 UR9, UPT, UPT, UR9, 0x24800, URZ ;  /* 0x0002480009097890 */ /* 0x000fe4000fffe0ff */
[----:B------:R-:W-:Y:S02]  /*2f50*/  UIADD3 UR8, UPT, UPT, UR8, 0x8000, URZ ;  /* 0x0000800008087890 */ /* 0x000fe4000fffe0ff */
[----:B------:R-:W-:Y:S01]  /*2f60*/  UIADD3.X UR19, UPT, UPT, URZ, UR25, URZ, UP0, !UPT ;  /* 0x00000019ff137290 */ /* 0x000fe200087fe4ff */
[----:B------:R-:W-:Y:S01]  /*2f70*/  UMOV UR26, 0x0 ;  /* 0x00000000001a7882 */ /* 0x000fe20000000000 */
[----:B------:R-:W-:Y:S01]  /*2f80*/  UMOV UR27, 0x10000000 ;  /* 0x10000000001b7882 */ /* 0x000fe20000000000 */
[----:B------:R-:W-:Y:S01]  /*2f90*/  UMOV UR10, URZ ;  /* 0x000000ff000a7c82 */ /* 0x000fe20008000000 */
[----:B------:R-:W-:Y:S05]  /*2fa0*/  UIADD3 UR17, UPT, UPT, UR6, 0x1, URZ ;  /* 0x0000000106117890 */ /* 0x000fea000fffe0ff */
[----:B------:R1:W-:Y:S02]  /*2fb0*/  UTMALDG.5D [UR8], [UR18], desc[UR26] ;  /* 0x00001a08120075b4 */ /* 0x0003e40008021000 */
[----:B-1----:R-:W-:Y:S05]  /*2fc0*/  @!P0 BRA `(.L_x_76) ;  /* 0x0000000000048947 */ /* 0x002fea0003800000 */
[----:B------:R-:W-:Y:S05]  /*2fd0*/  BPT.TRAP 0x1 ;  /* 0x000000040000795c */ /* 0x000fea0000300000 */
.L_x_76:
[----:B----4-:R-:W-:Y:S04]  /*2fe0*/  SHF.L.U32 R8, R14, 0x1f, RZ ;  /* 0x0000001f0e087819 */ /* 0x010fe800000006ff */
[----:B------:R-:W1:Y:S02]  /*2ff0*/  SYNCS.PHASECHK.TRANS64.TRYWAIT P1, [UR16+0x24838], R8 ;  /* 0x02483808ff0075a7 */ /* 0x000e640008021110 */
[----:B-1----:R-:W-:Y:S05]  /*3000*/  @!P1 BRA `(.L_x_77) ;  /* 0x000000ac000c9947 */ /* 0x002fea0003800000 */
.L_x_247:
[----:B------:R-:W-:Y:S02]  /*3010*/  USHF.L.U32 UR11, UR20, 0x7, URZ ;  /* 0x00000007140b7899 */ /* 0x000fe400080006ff */
[----:B------:R-:W-:Y:S04]  /*3020*/  UIMAD UR6, UR12, UR7, UR4 ;  /* 0x000000070c0672a4 */ /* 0x000fe8000f8e0204 */
[----:B-1----:R-:W-:Y:S04]  /*3030*/  VIADD R4, R5, UR11 ;  /* 0x0000000b05047c36 */ /* 0x002fe80008000000 */
[C---:B------:R-:W-:Y:S01]  /*3040*/  VIADD R11, R4.reuse, UR6 ;  /* 0x00000006040b7c36 */ /* 0x040fe20008000000 */
[----:B------:R-:W-:Y:S03]  /*3050*/  ISETP.GE.AND P4, PT, R4, UR21, PT ;  /* 0x0000001504007c0c */ /* 0x000fe6000bf86270 */
[C---:B------:R-:W-:Y:S01]  /*3060*/  VIADD R10, R11.reuse, 0x1 ;  /* 0x000000010b0a7836 */ /* 0x040fe20000000000 */
[CC--:B--2---:R-:W-:Y:S01]  /*3070*/  LEA R24, P2, R11.reuse, R20.reuse, 0x2 ;  /* 0x000000140b187211 */ /* 0x0c4fe200078410ff */
[C---:B------:R-:W-:Y:S02]  /*3080*/  VIADD R9, R11.reuse, 0x2 ;  /* 0x000000020b097836 */ /* 0x040fe40000000000 */
[C---:B------:R-:W-:Y:S01]  /*3090*/  VIADD R8, R11.reuse, 0x3 ;  /* 0x000000030b087836 */ /* 0x040fe20000000000 */
[CC--:B------:R-:W-:Y:S02]  /*30a0*/  LEA R22, P1, R10.reuse, R20.reuse, 0x2 ;  /* 0x000000140a167211 */ /* 0x0c0fe400078210ff */
[-C--:B------:R-:W-:Y:S02]  /*30b0*/  LEA.HI.X R25, R11, R21.reuse, RZ, 0x2, P2 ;  /* 0x000000150b197211 */ /* 0x080fe400010f14ff */
[CC--:B------:R-:W-:Y:S02]  /*30c0*/  LEA R26, P2, R9.reuse, R20.reuse, 0x2 ;  /* 0x00000014091a7211 */ /* 0x0c0fe400078410ff */
[-C--:B------:R-:W-:Y:S01]  /*30d0*/  LEA.HI.X R23, R10, R21.reuse, RZ, 0x2, P1 ;  /* 0x000000150a177211 */ /* 0x080fe200008f14ff */
[----:B------:R-:W-:Y:S01]  /*30e0*/  @!PT LDS RZ, [RZ] ;  /* 0x00000000fffff984 */ /* 0x000fe20000000800 */
[----:B------:R-:W-:Y:S01]  /*30f0*/  @!PT LDS RZ, [RZ] ;  /* 0x00000000fffff984 */ /* 0x000fe20000000800 */
[----:B------:R-:W-:Y:S01]  /*3100*/  @!PT LDS RZ, [RZ] ;  /* 0x00000000fffff984 */ /* 0x000fe20000000800 */
[----:B------:R1:W-:Y:S01]  /*3110*/  LDGSTS.E.LTC128B [R2+0x24000], desc[UR22][R24.64], !P4 ;  /* 0x2400000018027fae */ /* 0x0003e2000e1a1216 */
[----:B------:R-:W-:Y:S01]  /*3120*/  VIADD R10, R4, 0x1 ;  /* 0x00000001040a7836 */ /* 0x000fe20000000000 */
[----:B------:R-:W-:Y:S02]  /*3130*/  LEA R28, P1, R8, R20, 0x2 ;  /* 0x00000014081c7211 */ /* 0x000fe400078210ff */
[-C--:B------:R-:W-:Y:S01]  /*3140*/  LEA.HI.X R27, R9, R21.reuse, RZ, 0x2, P2 ;  /* 0x00000015091b7211 */ /* 0x080fe200010f14ff */
[----:B------:R-:W-:Y:S01]  /*3150*/  VIADD R9, R4, 0x2 ;  /* 0x0000000204097836 */ /* 0x000fe20000000000 */
[----:B------:R-:W-:Y:S02]  /*3160*/  ISETP.GE.AND P3, PT, R10, UR21, PT ;  /* 0x000000150a007c0c */ /* 0x000fe4000bf66270 */
[----:B------:R-:W-:Y:S01]  /*3170*/  LEA.HI.X R29, R8, R21, RZ, 0x2, P1 ;  /* 0x00000015081d7211 */ /* 0x000fe200008f14ff */
[----:B------:R-:W-:Y:S01]  /*3180*/  VIADD R8, R4, 0x3 ;  /* 0x0000000304087836 */ /* 0x000fe20000000000 */
[----:B------:R-:W-:Y:S04]  /*3190*/  ISETP.GE.AND P2, PT, R9, UR21, PT ;  /* 0x0000001509007c0c */ /* 0x000fe8000bf46270 */
[----:B------:R-:W-:Y:S05]  /*31a0*/  ISETP.GE.AND P1, PT, R8, UR21, PT ;  /* 0x0000001508007c0c */ /* 0x000fea000bf26270 */
[----:B------:R1:W-:Y:S04]  /*31b0*/  LDGSTS.E.LTC128B [R2+0x24004], desc[UR22][R22.64], !P3 ;  /* 0x2400400016027fae */ /* 0x0003e8000d9a1216 */
        /* <DEDUP_REMOVED lines=8> */
.L_x_78:
[----:B------:R-:W-:Y:S01]  /*3240*/  SYNCS.ARRIVE.TRANS64.A1T0 RZ, [UR16+0x24830], RZ ;  /* 0x024830ffffff79a7 */ /* 0x000fe20008100010 */
[----:B------:R-:W-:Y:S05]  /*3250*/  BRA.U !UP2, `(.L_x_79) ;  /* 0x000000010a047547 */ /* 0x000fea000b800000 */
[----:B------:R-:W-:Y:S05]  /*3260*/  BPT.TRAP 0x1 ;  /* 0x000000040000795c */ /* 0x000fea0000300000 */
.L_x_79:
[----:B------:R-:W-:Y:S02]  /*3270*/  ISETP.NE.AND P6, PT, R7, RZ, PT ;  /* 0x000000ff0700720c */ /* 0x000fe40003fc5270 */
[----:B------:R-:W-:Y:S11]  /*3280*/  SHF.L.U32 R10, R13, 0x1f, RZ ;  /* 0x0000001f0d0a7819 */ /* 0x000ff600000006ff */
[----:B------:R-:W-:Y:S01]  /*3290*/  @!P6 IMAD.MOV.U32 R9, RZ, RZ, 0x4000 ;  /* 0x00004000ff09e424 */ /* 0x000fe200078e00ff */
[----:B------:R-:W2:Y:S02]  /*32a0*/  SYNCS.PHASECHK.TRANS64.TRYWAIT P6, [UR16+0x24828], R10 ;  /* 0x0248280aff0075a7 */ /* 0x000ea400080c1110 */
[----:B--2---:R-:W-:Y:S05]  /*32b0*/  @!P6 BRA `(.L_x_80) ;  /* 0x000000a80078e947 */ /* 0x004fea0003800000 */
.L_x_249:
[----:B------:R-:W-:Y:S11]  /*32c0*/  ISETP.NE.AND P6, PT, R7, RZ, PT ;  /* 0x000000ff0700720c */ /* 0x000ff60003fc5270 */
[----:B------:R-:W-:Y:S02]  /*32d0*/  @!UPT UIADD3 URZ, UPT, UPT, URZ, URZ, URZ ;  /* 0x000000fffffff290 */ /* 0x000fe4000fffe0ff */
[----:B------:R4:W-:Y:S01]  /*32e0*/  @!P6 SYNCS.ARRIVE.TRANS64 RZ, [UR16+0x24820], R9 ;  /* 0x02482009ffffe9a7 */ /* 0x0009e20008000010 */
[----:B------:R-:W-:Y:S05]  /*32f0*/  BRA.U !UP3, `(.L_x_81) ;  /* 0x000000010b047547 */ /* 0x000fea000b800000 */
[----:B------:R-:W-:Y:S05]  /*3300*/  BPT.TRAP 0x1 ;  /* 0x000000040000795c */ /* 0x000fea0000300000 */
.L_x_81:
[----:B------:R-:W-:Y:S01]  /*3310*/  ISETP.NE.AND P6, PT, R17, RZ, PT ;  /* 0x000000ff1100720c */ /* 0x000fe20003fc5270 */
[----:B------:R-:W-:Y:S11]  /*3320*/  BSSY.RECONVERGENT B0, `(.L_x_82) ;  /* 0x0000004000007945 */ /* 0x000ff60003800200 */
[----:B------:R-:W-:Y:S01]  /*3330*/  @!UPT UIADD3 URZ, UPT, UPT, URZ, URZ, URZ ;  /* 0x000000fffffff290 */ /* 0x000fe2000fffe0ff */
[----:B------:R-:W-:Y:S05]  /*3340*/  @P6 BRA `(.L_x_83) ;  /* 0x0000000000046947 */ /* 0x000fea0003800000 */
[----:B------:R-:W-:Y:S05]  /*3350*/  BPT.TRAP 0x1 ;  /* 0x000000040000795c */ /* 0x000fea0000300000 */
.L_x_83:
[----:B------:R-:W-:Y:S05]  /*3360*/  BSYNC.RECONVERGENT B0 ;  /* 0x0000000000007941 */ /* 0x000fea0003800200 */
.L_x_82:
[----:B------:R-:W-:Y:S02]  /*3370*/  UIADD3 UR18, UP0, UPT, UR24, 0x400, URZ ;  /* 0x0000040018127890 */ /* 0x000fe4000ff1e0ff */
[----:B------:R-:W-:Y:S02]  /*3380*/  UIADD3 UR8, UPT, UPT, UR16, 0x10000, URZ ;  /* 0x0001000010087890 */ /* 0x000fe4000fffe0ff */
[----:B------:R-:W-:Y:S02]  /*3390*/  UIADD3 UR9, UPT, UPT, UR16, 0x24820, URZ ;  /* 0x0002482010097890 */ /* 0x000fe4000fffe0ff */
[----:B------:R-:W-:Y:S01]  /*33a0*/  UIADD3.X UR19, UPT, UPT, URZ, UR25, URZ, UP0, !UPT ;  /* 0x00000019ff137290 */ /* 0x000fe200087fe4ff */
[----:B------:R-:W-:Y:S01]  /*33b0*/  UMOV UR26, 0x0 ;  /* 0x00000000001a7882 */ /* 0x000fe20000000000 */
[----:B------:R-:W-:Y:S01]  /*33c0*/  UMOV UR27, 0x10000000 ;  /* 0x10000000001b7882 */ /* 0x000fe20000000000 */
[----:B------:R-:W-:Y:S06]  /*33d0*/  UMOV UR10, URZ ;  /* 0x000000ff000a7c82 */ /* 0x000fec0008000000 */
[----:B------:R1:W-:Y:S02]  /*33e0*/  UTMALDG.5D [UR8], [UR18], desc[UR26] ;  /* 0x00001a08120075b4 */ /* 0x0003e40008021000 */
[----:B-1----:R-:W-:Y:S05]  /*33f0*/  @!P0 BRA `(.L_x_84) ;  /* 0x0000000000048947 */ /* 0x002fea0003800000 */
[----:B------:R-:W-:Y:S05]  /*3400*/  BPT.TRAP 0x1 ;  /* 0x000000040000795c */ /* 0x000fea0000300000 */
.L_x_84:
[----:B----4-:R-:W-:Y:S04]  /*3410*/  SHF.L.U32 R9, R15, 0x1f, RZ ;  /* 0x0000001f0f097819 */ /* 0x010fe800000006ff */
[----:B------:R-:W1:Y:S02]  /*3420*/  SYNCS.PHASECHK.TRANS64.TRYWAIT P6, [UR16+0x24848], R9 ;  /* 0x02484809ff0075a7 */ /* 0x000e6400080c1110 */
[----:B-1----:R-:W-:Y:S05]  /*3430*/  @!P6 BRA `(.L_x_85) ;  /* 0x000000a80030e947 */ /* 0x002fea0003800000 */
.L_x_251:
[----:B------:R-:W-:Y:S06]  /*3440*/  UIMAD UR6, UR12, UR15, UR5 ;  /* 0x0000000f0c0672a4 */ /* 0x000fec000f8e0205 */
[----:B-12---:R-:W-:Y:S04]  /*3450*/  VIADD R8, R4, UR6 ;  /* 0x0000000604087c36 */ /* 0x006fe80008000000 */
[C---:B------:R-:W-:Y:S01]  /*3460*/  VIADD R4, R8.reuse, 0x1 ;  /* 0x0000000108047836 */ /* 0x040fe20000000000 */
[CC--:B---3--:R-:W-:Y:S04]  /*3470*/  LEA R22, P6, R8.reuse, R18.reuse, 0x2 ;  /* 0x0000001208167211 */ /* 0x0c8fe800078c10ff */
[-C--:B------:R-:W-:Y:S02]  /*3480*/  LEA.HI.X R23, R8, R19.reuse, RZ, 0x2, P6 ;  /* 0x0000001308177211 */ /* 0x080fe400030f14ff */
[CC--:B------:R-:W-:Y:S03]  /*3490*/  LEA R10, P6, R4.reuse, R18.reuse, 0x2 ;  /* 0x00000012040a7211 */ /* 0x0c0fe600078c10ff */
[----:B------:R-:W-:Y:S01]  /*34a0*/  @!PT LDS RZ, [RZ] ;  /* 0x00000000fffff984 */ /* 0x000fe20000000800 */
[----:B------:R-:W-:Y:S01]  /*34b0*/  @!PT LDS RZ, [RZ] ;  /* 0x00000000fffff984 */ /* 0x000fe20000000800 */
[----:B------:R-:W-:Y:S01]  /*34c0*/  @!PT LDS RZ, [RZ] ;  /* 0x00000000fffff984 */ /* 0x000fe20000000800 */
[----:B------:R1:W-:Y:S01]  /*34d0*/  LDGSTS.E.LTC128B [R2+0x24200], desc[UR22][R22.64], !P4 ;  /* 0x2420000016027fae */ /* 0x0003e2000e1a1216 */
[-C--:B------:R-:W-:Y:S01]  /*34e0*/  LEA.HI.X R11, R4, R19.reuse, RZ, 0x2, P6 ;  /* 0x00000013040b7211 */ /* 0x080fe200030f14ff */
[C---:B------:R-:W-:Y:S02]  /*34f0*/  VIADD R4, R8.reuse, 0x2 ;  /* 0x0000000208047836 */ /* 0x040fe40000000000 */
[----:B------:R-:W-:Y:S02]  /*3500*/  VIADD R8, R8, 0x3 ;  /* 0x0000000308087836 */ /* 0x000fe40000000000 */
[----:B------:R1:W-:Y:S01]  /*3510*/  LDGSTS.E.LTC128B [R2+0x24204], desc[UR22][R10.64], !P3 ;  /* 0x242040000a027fae */ /* 0x0003e2000d9a1216 */
[CC--:B------:R-:W-:Y:S04]  /*3520*/  LEA R24, P6, R4.reuse, R18.reuse, 0x2 ;  /* 0x0000001204187211 */ /* 0x0c0fe800078c10ff */
[-C--:B------:R-:W-:Y:S02]  /*3530*/  LEA.HI.X R25, R4, R19.reuse, RZ, 0x2, P6 ;  /* 0x0000001304197211 */ /* 0x080fe400030f14ff */
[C---:B------:R-:W-:Y:S03]  /*3540*/  LEA R26, P6, R8.reuse, R18, 0x2 ;  /* 0x00000012081a7211 */ /* 0x040fe600078c10ff */
[----:B------:R1:W-:Y:S01]  /*3550*/  LDGSTS.E.LTC128B [R2+0x24208], desc[UR22][R24.64], !P2 ;  /* 0x2420800018027fae */ /* 0x0003e2000d1a1216 */
[----:B------:R-:W-:Y:S05]  /*3560*/  LEA.HI.X R27, R8, R19, RZ, 0x2, P6 ;  /* 0x00000013081b7211 */ /* 0x000fea00030f14ff */
[----:B------:R1:W-:Y:S01]  /*3570*/  LDGSTS.E.LTC128B [R2+0x2420c], desc[UR22][R26.64], !P1 ;  /* 0x2420c0001a027fae */ /* 0x0003e2000c9a1216 */
[----:B------:R-:W-:Y:S01]  /*3580*/  NOP ;  /* 0x0000000000007918 */ /* 0x000fe20000000000 */
[----:B------:R-:W-:Y:S02]  /*3590*/  SYNCS.ARRIVE.TRANS64.RED.A0T1 RZ, [UR16+0x24840], RZ ;  /* 0x024840ffffff79a7 */ /* 0x000fe40008200410 */
[----:B------:R-:W-:Y:S01]  /*35a0*/  ARRIVES.LDGSTSBAR.64.TRANSCNT [UR16+0x24840] ;  /* 0x02484000ff0079b0 */ /* 0x000fe20008002a10 */
[----:B------:R-:W-:Y:S01]  /*35b0*/  NOP ;  /* 0x0000000000007918 */ /* 0x000fe20000000000 */
[----:B------:R-:W-:Y:S05]  /*35c0*/  @!P0 BRA `(.L_x_86) ;  /* 0x0000000000048947 */ /* 0x000fea0003800000 */
[----:B------:R-:W-:Y:S05]  /*35d0*/  BPT.TRAP 0x1 ;  /* 0x000000040000795c */ /* 0x000fea0000300000 */
.L_x_86:
[----:B------:R-:W-:Y:S01]  /*35e0*/  LOP3.LUT R15, R15, 0x1, RZ, 0x3c, !PT ;  /* 0x000000010f0f7812 */ /* 0x000fe200078e3cff */
[----:B------:R-:W-:Y:S01]  /*35f0*/  SYNCS.ARRIVE.TRANS64.A1T0 RZ, [UR16+0x24840], RZ ;  /* 0x024840ffffff79a7 */ /* 0x000fe20008100010 */
[----:B------:R-:W2:Y:S01]  /*3600*/  LDL.LU R4, [R1] ;  /* 0x0000000001047983 */ /* 0x000ea20000300800 */
[----:B------:R-:W-:Y:S01]  /*3610*/  LOP3.LUT R14, R14, 0x1, RZ, 0x3c, !PT ;  /* 0x000000010e0e7812 */ /* 0x000fe200078e3cff */
[----:B------:R-:W-:Y:S01]  /*3620*/  UISETP.NE.AND UP0, UPT, UR17, 0x2, UPT ;  /* 0x000000021100788c */ /* 0x000fe2000bf05270 */
[----:B------:R-:W-:Y:S03]  /*3630*/  LOP3.LUT R13, R13, 0x1, RZ, 0x3c, !PT ;  /* 0x000000010d0d7812 */ /* 0x000fe600078e3cff */
[----:B------:R-:W-:Y:S02]  /*3640*/  USEL UR8, URZ, 0x1, UP0 ;  /* 0x00000001ff087887 */ /* 0x000fe40008000000 */
[----:B------:R-:W-:Y:S04]  /*3650*/  USEL UR6, UR17, URZ, UP0 ;  /* 0x000000ff11067287 */ /* 0x000fe80008000000 */
[----:B------:R-:W-:Y:S02]  /*3660*/  LOP3.LUT R12, R12, UR8, RZ, 0x3c, !PT ;  /* 0x000000080c0c7c12 */ /* 0x000fe4000f8e3cff */
[C---:B--2---:R-:W-:Y:S01]  /*3670*/  ISETP.GT.U32.AND P0, PT, R4.reuse, 0x2, PT ;  /* 0x000000020400780c */ /* 0x044fe20003f04070 */
[----:B------:R-:W-:Y:S05]  /*3680*/  VIADD R4, R4, 0xffffffff ;  /* 0xffffffff04047836 */ /* 0x000fea0000000000 */
[----:B------:R2:W-:Y:S07]  /*3690*/  STL [R1], R4 ;  /* 0x0000000401007387 */ /* 0x0005ee0000100800 */
[----:B------:R-:W-:Y:S05]  /*36a0*/  @P0 BRA `(.L_x_87) ;  /* 0xfffffff400980947 */ /* 0x000fea000383ffff */
[----:B------:R-:W-:Y:S05]  /*36b0*/  EXIT ;  /* 0x000000000000794d */ /* 0x000fea0003800000 */
.L_x_298:
[----:B------:R-:W-:-:S08]  /*36c0*/  NOP ;  /* 0x0000000000007918 */ /* 0x000fd00000000000 */
[----:B------:R-:W1:-:S00]  /*36d0*/  USETMAXREG.DEALLOC.CTAPOOL 0x60 ;  /* 0x00000060000079c8 */ /* 0x000e4000080e0500 */
[----:B------:R-:W2:Y:S01]  /*36e0*/  S2UR UR17, SR_CgaCtaId ;  /* 0x00000000001179c3 */ /* 0x000ea20000008800 */
[----:B------:R-:W-:Y:S01]  /*36f0*/  UMOV UR4, 0x40 ;  /* 0x0000004000047882 */ /* 0x000fe20000000000 */
[----:B------:R-:W-:Y:S01]  /*3700*/  NOP ;  /* 0x0000000000007918 */ /* 0x000fe20000000000 */
[----:B--2---:R-:W-:-:S03]  /*3710*/  ULEA UR5, UR17, UR4, 0x18 ;  /* 0x0000000411057291 */ /* 0x004fc6000f8ec0ff */
[----:B------:R-:W-:Y:S02]  /*3720*/  UMOV UR4, 0x400 ;  /* 0x0000040000047882 */ /* 0x000fe40000000000 */
[----:B------:R-:W-:-:S04]  /*3730*/  ULEA UR17, UR17, UR4, 0x18 ;  /* 0x0000000411117291 */ /* 0x000fc8000f8ec0ff */
[----:B-1----:R-:W1:Y:S02]  /*3740*/  LDS.U8 R0, [UR5+0x1c] ;  /* 0x00001c05ff007984 */ /* 0x002e640008000000 */
[----:B-1----:R-:W-:-:S13]  /*3750*/  ISETP.NE.AND P0, PT, R0, RZ, PT ;  /* 0x000000ff0000720c */ /* 0x002fda0003f05270 */
[----:B------:R-:W-:Y:S05]  /*3760*/  @P0 BRA `(.L_x_88) ;  /* 0x0000000000580947 */ /* 0x000fea0003800000 */
[----:B------:R-:W-:-:S13]  /*3770*/  ELECT P0, URZ, PT ;  /* 0x0000000000ff782f */ /* 0x000fda0003800000 */
[----:B------:R-:W-:Y:S05]  /*3780*/  @!P0 BRA `(.L_x_89) ;  /* 0x00000000005c8947 */ /* 0x000fea0003800000 */
[----:B------:R-:W-:Y:S01]  /*3790*/  UMOV UR4, 0x10 ;  /* 0x0000001000047882 */ /* 0x000fe20000000000 */
[----:B------:R-:W-:Y:S01]  /*37a0*/  HFMA2 R0, -RZ, RZ, 0, 5.9604644775390625e-08 ;  /* 0x00000001ff007431 */ /* 0x000fe200000001ff */
[----:B------:R-:W-:-:S03]  /*37b0*/  MOV R2, 0xffff ;  /* 0x0000ffff00027802 */ /* 0x000fc60000000f00 */
[----:B------:R-:W-:Y:S04]  /*37c0*/  DEPBAR.LE SB1, 0x36 ;  /* 0x00009d800000791a */ /* 0x000fe80000000000 */
[----:B------:R-:W1:Y:S02]  /*37d0*/  UTCATOMSWS.FIND_AND_SET.ALIGN UP1, UR4, UR4 ;  /* 0x00000004000475e3 */ /* 0x000e640008020800 */
[----:B-1----:R-:W-:Y:S01]  /*37e0*/  MOV R4, UR4 ;  /* 0x0000000400047c02 */ /* 0x002fe20008000f00 */
[----:B------:R-:W-:Y:S06]  /*37f0*/  BRA.U UP1, `(.L_x_90) ;  /* 0x0000000101187547 */ /* 0x000fec000b800000 */
.L_x_91:
[----:B------:R-:W-:Y:S05]  /*3800*/  NANOSLEEP 0x64 ;  /* 0x000000640000795d */ /* 0x000fea0003800000 */
[----:B------:R-:W-:-:S05]  /*3810*/  UMOV UR4, 0x10 ;  /* 0x0000001000047882 */ /* 0x000fca0000000000 */
[----:B------:R-:W-:Y:S04]  /*3820*/  DEPBAR.LE SB1, 0x36 ;  /* 0x00009d800000791a */ /* 0x000fe80000000000 */
[----:B------:R-:W1:Y:S02]  /*3830*/  UTCATOMSWS.FIND_AND_SET.ALIGN UP1, UR4, UR4 ;  /* 0x00000004000475e3 */ /* 0x000e640008020800 */
[----:B-1----:R-:W-:Y:S01]  /*3840*/  MOV R4, UR4 ;  /* 0x0000000400047c02 */ /* 0x002fe20008000f00 */
[----:B------:R-:W-:Y:S05]  /*3850*/  BRA.U !UP1, `(.L_x_91) ;  /* 0xfffffffd09e87547 */ /* 0x000fea000b83ffff */
.L_x_90:
[-C--:B------:R-:W-:Y:S02]  /*3860*/  SHF.L.U32 R2, R2, R4.reuse, RZ ;  /* 0x0000000402027219 */ /* 0x080fe400000006ff */
[----:B------:R-:W-:Y:S01]  /*3870*/  SHF.L.U32 R0, R0, R4, RZ ;  /* 0x0000000400007219 */ /* 0x000fe200000006ff */
[----:B------:R-:W-:Y:S02]  /*3880*/  IMAD.SHL.U32 R4, R4, 0x20, RZ ;  /* 0x0000002004047824 */ /* 0x000fe400078e00ff */
[----:B------:R1:W-:Y:S04]  /*3890*/  ATOMS.OR RZ, [UR5+0x14], R2 ;  /* 0x00001402ffff798c */ /* 0x0003e8000b000005 */
[----:B------:R1:W-:Y:S04]  /*38a0*/  ATOMS.OR RZ, [UR5+0x18], R0 ;  /* 0x00001800ffff798c */ /* 0x0003e8000b000005 */
[----:B------:R1:W-:Y:S01]  /*38b0*/  STS [UR17+0x248c0], R4 ;  /* 0x0248c004ff007988 */ /* 0x0003e20008000811 */
[----:B------:R-:W-:Y:S05]  /*38c0*/  BRA `(.L_x_89) ;  /* 0x00000000000c7947 */ /* 0x000fea0003800000 */
.L_x_88:
[----:B------:R1:W-:Y:S01]  /*38d0*/  STS [UR17+0x248c0], R5 ;  /* 0x0248c005ff007988 */ /* 0x0003e20008000811 */
[----:B------:R-:W-:-:S03]  /*38e0*/  MOV R4, 0x3900 ;  /* 0x0000390000047802 */ /* 0x000fc60000000f00 */
[----:B-1----:R-:W-:Y:S05]  /*38f0*/  CALL.REL.NOINC `($__internal_1_$__cuda_sm10x_tcgen05_guardrail_trap_phase_invalid_during_alloc) ;  /* 0x000000ac00647944 */ /* 0x002fea0003c00000 */
.L_x_89:
[----:B------:R-:W-:Y:S05]  /*3900*/  WARPSYNC.ALL ;  /* 0x0000000000007948 */ /* 0x000fea0003800000 */
[----:B------:R-:W-:Y:S01]  /*3910*/  USHF.R.U32.HI UR4, URZ, 0x4, UR17 ;  /* 0x00000004ff047899 */ /* 0x000fe20008011611 */
[----:B------:R-:W-:-:S03]  /*3920*/  NOP ;  /* 0x0000000000007918 */ /* 0x000fc60000000000 */
[----:B------:R-:W-:Y:S01]  /*3930*/  ULOP3.LUT UR4, UR4, 0x3fff, URZ, 0xc0, !UPT ;  /* 0x00003fff04047892 */ /* 0x000fe2000f8ec0ff */
[----:B------:R-:W-:Y:S01]  /*3940*/  BSSY.RECONVERGENT B0, `(.L_x_92) ;  /* 0x000001f000007945 */ /* 0x000fe20003800200 */
[----:B------:R-:W-:Y:S02]  /*3950*/  UIADD3 UR6, UPT, UPT, UR17, 0x8000, URZ ;  /* 0x0000800011067890 */ /* 0x000fe4000fffe0ff */
[----:B------:R-:W-:Y:S02]  /*3960*/  UIADD3 UR7, UPT, UPT, UR17, 0x10000, URZ ;  /* 0x0001000011077890 */ /* 0x000fe4000fffe0ff */
[----:B------:R-:W-:Y:S01]  /*3970*/  IMAD.U32 R13, RZ, RZ, UR4 ;  /* 0x00000004ff0d7e24 */ /* 0x000fe2000f8e00ff */
[----:B------:R-:W-:Y:S02]  /*3980*/  USHF.R.U32.HI UR6, URZ, 0x4, UR6 ;  /* 0x00000004ff067899 */ /* 0x000fe40008011606 */
[----:B------:R-:W-:Y:S02]  /*3990*/  UIADD3 UR22, UPT, UPT, UR17, 0x14000, URZ ;  /* 0x0001400011167890 */ /* 0x000fe4000fffe0ff */
[----:B------:R-:W-:Y:S01]  /*39a0*/  R2UR UR38, R13 ;  /* 0x000000000d2672ca */ /* 0x000fe200000e0000 */
[----:B------:R-:W-:-:S02]  /*39b0*/  UIADD3 UR5, UPT, UPT, UR17, 0x4000, URZ ;  /* 0x0000400011057890 */ /* 0x000fc4000fffe0ff */
[----:B------:R-:W-:Y:S02]  /*39c0*/  USHF.R.U32.HI UR4, URZ, 0x4, UR7 ;  /* 0x00000004ff047899 */ /* 0x000fe40008011607 */
[----:B------:R-:W-:Y:S02]  /*39d0*/  ULOP3.LUT UR8, UR6, 0x3fff, URZ, 0xc0, !UPT ;  /* 0x00003fff06087892 */ /* 0x000fe4000f8ec0ff */
[----:B------:R-:W-:Y:S02]  /*39e0*/  USHF.R.U32.HI UR22, URZ, 0x4, UR22 ;  /* 0x00000004ff167899 */ /* 0x000fe40008011616 */
[----:B------:R-:W-:Y:S02]  /*39f0*/  USHF.R.U32.HI UR5, URZ, 0x4, UR5 ;  /* 0x00000004ff057899 */ /* 0x000fe40008011605 */
[----:B------:R-:W-:Y:S01]  /*3a00*/  ULOP3.LUT UR20, UR4, 0x3fff, URZ, 0xc0, !UPT ;  /* 0x00003fff04147892 */ /* 0x000fe2000f8ec0ff */
[----:B------:R-:W-:Y:S01]  /*3a10*/  MOV R15, UR8 ;  /* 0x00000008000f7c02 */ /* 0x000fe20008000f00 */
[----:B------:R-:W-:-:S02]  /*3a20*/  ULOP3.LUT UR4, UR8, 0x10000, URZ, 0xfc, !UPT ;  /* 0x0001000008047892 */ /* 0x000fc4000f8efcff */
[----:B------:R-:W-:Y:S02]  /*3a30*/  ULOP3.LUT UR22, UR22, 0x3fff, URZ, 0xc0, !UPT ;  /* 0x00003fff16167892 */ /* 0x000fe4000f8ec0ff */
[----:B------:R-:W-:Y:S02]  /*3a40*/  ULOP3.LUT UR5, UR5, 0x3fff, URZ, 0xc0, !UPT ;  /* 0x00003fff05057892 */ /* 0x000fe4000f8ec0ff */
[----:B------:R-:W-:Y:S01]  /*3a50*/  ULOP3.LUT UR26, UR22, 0x4000000, URZ, 0xfc, !UPT ;  /* 0x04000000161a7892 */ /* 0x000fe2000f8efcff */
[----:B------:R-:W-:Y:S01]  /*3a60*/  IMAD.U32 R14, RZ, RZ, UR4 ;  /* 0x00000004ff0e7e24 */ /* 0x000fe2000f8e00ff */
[----:B------:R-:W-:Y:S02]  /*3a70*/  ULOP3.LUT UR30, UR5, 0x10000, URZ, 0xfc, !UPT ;  /* 0x00010000051e7892 */ /* 0x000fe4000f8efcff */
[----:B------:R-:W-:Y:S02]  /*3a80*/  ULOP3.LUT UR28, UR20, 0x10000, URZ, 0xfc, !UPT ;  /* 0x00010000141c7892 */ /* 0x000fe4000f8efcff */
[----:B------:R-:W-:-:S02]  /*3a90*/  ULOP3.LUT UR22, UR22, 0x10000, URZ, 0xfc, !UPT ;  /* 0x0001000016167892 */ /* 0x000fc4000f8efcff */
[----:B------:R-:W-:Y:S01]  /*3aa0*/  ULOP3.LUT UR38, UR38, 0x10000, URZ, 0xfc, !UPT ;  /* 0x0001000026267892 */ /* 0x000fe2000f8efcff */
[----:B------:R-:W-:Y:S01]  /*3ab0*/  UMOV UR21, 0x40004040 ;  /* 0x4000404000157882 */ /* 0x000fe20000000000 */
[----:B------:R-:W-:Y:S01]  /*3ac0*/  UMOV UR31, 0x40004040 ;  /* 0x40004040001f7882 */ /* 0x000fe20000000000 */
[----:B------:R-:W-:Y:S01]  /*3ad0*/  UMOV UR29, 0x40004040 ;  /* 0x40004040001d7882 */ /* 0x000fe20000000000 */
[----:B------:R-:W-:Y:S01]  /*3ae0*/  UMOV UR27, 0x40004040 ;  /* 0x40004040001b7882 */ /* 0x000fe20000000000 */
[----:B------:R-:W-:Y:S01]  /*3af0*/  UMOV UR23, 0x40004040 ;  /* 0x4000404000177882 */ /* 0x000fe20000000000 */
[----:B------:R-:W-:Y:S01]  /*3b00*/  UMOV UR39, 0x40004040 ;  /* 0x4000404000277882 */ /* 0x000fe20000000000 */
[----:B------:R-:W-:Y:S05]  /*3b10*/  @!P3 BRA `(.L_x_93) ;  /* 0x000000000004b947 */ /* 0x000fea0003800000 */
[----:B------:R-:W-:Y:S05]  /*3b20*/  BPT.TRAP 0x1 ;  /* 0x000000040000795c */ /* 0x000fea0000300000 */
.L_x_93:
[----:B------:R-:W-:Y:S05]  /*3b30*/  BSYNC.RECONVERGENT B0 ;  /* 0x0000000000007941 */ /* 0x000fea0003800200 */
.L_x_92:
[----:B------:R-:W-:Y:S01]  /*3b40*/  SHF.L.U32 R7, RZ, 0x1f, RZ ;  /* 0x0000001fff077819 */ /* 0x000fe200000006ff */
[----:B------:R-:W-:-:S03]  /*3b50*/  IMAD.MOV.U32 R6, RZ, RZ, 0x1 ;  /* 0x00000001ff067424 */ /* 0x000fc600078e00ff */
[----:B------:R-:W2:Y:S02]  /*3b60*/  SYNCS.PHASECHK.TRANS64.TRYWAIT P0, [UR17+0x24800], R7 ;  /* 0x02480007ff0075a7 */ /* 0x000ea40008001111 */
[----:B------:R-:W-:Y:S01]  /*3b70*/  SHF.L.U32 R6, R6, 0x1f, RZ ;  /* 0x0000001f06067819 */ /* 0x000fe200000006ff */
[----:B--2---:R-:W-:Y:S06]  /*3b80*/  @!P0 BRA `(.L_x_94) ;  /* 0x000000a000748947 */ /* 0x004fec0003800000 */
.L_x_253:
[----:B------:R-:W2:Y:S01]  /*3b90*/  SYNCS.PHASECHK.TRANS64.TRYWAIT P0, [UR17+0x24858], R6 ;  /* 0x02485806ff0075a7 */ /* 0x000ea20008001111 */
[----:B-1----:R-:W-:Y:S01]  /*3ba0*/  HFMA2 R4, -RZ, RZ, 0, 1.52587890625e-05 ;  /* 0x00000100ff047431 */ /* 0x002fe200000001ff */
[----:B------:R-:W-:Y:S01]  /*3bb0*/  MOV R2, 0x100 ;  /* 0x0000010000027802 */ /* 0x000fe20000000f00 */
[----:B------:R-:W-:Y:S01]  /*3bc0*/  HFMA2 R0, -RZ, RZ, 0, 1.52587890625e-05 ;  /* 0x00000100ff007431 */ /* 0x000fe200000001ff */
[----:B--2---:R-:W-:Y:S06]  /*3bd0*/  @!P0 BRA `(.L_x_95) ;  /* 0x000000a000788947 */ /* 0x004fec0003800000 */
.L_x_255:
[----:B------:R-:W-:Y:S01]  /*3be0*/  R2UR UR4, R14 ;  /* 0x000000000e0472ca */ /* 0x000fe200000e0000 */
[----:B------:R-:W-:Y:S01]  /*3bf0*/  UIADD3 UR36, UPT, UPT, UR38, 0x2, URZ ;  /* 0x0000000226247890 */ /* 0x000fe2000fffe0ff */
[----:B------:R-:W-:Y:S01]  /*3c00*/  R2UR UR14, R2 ;  /* 0x00000000020e72ca */ /* 0x000fe200000e0000 */
[----:B------:R-:W-:Y:S01]  /*3c10*/  IMAD.MOV.U32 R2, RZ, RZ, 0x100 ;  /* 0x00000100ff027424 */ /* 0x000fe200078e00ff */
[----:B------:R-:W-:Y:S01]  /*3c20*/  R2UR UR15, R4 ;  /* 0x00000000040f72ca */ /* 0x000fe200000e0000 */
[----:B------:R-:W-:Y:S01]  /*3c30*/  UIADD3 UR34, UPT, UPT, UR38, 0x4, URZ ;  /* 0x0000000426227890 */ /* 0x000fe2000fffe0ff */
[----:B------:R-:W-:Y:S01]  /*3c40*/  R2UR UR13, R0 ;  /* 0x00000000000d72ca */ /* 0x000fe200000e0000 */
[----:B------:R-:W-:Y:S01]  /*3c50*/  UIADD3 UR32, UPT, UPT, UR38, 0x6, URZ ;  /* 0x0000000626207890 */ /* 0x000fe2000fffe0ff */
[----:B------:R-:W-:Y:S01]  /*3c60*/  R2UR UR12, R2 ;  /* 0x00000000020c72ca */ /* 0x000fe200000e0000 */
[----:B------:R-:W-:Y:S01]  /*3c70*/  UMOV UR42, 0x0 ;  /* 0x00000000002a7882 */ /* 0x000fe20000000000 */
[----:B------:R-:W-:Y:S01]  /*3c80*/  ISETP.NE.AND P0, PT, R3, 0x2, PT ;  /* 0x000000020300780c */ /* 0x000fe20003f05270 */
[----:B------:R-:W-:Y:S01]  /*3c90*/  UMOV UR43, 0x8200490 ;  /* 0x08200490002b7882 */ /* 0x000fe20000000000 */
[----:B------:R-:W-:Y:S01]  /*3ca0*/  UMOV UR11, 0x40004040 ;  /* 0x40004040000b7882 */ /* 0x000fe20000000000 */
[----:B------:R-:W-:Y:S01]  /*3cb0*/  UIADD3 UR8, UPT, UPT, UR4, 0x2, URZ ;  /* 0x0000000204087890 */ /* 0x000fe2000fffe0ff */
[----:B------:R-:W-:Y:S01]  /*3cc0*/  UMOV UR10, UR4 ;  /* 0x00000004000a7c82 */ /* 0x000fe20008000000 */
[----:B------:R-:W-:-:S02]  /*3cd0*/  UIADD3 UR6, UPT, UPT, UR4, 0x4, URZ ;  /* 0x0000000404067890 */ /* 0x000fc4000fffe0ff */
[----:B------:R2:W-:Y:S01]  /*3ce0*/  UTCHMMA gdesc[UR38], gdesc[UR10], tmem[UR15], tmem[UR42], idesc[UR43], !UPT ;  /* 0x00ff2a0a260075ea */ /* 0x0005e2000f80000f */
[----:B------:R-:W-:Y:S01]  /*3cf0*/  UIADD3 UR4, UPT, UPT, UR4, 0x6, URZ ;  /* 0x0000000604047890 */ /* 0x000fe2000fffe0ff */
[----:B------:R-:W-:Y:S01]  /*3d00*/  UMOV UR40, 0x0 ;  /* 0x0000000000287882 */ /* 0x000fe20000000000 */
        /* <DEDUP_REMOVED lines=11> */
[----:B------:R2:W-:Y:S01]  /*3dc0*/  UTCHMMA gdesc[UR36], gdesc[UR8], tmem[UR14], tmem[UR40], idesc[UR41], UPT ;  /* 0x00ff2808240075ea */ /* 0x0005e2000b80000e */
[----:B------:R2:W-:Y:S01]  /*3dd0*/  UTCHMMA gdesc[UR34], gdesc[UR6], tmem[UR13], tmem[UR24], idesc[UR25], UPT ;  /* 0x00ff1806220075ea */ /* 0x0005e2000b80000d */
[----:B------:R2:W-:Y:S01]  /*3de0*/  UTCHMMA gdesc[UR32], gdesc[UR4], tmem[UR12], tmem[UR18], idesc[UR19], UPT ;  /* 0x00ff1204200075ea */ /* 0x0005e2000b80000c */
[----:B------:R-:W-:Y:S05]  /*3df0*/  @!P0 BRA `(.L_x_96) ;  /* 0x0000000000048947 */ /* 0x000fea0003800000 */
[----:B--2---:R-:W-:Y:S05]  /*3e00*/  BPT.TRAP 0x1 ;  /* 0x000000040000795c */ /* 0x004fea0000300000 */
.L_x_96:
[----:B--2---:R-:W-:-:S09]  /*3e10*/  UIADD3 UR4, UPT, UPT, UR17, 0x24850, URZ ;  /* 0x0002485011047890 */ /* 0x004fd2000fffe0ff */
[----:B------:R2:W-:Y:S01]  /*3e20*/  UTCBAR [UR4], URZ ;  /* 0x000000ff040073e9 */ /* 0x0005e200080000ff */
[----:B------:R-:W-:Y:S05]  /*3e30*/  BRA.U !UP0, `(.L_x_97) ;  /* 0x0000000108047547 */ /* 0x000fea000b800000 */
[----:B--2---:R-:W-:Y:S05]  /*3e40*/  BPT.TRAP 0x1 ;  /* 0x000000040000795c */ /* 0x004fea0000300000 */
.L_x_97:
[----:B------:R-:W3:Y:S02]  /*3e50*/  SYNCS.PHASECHK.TRANS64.TRYWAIT P1, [UR17+0x24820], R7 ;  /* 0x02482007ff0075a7 */ /* 0x000ee40008021111 */
[----:B---3--:R-:W-:Y:S05]  /*3e60*/  @!P1 BRA `(.L_x_98) ;  /* 0x0000009c00ec9947 */ /* 0x008fea0003800000 */
.L_x_257:
[----:B------:R-:W-:Y:S05]  /*3e70*/  @!P0 BRA `(.L_x_99) ;  /* 0x0000000000048947 */ /* 0x000fea0003800000 */
[----:B--2---:R-:W-:Y:S05]  /*3e80*/  BPT.TRAP 0x1 ;  /* 0x000000040000795c */ /* 0x004fea0000300000 */
.L_x_99:
[----:B------:R-:W4:Y:S02]  /*3e90*/  SYNCS.PHASECHK.TRANS64.TRYWAIT P1, [UR17+0x24868], R6 ;  /* 0x02486806ff0075a7 */ /* 0x000f240008021111 */
[----:B----4-:R-:W-:Y:S05]  /*3ea0*/  @!P1 BRA `(.L_x_100) ;  /* 0x0000009c00f49947 */ /* 0x010fea0003800000 */
.L_x_259:
[----:B------:R-:W-:Y:S05]  /*3eb0*/  @!P0 BRA `(.L_x_101) ;  /* 0x0000000000048947 */ /* 0x000fea0003800000 */
[----:B--2---:R-:W-:Y:S05]  /*3ec0*/  BPT.TRAP 0x1 ;  /* 0x000000040000795c */ /* 0x004fea0000300000 */
.L_x_101:
[----:B------:R-:W4:Y:S01]  /*3ed0*/  SYNCS.PHASECHK.TRANS64.TRYWAIT P1, [UR17+0x24878], R6 ;  /* 0x02487806ff0075a7 */ /* 0x000f220008021111 */
[----:B---3--:R-:W-:Y:S01]  /*3ee0*/  HFMA2 R0, -RZ, RZ, 0, 7.62939453125e-06 ;  /* 0x00000080ff007431 */ /* 0x008fe200000001ff */
[----:B------:R-:W-:Y:S01]  /*3ef0*/  MOV R2, 0x80 ;  /* 0x0000008000027802 */ /* 0x000fe20000000f00 */
[----:B----4-:R-:W-:Y:S06]  /*3f00*/  @!P1 BRA `(.L_x_102) ;  /* 0x0000009c00f49947 */ /* 0x010fec0003800000 */
.L_x_261:
[----:B---3--:R-:W-:Y:S01]  /*3f10*/  IMAD.MOV.U32 R4, RZ, RZ, 0x80 ;  /* 0x00000080ff047424 */ /* 0x008fe200078e00ff */
[----:B------:R-:W-:Y:S01]  /*3f20*/  R2UR UR10, R0 ;  /* 0x00000000000a72ca */ /* 0x000fe200000e0000 */
[----:B------:R-:W-:Y:S01]  /*3f30*/  IMAD.MOV.U32 R0, RZ, RZ, 0x80 ;  /* 0x00000080ff007424 */ /* 0x000fe200078e00ff */
[----:B------:R-:W-:Y:S01]  /*3f40*/  R2UR UR11, R2 ;  /* 0x00000000020b72ca */ /* 0x000fe200000e0000 */
[----:B------:R-:W-:Y:S01]  /*3f50*/  UIADD3 UR76, UPT, UPT, UR30, 0x2, URZ ;  /* 0x000000021e4c7890 */ /* 0x000fe2000fffe0ff */
[----:B------:R-:W-:Y:S01]  /*3f60*/  R2UR UR9, R4 ;  /* 0x00000000040972ca */ /* 0x000fe200000e0000 */
[----:B------:R-:W-:Y:S01]  /*3f70*/  UIADD3 UR52, UPT, UPT, UR28, 0x2, URZ ;  /* 0x000000021c347890 */ /* 0x000fe2000fffe0ff */
[----:B------:R-:W-:Y:S01]  /*3f80*/  R2UR UR8, R0 ;  /* 0x00000000000872ca */ /* 0x000fe200000e0000 */
[----:B------:R-:W-:Y:S02]  /*3f90*/  UIADD3 UR74, UPT, UPT, UR30, 0x4, URZ ;  /* 0x000000041e4a7890 */ /* 0x000fe4000fffe0ff */
[----:B------:R-:W-:-:S02]  /*3fa0*/  UIADD3 UR50, UPT, UPT, UR28, 0x4, URZ ;  /* 0x000000041c327890 */ /* 0x000fc4000fffe0ff */
[----:B------:R-:W-:Y:S02]  /*3fb0*/  UIADD3 UR6, UPT, UPT, UR28, 0x6, URZ ;  /* 0x000000061c067890 */ /* 0x000fe4000fffe0ff */
[----:B--2---:R-:W-:Y:S01]  /*3fc0*/  UIADD3 UR4, UPT, UPT, UR30, 0x6, URZ ;  /* 0x000000061e047890 */ /* 0x004fe2000fffe0ff */
        /* <DEDUP_REMOVED lines=10> */
[----:B------:R2:W-:Y:S01]  /*4070*/  UTCHMMA gdesc[UR30], gdesc[UR28], tmem[UR11], tmem[UR24], idesc[UR25], !UPT ;  /* 0x00ff181c1e0075ea */ /* 0x0005e2000f80000b */
        /* <DEDUP_REMOVED lines=9> */
.L_x_103:
[----:B--2---:R-:W-:-:S09]  /*4110*/  UIADD3 UR4, UPT, UPT, UR17, 0x24860, URZ ;  /* 0x0002486011047890 */ /* 0x004fd2000fffe0ff */
[----:B------:R2:W-:Y:S01]  /*4120*/  UTCBAR [UR4], URZ ;  /* 0x000000ff040073e9 */ /* 0x0005e200080000ff */
[----:B------:R-:W-:Y:S05]  /*4130*/  @!P0 BRA `(.L_x_104) ;  /* 0x0000000000048947 */ /* 0x000fea0003800000 */
[----:B--2---:R-:W-:Y:S05]  /*4140*/  BPT.TRAP 0x1 ;  /* 0x000000040000795c */ /* 0x004fea0000300000 */
.L_x_104:
[----:B------:R-:W3:Y:S01]  /*4150*/  SYNCS.PHASECHK.TRANS64.TRYWAIT P1, [UR17+0x24880], R7 ;  /* 0x02488007ff0075a7 */ /* 0x000ee20008021111 */
[----:B------:R-:W-:Y:S01]  /*4160*/  HFMA2 R0, -RZ, RZ, 0, 3.814697265625e-06 ;  /* 0x00000040ff007431 */ /* 0x000fe200000001ff */
[----:B------:R-:W-:Y:S01]  /*4170*/  MOV R2, 0x100 ;  /* 0x0000010000027802 */ /* 0x000fe20000000f00 */
[----:B---3--:R-:W-:Y:S06]  /*4180*/  @!P1 BRA `(.L_x_105) ;  /* 0x0000009c006c9947 */ /* 0x008fec0003800000 */
.L_x_263:
[----:B------:R-:W-:Y:S01]  /*4190*/  R2UR UR55, R2 ;  /* 0x00000000023772ca */ /* 0x000fe200000e0000 */
[----:B------:R-:W-:Y:S01]  /*41a0*/  IMAD.MOV.U32 R2, RZ, RZ, 0x118 ;  /* 0x00000118ff027424 */ /* 0x000fe200078e00ff */
[----:B------:R-:W-:Y:S01]  /*41b0*/  R2UR UR56, R0 ;  /* 0x00000000003872ca */ /* 0x000fe200000e0000 */
[----:B-1----:R-:W-:Y:S01]  /*41c0*/  IMAD.MOV.U32 R5, RZ, RZ, 0x108 ;  /* 0x00000108ff057424 */ /* 0x002fe200078e00ff */
[----:B------:R-:W-:Y:S01]  /*41d0*/  UIADD3 UR18, UPT, UPT, UR20, 0x80, URZ ;  /* 0x0000008014127890 */ /* 0x000fe2000fffe0ff */
[----:B---3--:R-:W-:Y:S01]  /*41e0*/  IMAD.MOV.U32 R4, RZ, RZ, 0x40 ;  /* 0x00000040ff047424 */ /* 0x008fe200078e00ff */
[----:B------:R-:W-:Y:S01]  /*41f0*/  R2UR UR45, R2 ;  /* 0x00000000022d72ca */ /* 0x000fe200000e0000 */
[----:B------:R-:W-:Y:S01]  /*4200*/  IMAD.MOV.U32 R2, RZ, RZ, 0x128 ;  /* 0x00000128ff027424 */ /* 0x000fe200078e00ff */
        /* <DEDUP_REMOVED lines=17> */
[----:B------:R-:W-:Y:S01]  /*4320*/  UIADD3 UR8, UPT, UPT, UR20, 0x280, URZ ;  /* 0x0000028014087890 */ /* 0x000fe2000fffe0ff */
[C---:B------:R-:W-:Y:S01]  /*4330*/  R2UR UR42, R0.reuse ;  /* 0x00000000002a72ca */ /* 0x040fe200000e0000 */
[----:B------:R-:W-:Y:S01]  /*4340*/  UIADD3 UR6, UPT, UPT, UR20, 0x300, URZ ;  /* 0x0000030014067890 */ /* 0x000fe2000fffe0ff */
[----:B------:R-:W-:Y:S01]  /*4350*/  R2UR UR40, R0 ;  /* 0x00000000002872ca */ /* 0x000fe200000e0000 */
[----:B------:R-:W-:Y:S01]  /*4360*/  UMOV UR72, 0x0 ;  /* 0x0000000000487882 */ /* 0x000fe20000000000 */
[----:B------:R-:W-:Y:S01]  /*4370*/  R2UR UR16, R2 ;  /* 0x00000000021072ca */ /* 0x000fe200000e0000 */
[----:B------:R-:W-:Y:S01]  /*4380*/  UMOV UR73, 0x8110490 ;  /* 0x0811049000497882 */ /* 0x000fe20000000000 */
[----:B------:R-:W-:Y:S01]  /*4390*/  R2UR UR24, R0 ;  /* 0x00000000001872ca */ /* 0x000fe200000e0000 */
[----:B--2---:R-:W-:Y:S01]  /*43a0*/  UIADD3 UR4, UPT, UPT, UR20, 0x380, URZ ;  /* 0x0000038014047890 */ /* 0x004fe2000fffe0ff */
[----:B------:R1:W-:Y:S01]  /*43b0*/  UTCHMMA tmem[UR55], gdesc[UR20], tmem[UR56], tmem[UR72], idesc[UR73], !UPT ;  /* 0x00ff4814370079ea */ /* 0x0003e2000f800038 */
        /* <DEDUP_REMOVED lines=9> */
[----:B------:R1:W-:Y:S01]  /*4450*/  UTCHMMA tmem[UR49], gdesc[UR18], tmem[UR54], tmem[UR70], idesc[UR71], UPT ;  /* 0x00ff4612310079ea */ /* 0x0003e2000b800036 */
        /* <DEDUP_REMOVED lines=16> */
[----:B------:R1:W-:Y:S01]  /*4560*/  UTCHMMA tmem[UR25], gdesc[UR6], tmem[UR40], tmem[UR60], idesc[UR61], UPT ;  /* 0x00ff3c06190079ea */ /* 0x0003e2000b800028 */
[----:B------:R1:W-:Y:S01]  /*4570*/  UTCHMMA tmem[UR16], gdesc[UR4], tmem[UR24], tmem[UR58], idesc[UR59], UPT ;  /* 0x00ff3a04100079ea */ /* 0x0003e2000b800018 */
[----:B------:R-:W-:Y:S05]  /*4580*/  @!P0 BRA `(.L_x_106) ;  /* 0x0000000000048947 */ /* 0x000fea0003800000 */
[----:B-1----:R-:W-:Y:S05]  /*4590*/  BPT.TRAP 0x1 ;  /* 0x000000040000795c */ /* 0x002fea0000300000 */
.L_x_106:
[----:B-1----:R-:W-:-:S09]  /*45a0*/  UIADD3 UR4, UPT, UPT, UR17, 0x24888, URZ ;  /* 0x0002488811047890 */ /* 0x002fd2000fffe0ff */
[----:B------:R1:W-:Y:S01]  /*45b0*/  UTCBAR [UR4], URZ ;  /* 0x000000ff040073e9 */ /* 0x0003e200080000ff */
[----:B------:R-:W-:Y:S05]  /*45c0*/  BRA.U !UP0, `(.L_x_107) ;  /* 0x0000000108047547 */ /* 0x000fea000b800000 */
[----:B-1----:R-:W-:Y:S05]  /*45d0*/  BPT.TRAP 0x1 ;  /* 0x000000040000795c */ /* 0x002fea0000300000 */
.L_x_107:
[----:B------:R-:W2:Y:S01]  /*45e0*/  LDL R0, [R1] ;  /* 0x0000000001007983 */ /* 0x000ea20000100800 */
[----:B-1----:R-:W-:Y:S01]  /*45f0*/  UIADD3 UR4, UPT, UPT, UR17, 0x24828, URZ ;  /* 0x0002482811047890 */ /* 0x002fe2000fffe0ff */
[----:B------:R-:W-:Y:S01]  /*4600*/  MOV R12, RZ ;  /* 0x000000ff000c7202 */ /* 0x000fe20000000f00 */
[----:B------:R-:W-:Y:S01]  /*4610*/  UMOV UR25, URZ ;  /* 0x000000ff00197c82 */ /* 0x000fe20008000000 */
[----:B------:R-:W-:-:S06]  /*4620*/  UMOV UR19, URZ ;  /* 0x000000ff00137c82 */ /* 0x000fcc0008000000 */
[----:B------:R1:W-:Y:S01]  /*4630*/  UTCBAR [UR4], URZ ;  /* 0x000000ff040073e9 */ /* 0x0003e200080000ff */
[----:B--2---:R-:W-:-:S13]  /*4640*/  ISETP.NE.AND P1, PT, R0, 0x1, PT ;  /* 0x000000010000780c */ /* 0x004fda0003f25270 */
[----:B-1----:R-:W-:Y:S05]  /*4650*/  @!P1 BRA `(.L_x_108) ;  /* 0x00000014009c9947 */ /* 0x002fea0003800000 */
[----:B------:R-:W-:Y:S01]  /*4660*/  R2UR UR51, R13 ;  /* 0x000000000d3372ca */ /* 0x000fe200000e0000 */
[----:B------:R-:W-:Y:S01]  /*4670*/  UMOV UR6, UR52 ;  /* 0x0000003400067c82 */ /* 0x000fe20008000000 */
[----:B------:R-:W-:Y:S01]  /*4680*/  UMOV UR7, 0x40004040 ;  /* 0x4000404000077882 */ /* 0x000fe20000000000 */
[----:B------:R-:W-:Y:S01]  /*4690*/  UMOV UR4, UR50 ;  /* 0x0000003200047c82 */ /* 0x000fe20008000000 */
[----:B------:R-:W-:Y:S01]  /*46a0*/  UMOV UR5, 0x40004040 ;  /* 0x4000404000057882 */ /* 0x000fe20000000000 */
[----:B------:R-:W-:Y:S02]  /*46b0*/  HFMA2 R10, -RZ, RZ, 0, 5.9604644775390625e-08 ;  /* 0x00000001ff0a7431 */ /* 0x000fe400000001ff */
[----:B------:R-:W-:Y:S02]  /*46c0*/  IMAD.U32 R18, RZ, RZ, UR6 ;  /* 0x00000006ff127e24 */ /* 0x000fe4000f8e00ff */
[----:B------:R-:W-:Y:S01]  /*46d0*/  HFMA2 R7, -RZ, RZ, 0, 5.9604644775390625e-08 ;  /* 0x00000001ff077431 */ /* 0x000fe200000001ff */
[----:B------:R-:W-:Y:S01]  /*46e0*/  MOV R19, UR7 ;  /* 0x0000000700137c02 */ /* 0x000fe20008000f00 */
[----:B------:R-:W-:Y:S01]  /*46f0*/  IMAD.U32 R16, RZ, RZ, UR4 ;  /* 0x00000004ff107e24 */ /* 0x000fe2000f8e00ff */
[----:B------:R-:W-:Y:S01]  /*4700*/  MOV R17, UR5 ;  /* 0x0000000500117c02 */ /* 0x000fe20008000f00 */
[----:B------:R-:W-:Y:S01]  /*4710*/  IMAD.MOV.U32 R11, RZ, RZ, RZ ;  /* 0x000000ffff0b7224 */ /* 0x000fe200078e00ff */
[----:B------:R-:W-:Y:S01]  /*4720*/  MOV R12, RZ ;  /* 0x000000ff000c7202 */ /* 0x000fe20000000f00 */
[----:B------:R-:W-:Y:S01]  /*4730*/  IMAD.MOV.U32 R9, RZ, RZ, RZ ;  /* 0x000000ffff097224 */ /* 0x000fe200078e00ff */
[----:B------:R-:W-:Y:S01]  /*4740*/  UIADD3 UR60, UPT, UPT, UR51, 0x100, URZ ;  /* 0x00000100333c7890 */ /* 0x000fe2000fffe0ff */
[----:B------:R-:W-:Y:S01]  /*4750*/  IMAD.MOV.U32 R8, RZ, RZ, 0x1 ;  /* 0x00000001ff087424 */ /* 0x000fe200078e00ff */
[----:B------:R-:W-:Y:S01]  /*4760*/  UIADD3 UR58, UPT, UPT, UR51, 0x180, URZ ;  /* 0x00000180333a7890 */ /* 0x000fe2000fffe0ff */
[----:B------:R-:W-:Y:S01]  /*4770*/  IMAD.MOV.U32 R6, RZ, RZ, RZ ;  /* 0x000000ffff067224 */ /* 0x000fe200078e00ff */
[----:B------:R-:W-:-:S02]  /*4780*/  UIADD3 UR56, UPT, UPT, UR51, 0x200, URZ ;  /* 0x0000020033387890 */ /* 0x000fc4000fffe0ff */
[----:B------:R-:W-:Y:S02]  /*4790*/  UIADD3 UR54, UPT, UPT, UR51, 0x280, URZ ;  /* 0x0000028033367890 */ /* 0x000fe4000fffe0ff */
[----:B------:R-:W-:Y:S02]  /*47a0*/  UIADD3 UR52, UPT, UPT, UR51, 0x300, URZ ;  /* 0x0000030033347890 */ /* 0x000fe4000fffe0ff */
[----:B------:R-:W-:Y:S02]  /*47b0*/  UIADD3 UR50, UPT, UPT, UR51, 0x380, URZ ;  /* 0x0000038033327890 */ /* 0x000fe4000fffe0ff */
[----:B------:R-:W-:Y:S02]  /*47c0*/  UIADD3 UR72, UPT, UPT, UR26, 0x100, URZ ;  /* 0x000001001a487890 */ /* 0x000fe4000fffe0ff */
[----:B------:R-:W-:Y:S02]  /*47d0*/  UIADD3 UR70, UPT, UPT, UR26, 0x180, URZ ;  /* 0x000001801a467890 */ /* 0x000fe4000fffe0ff */
        /* <DEDUP_REMOVED lines=8> */
[----:B------:R-:W-:Y:S01]  /*4860*/  UIADD3 UR40, UPT, UPT, UR22, 0x406, URZ ;  /* 0x0000040616287890 */ /* 0x000fe2000fffe0ff */
[----:B------:R-:W-:Y:S01]  /*4870*/  UMOV UR77, 0x40004040 ;  /* 0x40004040004d7882 */ /* 0x000fe20000000000 */
[----:B------:R-:W-:Y:S01]  /*4880*/  UMOV UR75, 0x40004040 ;  /* 0x40004040004b7882 */ /* 0x000fe20000000000 */
[----:B------:R-:W-:Y:S01]  /*4890*/  UMOV UR14, 0x1 ;  /* 0x00000001000e7882 */ /* 0x000fe20000000000 */
[----:B------:R-:W-:Y:S01]  /*48a0*/  UMOV UR19, URZ ;  /* 0x000000ff00137c82 */ /* 0x000fe20008000000 */
[----:B------:R-:W-:Y:S01]  /*48b0*/  UMOV UR25, URZ ;  /* 0x000000ff00197c82 */ /* 0x000fe20008000000 */
        /* <DEDUP_REMOVED lines=17> */
.L_x_132:
[----:B------:R-:W-:Y:S04]  /*49d0*/  BSSY.RECONVERGENT B0, `(.L_x_109) ;  /* 0x0000003000007945 */ /* 0x000fe80003800200 */
[----:B-1----:R-:W-:Y:S05]  /*49e0*/  @!P3 BRA `(.L_x_110) ;  /* 0x000000000004b947 */ /* 0x002fea0003800000 */
[----:B------:R-:W-:Y:S05]  /*49f0*/  BPT.TRAP 0x1 ;  /* 0x000000040000795c */ /* 0x000fea0000300000 */
.L_x_110:
[----:B------:R-:W-:Y:S05]  /*4a00*/  BSYNC.RECONVERGENT B0 ;  /* 0x0000000000007941 */ /* 0x000fea0003800200 */
.L_x_109:
[----:B------:R-:W-:Y:S01]  /*4a10*/  ULEA UR4, UR14, UR17, 0x3 ;  /* 0x000000110e047291 */ /* 0x000fe2000f8e18ff */
[----:B------:R-:W-:Y:S02]  /*4a20*/  SHF.L.U32 R2, R6, 0x1f, RZ ;  /* 0x0000001f06027819 */ /* 0x000fe400000006ff */
[----:B------:R-:W-:Y:S06]  /*4a30*/  ISETP.NE.AND P0, PT, R3, 0x2, PT ;  /* 0x000000020300780c */ /* 0x000fec0003f05270 */
[----:B------:R-:W1:Y:S02]  /*4a40*/  SYNCS.PHASECHK.TRANS64.TRYWAIT P1, [UR4+0x24800], R2 ;  /* 0x02480002ff0075a7 */ /* 0x000e640008021104 */
[----:B-1----:R-:W-:Y:S05]  /*4a50*/  @!P1 BRA `(.L_x_111) ;  /* 0x0000009400509947 */ /* 0x002fea0003800000 */
.L_x_265:
[----:B------:R-:W-:Y:S05]  /*4a60*/  @!P0 BRA `(.L_x_112) ;  /* 0x0000000000048947 */ /* 0x000fea0003800000 */
[----:B------:R-:W-:Y:S05]  /*4a70*/  BPT.TRAP 0x1 ;  /* 0x000000040000795c */ /* 0x000fea0000300000 */
.L_x_112:
[----:B------:R-:W-:Y:S01]  /*4a80*/  SHF.L.U32 R4, R9, 0x1f, RZ ;  /* 0x0000001f09047819 */ /* 0x000fe200000006ff */
[----:B-1----:R-:W-:Y:S03]  /*4a90*/  HFMA2 R0, -RZ, RZ, 0, 1.52587890625e-05 ;  /* 0x00000100ff007431 */ /* 0x002fe600000001ff */
[----:B------:R-:W1:Y:S02]  /*4aa0*/  SYNCS.PHASECHK.TRANS64.TRYWAIT P1, [UR17+0x24858], R4 ;  /* 0x02485804ff0075a7 */ /* 0x000e640008021111 */
[----:B-1----:R-:W-:Y:S05]  /*4ab0*/  @!P1 BRA `(.L_x_113) ;  /* 0x0000009400509947 */ /* 0x002fea0003800000 */
.L_x_267:
[----:B------:R-:W-:Y:S01]  /*4ac0*/  UIADD3 UR24, UPT, UPT, UR14, 0x1, URZ ;  /* 0x000000010e187890 */ /* 0x000fe2000fffe0ff */
[----:B------:R-:W-:Y:S01]  /*4ad0*/  R2UR UR4, R14 ;  /* 0x000000000e0472ca */ /* 0x000fe200000e0000 */
[----:B------:R-:W-:Y:S01]  /*4ae0*/  UMOV UR6, 0x0 ;  /* 0x0000000000067882 */ /* 0x000fe20000000000 */
[----:B------:R-:W-:Y:S01]  /*4af0*/  R2UR UR10, R0 ;  /* 0x00000000000a72ca */ /* 0x000fe200000e0000 */
[----:B------:R-:W-:Y:S01]  /*4b00*/  UMOV UR7, 0x8200490 ;  /* 0x0820049000077882 */ /* 0x000fe20000000000 */
[----:B------:R-:W-:Y:S01]  /*4b10*/  UMOV UR5, 0x40004040 ;  /* 0x4000404000057882 */ /* 0x000fe20000000000 */
[----:B------:R-:W-:Y:S01]  /*4b20*/  UMOV UR11, 0x8200490 ;  /* 0x08200490000b7882 */ /* 0x000fe20000000000 */
[----:B------:R-:W-:Y:S01]  /*4b30*/  UMOV UR9, 0x40004040 ;  /* 0x4000404000097882 */ /* 0x000fe20000000000 */
[----:B------:R-:W-:Y:S01]  /*4b40*/  UMOV UR12, UR36 ;  /* 0x00000024000c7c82 */ /* 0x000fe20008000000 */
[----:B------:R-:W-:Y:S01]  /*4b50*/  UMOV UR13, 0x40004040 ;  /* 0x40004040000d7882 */ /* 0x000fe20000000000 */
[----:B------:R-:W-:Y:S04]  /*4b60*/  IMAD.MOV.U32 R0, RZ, RZ, 0x100 ;  /* 0x00000100ff007424 */ /* 0x000fe800078e00ff */
[----:B------:R-:W-:Y:S01]  /*4b70*/  ULEA UR4, UR14, UR4, 0xa ;  /* 0x000000040e047291 */ /* 0x000fe2000f8e50ff */
[C---:B------:R-:W-:Y:S02]  /*4b80*/  R2UR UR18, R0.reuse ;  /* 0x00000000001272ca */ /* 0x040fe400000e0000 */
[C---:B------:R-:W-:Y:S01]  /*4b90*/  R2UR UR16, R0.reuse ;  /* 0x00000000001072ca */ /* 0x040fe200000e0000 */
[----:B------:R-:W-:Y:S01]  /*4ba0*/  UIADD3 UR8, UPT, UPT, UR4, 0x2, URZ ;  /* 0x0000000204087890 */ /* 0x000fe2000fffe0ff */
[----:B------:R-:W-:Y:S04]  /*4bb0*/  R2UR UR15, R0 ;  /* 0x00000000000f72ca */ /* 0x000fe800000e0000 */
[----:B------:R2:W-:Y:S02]  /*4bc0*/  UTCHMMA gdesc[UR38], gdesc[UR4], tmem[UR10], tmem[UR6], idesc[UR7], !UPT ;  /* 0x00ff0604260075ea */ /* 0x0005e4000f80000a */
[----:B--2---:R-:W-:Y:S02]  /*4bd0*/  UIADD3 UR6, UPT, UPT, UR4, 0x4, URZ ;  /* 0x0000000404067890 */ /* 0x004fe4000fffe0ff */
[----:B------:R-:W-:Y:S01]  /*4be0*/  UIADD3 UR4, UPT, UPT, UR4, 0x6, URZ ;  /* 0x0000000604047890 */ /* 0x000fe2000fffe0ff */
[----:B------:R-:W-:Y:S01]  /*4bf0*/  UMOV UR10, 0x0 ;  /* 0x00000000000a7882 */ /* 0x000fe20000000000 */
[----:B------:R-:W-:Y:S01]  /*4c00*/  UMOV UR7, 0x40004040 ;  /* 0x4000404000077882 */ /* 0x000fe20000000000 */
[----:B------:R2:W-:Y:S02]  /*4c10*/  UTCHMMA gdesc[UR12], gdesc[UR8], tmem[UR18], tmem[UR10], idesc[UR11], UPT ;  /* 0x00ff0a080c0075ea */ /* 0x0005e4000b800012 */
[----:B--2---:R-:W-:Y:S01]  /*4c20*/  UMOV UR8, 0x0 ;  /* 0x0000000000087882 */ /* 0x004fe20000000000 */
[----:B------:R-:W-:Y:S01]  /*4c30*/  UMOV UR9, 0x8200490 ;  /* 0x0820049000097882 */ /* 0x000fe20000000000 */
[----:B------:R-:W-:Y:S01]  /*4c40*/  UMOV UR10, UR34 ;  /* 0x00000022000a7c82 */ /* 0x000fe20008000000 */
[----:B------:R-:W-:Y:S01]  /*4c50*/  UMOV UR11, 0x40004040 ;  /* 0x40004040000b7882 */ /* 0x000fe20000000000 */
[----:B------:R-:W-:Y:S01]  /*4c60*/  UMOV UR12, 0x0 ;  /* 0x00000000000c7882 */ /* 0x000fe20000000000 */
[----:B------:R2:W-:Y:S01]  /*4c70*/  UTCHMMA gdesc[UR10], gdesc[UR6], tmem[UR16], tmem[UR8], idesc[UR9], UPT ;  /* 0x00ff08060a0075ea */ /* 0x0005e2000b800010 */
[----:B------:R-:W-:Y:S01]  /*4c80*/  UMOV UR13, 0x8200490 ;  /* 0x08200490000d7882 */ /* 0x000fe20000000000 */
[----:B--2---:R-:W-:Y:S01]  /*4c90*/  UMOV UR8, UR32 ;  /* 0x0000002000087c82 */ /* 0x004fe20008000000 */
[----:B------:R-:W-:Y:S02]  /*4ca0*/  UMOV UR9, 0x40004040 ;  /* 0x4000404000097882 */ /* 0x000fe40000000000 */
[----:B------:R2:W-:Y:S01]  /*4cb0*/  UTCHMMA gdesc[UR8], gdesc[UR4], tmem[UR15], tmem[UR12], idesc[UR13], UPT ;  /* 0x00ff0c04080075ea */ /* 0x0005e2000b80000f */
[----:B------:R-:W-:Y:S05]  /*4cc0*/  @!P0 BRA `(.L_x_114) ;  /* 0x0000000000048947 */ /* 0x000fea0003800000 */
[----:B--2---:R-:W-:Y:S05]  /*4cd0*/  BPT.TRAP 0x1 ;  /* 0x000000040000795c */ /* 0x004fea0000300000 */
.L_x_114:
[----:B--2---:R-:W-:Y:S09]  /*4ce0*/  UIADD3 UR4, UPT, UPT, UR17, 0x24850, URZ ;  /* 0x0002485011047890 */ /* 0x004ff2000fffe0ff */
[----:B------:R2:W-:Y:S01]  /*4cf0*/  UTCBAR [UR4], URZ ;  /* 0x000000ff040073e9 */ /* 0x0005e200080000ff */
[----:B------:R-:W-:Y:S05]  /*4d00*/  @!P0 BRA `(.L_x_115) ;  /* 0x0000000000048947 */ /* 0x000fea0003800000 */
[----:B--2---:R-:W-:Y:S05]  /*4d10*/  BPT.TRAP 0x1 ;  /* 0x000000040000795c */ /* 0x004fea0000300000 */
.L_x_115:
[----:B-1----:R-:W-:Y:S04]  /*4d20*/  SHF.L.U32 R2, R12, 0x1f, RZ ;  /* 0x0000001f0c027819 */ /* 0x002fe800000006ff */
[----:B------:R-:W1:Y:S02]  /*4d30*/  SYNCS.PHASECHK.TRANS64.TRYWAIT P1, [UR17+0x24890], R2 ;  /* 0x02489002ff0075a7 */ /* 0x000e640008021111 */
[----:B-1----:R-:W-:Y:S05]  /*4d40*/  @!P1 BRA `(.L_x_116) ;  /* 0x0000009000c49947 */ /* 0x002fea0003800000 */
.L_x_269:
[----:B------:R-:W-:Y:S05]  /*4d50*/  @!P0 BRA `(.L_x_117) ;  /* 0x0000000000048947 */ /* 0x000fea0003800000 */
[----:B--2---:R-:W-:Y:S05]  /*4d60*/  BPT.TRAP 0x1 ;  /* 0x000000040000795c */ /* 0x004fea0000300000 */
.L_x_117:
[----:B-1----:R-:W-:Y:S04]  /*4d70*/  SHF.L.U32 R2, R11, 0x1f, RZ ;  /* 0x0000001f0b027819 */ /* 0x002fe800000006ff */
[----:B------:R-:W1:Y:S02]  /*4d80*/  SYNCS.PHASECHK.TRANS64.TRYWAIT P1, [UR17+0x24868], R2 ;  /* 0x02486802ff0075a7 */ /* 0x000e640008021111 */
[----:B-1----:R-:W-:Y:S05]  /*4d90*/  @!P1 BRA `(.L_x_118) ;  /* 0x0000009000c89947 */ /* 0x002fea0003800000 */
.L_x_271:
[----:B------:R-:W-:Y:S01]  /*4da0*/  ELECT P2, URZ, PT ;  /* 0x0000000000ff782f */ /* 0x000fe20003840000 */
[----:B-1----:R-:W-:Y:S01]  /*4db0*/  IMAD.MOV.U32 R0, RZ, RZ, 0x80 ;  /* 0x00000080ff007424 */ /* 0x002fe200078e00ff */
[----:B------:R-:W-:Y:S01]  /*4dc0*/  UMOV UR12, 0x0 ;  /* 0x00000000000c7882 */ /* 0x000fe20000000000 */
[----:B------:R-:W-:Y:S01]  /*4dd0*/  UMOV UR13, 0x8118490 ;  /* 0x08118490000d7882 */ /* 0x000fe20000000000 */
[----:B------:R-:W-:Y:S02]  /*4de0*/  UIADD3 UR8, UPT, UPT, UR26, 0x80, URZ ;  /* 0x000000801a087890 */ /* 0x000fe4000fffe0ff */
[C---:B------:R-:W-:Y:S01]  /*4df0*/  R2UR UR14, R0.reuse ;  /* 0x00000000000e72ca */ /* 0x040fe200000e0000 */
[----:B------:R-:W-:Y:S01]  /*4e00*/  UMOV UR9, 0x40004040 ;  /* 0x4000404000097882 */ /* 0x000fe20000000000 */
[----:B------:R-:W-:Y:S01]  /*4e10*/  UMOV UR11, 0x40004040 ;  /* 0x40004040000b7882 */ /* 0x000fe20000000000 */
[----:B------:R-:W-:Y:S01]  /*4e20*/  UMOV UR15, 0x8118490 ;  /* 0x08118490000f7882 */ /* 0x000fe20000000000 */
[----:B------:R-:W-:Y:S03]  /*4e30*/  ELECT P1, URZ, PT ;  /* 0x0000000000ff782f */ /* 0x000fe60003820000 */
[----:B--2---:R-:W-:Y:S01]  /*4e40*/  @P2 R2UR UR4, R13 ;  /* 0x000000000d0422ca */ /* 0x004fe200000e0000 */
[----:B------:R-:W-:Y:S05]  /*4e50*/  @P2 IMAD.MOV.U32 R5, RZ, RZ, 0x40004040 ;  /* 0x40004040ff052424 */ /* 0x000fea00078e00ff */
[----:B------:R-:W-:Y:S04]  /*4e60*/  @P2 R2UR UR7, R5 ;  /* 0x00000000050722ca */ /* 0x000fe800000e0000 */
[----:B------:R-:W-:Y:S03]  /*4e70*/  @P1 VIADD R2, R13, 0x80 ;  /* 0x000000800d021836 */ /* 0x000fe60000000000 */
[----:B------:R-:W-:Y:S01]  /*4e80*/  IMAD.U32 R4, RZ, RZ, UR4 ;  /* 0x00000004ff047e24 */ /* 0x000fe2000f8e00ff */
[----:B------:R-:W-:Y:S02]  /*4e90*/  R2UR UR4, R0 ;  /* 0x00000000000472ca */ /* 0x000fe400000e0000 */
[----:B------:R-:W-:Y:S01]  /*4ea0*/  @P1 R2UR UR5, R2 ;  /* 0x00000000020512ca */ /* 0x000fe200000e0000 */
[----:B------:R-:W-:Y:S01]  /*4eb0*/  IMAD.MOV.U32 R2, RZ, RZ, 0x80 ;  /* 0x00000080ff027424 */ /* 0x000fe200078e00ff */
[----:B------:R-:W-:Y:S11]  /*4ec0*/  @P2 R2UR UR6, R4 ;  /* 0x00000000040622ca */ /* 0x000ff600000e0000 */
[----:B------:R-:W-:Y:S01]  /*4ed0*/  UMOV UR10, UR5 ;  /* 0x00000005000a7c82 */ /* 0x000fe20008000000 */
[----:B------:R-:W-:Y:S01]  /*4ee0*/  R2UR UR5, R2 ;  /* 0x00000000020572ca */ /* 0x000fe200000e0000 */
[----:B------:R1:W-:Y:S02]  /*4ef0*/  UTCHMMA gdesc[UR26], gdesc[UR6], tmem[UR4], tmem[UR12], idesc[UR13], !UPT ;  /* 0x00ff0c061a0075ea */ /* 0x0003e4000f800004 */
[----:B-1----:R-:W-:Y:S01]  /*4f00*/  R2UR UR12, R0 ;  /* 0x00000000000c72ca */ /* 0x002fe200000e0000 */
[----:B------:R-:W-:Y:S01]  /*4f10*/  UMOV UR6, 0x0 ;  /* 0x0000000000067882 */ /* 0x000fe20000000000 */
[----:B------:R-:W-:Y:S01]  /*4f20*/  UMOV UR7, 0x8118490 ;  /* 0x0811849000077882 */ /* 0x000fe20000000000 */
[----:B------:R-:W-:Y:S01]  /*4f30*/  R2UR UR13, R2 ;  /* 0x00000000020d72ca */ /* 0x000fe200000e0000 */
[----:B------:R1:W-:Y:S01]  /*4f40*/  UTCHMMA gdesc[UR8], gdesc[UR10], tmem[UR14], tmem[UR6], idesc[UR7], UPT ;  /* 0x00ff060a080075ea */ /* 0x0003e2000b80000e */
[----:B------:R-:W-:Y:S01]  /*4f50*/  UMOV UR4, 0x0 ;  /* 0x0000000000047882 */ /* 0x000fe20000000000 */
[----:B-1----:R-:W-:Y:S01]  /*4f60*/  UMOV UR10, 0x0 ;  /* 0x00000000000a7882 */ /* 0x002fe20000000000 */
[----:B------:R-:W-:Y:S01]  /*4f70*/  UMOV UR11, 0x8118490 ;  /* 0x08118490000b7882 */ /* 0x000fe20000000000 */
[----:B------:R-:W-:Y:S02]  /*4f80*/  R2UR UR7, R0 ;  /* 0x00000000000772ca */ /* 0x000fe400000e0000 */
[----:B------:R1:W-:Y:S01]  /*4f90*/  UTCHMMA gdesc[UR72], gdesc[UR60], tmem[UR5], tmem[UR10], idesc[UR11], UPT ;  /* 0x00ff0a3c480075ea */ /* 0x0003e2000b800005 */
[----:B------:R-:W-:Y:S01]  /*4fa0*/  R2UR UR6, R2 ;  /* 0x00000000020672ca */ /* 0x000fe200000e0000 */
[----:B------:R-:W-:Y:S01]  /*4fb0*/  UMOV UR8, 0x0 ;  /* 0x0000000000087882 */ /* 0x000fe20000000000 */
[----:B------:R-:W-:Y:S01]  /*4fc0*/  UMOV UR9, 0x8118490 ;  /* 0x0811849000097882 */ /* 0x000fe20000000000 */
[----:B------:R-:W-:Y:S01]  /*4fd0*/  UMOV UR14, 0x0 ;  /* 0x00000000000e7882 */ /* 0x000fe20000000000 */
[----:B-1----:R-:W-:Y:S02]  /*4fe0*/  UMOV UR5, 0x8118490 ;  /* 0x0811849000057882 */ /* 0x002fe40000000000 */
[----:B------:R1:W-:Y:S01]  /*4ff0*/  UTCHMMA gdesc[UR70], gdesc[UR58], tmem[UR12], tmem[UR4], idesc[UR5], UPT ;  /* 0x00ff043a460075ea */ /* 0x0003e2000b80000c */
[----:B------:R2:W-:Y:S03]  /*5000*/  UTCHMMA gdesc[UR68], gdesc[UR56], tmem[UR13], tmem[UR8], idesc[UR9], UPT ;  /* 0x00ff0838440075ea */ /* 0x0005e6000b80000d */
[----:B------:R2:W-:Y:S03]  /*5010*/  UTCHMMA gdesc[UR66], gdesc[UR54], tmem[UR7], tmem[UR14], idesc[UR15], UPT ;  /* 0x00ff0e36420075ea */ /* 0x0005e6000b800007 */
[----:B------:R2:W-:Y:S01]  /*5020*/  UTCHMMA gdesc[UR64], gdesc[UR52], tmem[UR6], tmem[UR10], idesc[UR11], UPT ;  /* 0x00ff0a34400075ea */ /* 0x0005e2000b800006 */
[----:B-1----:R-:W-:Y:S11]  /*5030*/  R2UR UR4, R0 ;  /* 0x00000000000472ca */ /* 0x002ff600000e0000 */
[----:B------:R-:W-:Y:S02]  /*5040*/  @!UPT UIADD3 URZ, UPT, UPT, URZ, URZ, URZ ;  /* 0x000000fffffff290 */ /* 0x000fe4000fffe0ff */
[----:B------:R2:W-:Y:S01]  /*5050*/  UTCHMMA gdesc[UR62], gdesc[UR50], tmem[UR4], tmem[UR8], idesc[UR9], UPT ;  /* 0x00ff08323e0075ea */ /* 0x0005e2000b800004 */
[----:B------:R-:W-:Y:S05]  /*5060*/  @!P0 BRA `(.L_x_119) ;  /* 0x0000000000048947 */ /* 0x000fea0003800000 */
[----:B--2---:R-:W-:Y:S05]  /*5070*/  BPT.TRAP 0x1 ;  /* 0x000000040000795c */ /* 0x004fea0000300000 */
.L_x_119:
[----:B------:R-:W-:Y:S01]  /*5080*/  UISETP.NE.U32.AND UP1, UPT, UR19, URZ, UPT ;  /* 0x000000ff1300728c */ /* 0x000fe2000bf25070 */
[----:B--2---:R-:W-:Y:S01]  /*5090*/  R2UR UR4, R15 ;  /* 0x000000000f0472ca */ /* 0x004fe200000e0000 */
[----:B------:R-:W-:Y:S01]  /*50a0*/  UIADD3 UR8, UPT, UPT, UR17, 0x24870, URZ ;  /* 0x0002487011087890 */ /* 0x000fe2000fffe0ff */
[----:B------:R-:W-:Y:S01]  /*50b0*/  IMAD.MOV.U32 R0, RZ, RZ, RZ ;  /* 0x000000ffff007224 */ /* 0x000fe200078e00ff */
[----:B------:R-:W-:Y:S01]  /*50c0*/  UMOV UR6, 0x0 ;  /* 0x0000000000067882 */ /* 0x000fe20000000000 */
[----:B------:R-:W-:Y:S01]  /*50d0*/  UMOV UR7, 0x8110490 ;  /* 0x0811049000077882 */ /* 0x000fe20000000000 */
[----:B------:R-:W-:Y:S01]  /*50e0*/  UMOV UR15, 0x40004040 ;  /* 0x40004040000f7882 */ /* 0x000fe20000000000 */
[----:B------:R-:W-:Y:S01]  /*50f0*/  UMOV UR12, 0x0 ;  /* 0x00000000000c7882 */ /* 0x000fe20000000000 */
[C---:B------:R-:W-:Y:S01]  /*5100*/  R2UR UR9, R0.reuse ;  /* 0x00000000000972ca */ /* 0x040fe200000e0000 */
[----:B------:R-:W-:Y:S01]  /*5110*/  UMOV UR13, 0x8110490 ;  /* 0x08110490000d7882 */ /* 0x000fe20000000000 */
[C---:B------:R-:W-:Y:S01]  /*5120*/  R2UR UR10, R0.reuse ;  /* 0x00000000000a72ca */ /* 0x040fe200000e0000 */
[----:B------:R1:W-:Y:S01]  /*5130*/  UTCBAR [UR8], URZ ;  /* 0x000000ff080073e9 */ /* 0x0003e200080000ff */
[C---:B------:R-:W-:Y:S01]  /*5140*/  R2UR UR11, R0.reuse ;  /* 0x00000000000b72ca */ /* 0x040fe200000e0000 */
[----:B------:R-:W-:Y:S01]  /*5150*/  UMOV UR5, 0x40004040 ;  /* 0x4000404000057882 */ /* 0x000fe20000000000 */
[----:B------:R-:W-:Y:S01]  /*5160*/  ULEA UR14, UR25, UR4, 0xa ;  /* 0x00000004190e7291 */ /* 0x000fe2000f8e50ff */
[----:B------:R-:W-:Y:S01]  /*5170*/  R2UR UR16, R0 ;  /* 0x00000000001072ca */ /* 0x000fe200000e0000 */
[----:B------:R-:W-:Y:S01]  /*5180*/  UMOV UR18, 0x0 ;  /* 0x0000000000127882 */ /* 0x000fe20000000000 */
[----:B------:R-:W-:Y:S01]  /*5190*/  UMOV UR19, 0x8110490 ;  /* 0x0811049000137882 */ /* 0x000fe20000000000 */
[----:B------:R-:W-:Y:S01]  /*51a0*/  UIADD3 UR4, UPT, UPT, UR14, 0x80, URZ ;  /* 0x000000800e047890 */ /* 0x000fe2000fffe0ff */
[----:B------:R-:W-:Y:S01]  /*51b0*/  IMAD.MOV.U32 R2, RZ, RZ, RZ ;  /* 0x000000ffff027224 */ /* 0x000fe200078e00ff */
[----:B------:R-:W-:Y:S01]  /*51c0*/  BSSY.RECONVERGENT B0, `(.L_x_120) ;  /* 0x0000027000007945 */ /* 0x000fe20003800200 */
[----:B------:R-:W-:Y:S02]  /*51d0*/  LOP3.LUT R10, R10, 0x1, RZ, 0x3c, !PT ;  /* 0x000000010a0a7812 */ /* 0x000fe400078e3cff */
[----:B------:R2:W-:Y:S04]  /*51e0*/  UTCHMMA gdesc[UR22], gdesc[UR14], tmem[UR9], tmem[UR6], idesc[UR7], UP1 ;  /* 0x00ff060e160075ea */ /* 0x0005e80008800009 */
[----:B------:R3:W-:Y:S01]  /*51f0*/  UTCHMMA gdesc[UR48], gdesc[UR4], tmem[UR10], tmem[UR12], idesc[UR13], UPT ;  /* 0x00ff0c04300075ea */ /* 0x0007e2000b80000a */
[----:B-1----:R-:W-:Y:S02]  /*5200*/  UIADD3 UR8, UPT, UPT, UR14, 0x180, URZ ;  /* 0x000001800e087890 */ /* 0x002fe4000fffe0ff */
[----:B--2---:R-:W-:Y:S01]  /*5210*/  UIADD3 UR6, UPT, UPT, UR14, 0x100, URZ ;  /* 0x000001000e067890 */ /* 0x004fe2000fffe0ff */
[C---:B------:R-:W-:Y:S01]  /*5220*/  R2UR UR15, R0.reuse ;  /* 0x00000000000f72ca */ /* 0x040fe200000e0000 */
[----:B------:R-:W-:Y:S01]  /*5230*/  UMOV UR7, 0x40004040 ;  /* 0x4000404000077882 */ /* 0x000fe20000000000 */
[----:B------:R-:W-:Y:S01]  /*5240*/  UMOV UR9, 0x40004040 ;  /* 0x4000404000097882 */ /* 0x000fe20000000000 */
[----:B---3--:R-:W-:Y:S02]  /*5250*/  UIADD3 UR4, UPT, UPT, UR22, 0x400, URZ ;  /* 0x0000040016047890 */ /* 0x008fe4000fffe0ff */
[----:B------:R-:W-:Y:S01]  /*5260*/  UIADD3 UR12, UPT, UPT, UR14, 0x200, URZ ;  /* 0x000002000e0c7890 */ /* 0x000fe2000fffe0ff */
[----:B------:R-:W-:Y:S02]  /*5270*/  UMOV UR10, 0x0 ;  /* 0x00000000000a7882 */ /* 0x000fe40000000000 */
[----:B------:R1:W-:Y:S01]  /*5280*/  UTCHMMA gdesc[UR46], gdesc[UR6], tmem[UR11], tmem[UR18], idesc[UR19], UPT ;  /* 0x00ff12062e0075ea */ /* 0x0003e2000b80000b */
[----:B------:R-:W-:Y:S01]  /*5290*/  UMOV UR13, 0x40004040 ;  /* 0x40004040000d7882 */ /* 0x000fe20000000000 */
[----:B-1----:R-:W-:Y:S01]  /*52a0*/  R2UR UR18, R0 ;  /* 0x00000000001272ca */ /* 0x002fe200000e0000 */
[----:B------:R-:W-:Y:S01]  /*52b0*/  UMOV UR11, 0x8110490 ;  /* 0x08110490000b7882 */ /* 0x000fe20000000000 */
[----:B------:R-:W-:Y:S01]  /*52c0*/  UMOV UR6, 0x0 ;  /* 0x0000000000067882 */ /* 0x000fe20000000000 */
[----:B------:R1:W-:Y:S01]  /*52d0*/  UTCHMMA gdesc[UR44], gdesc[UR8], tmem[UR16], tmem[UR10], idesc[UR11], UPT ;  /* 0x00ff0a082c0075ea */ /* 0x0003e2000b800010 */
[----:B------:R-:W-:Y:S09]  /*52e0*/  UMOV UR7, 0x8110490 ;  /* 0x0811049000077882 */ /* 0x000ff20000000000 */
[----:B------:R2:W-:Y:S01]  /*52f0*/  UTCHMMA gdesc[UR4], gdesc[UR12], tmem[UR18], tmem[UR6], idesc[UR7], UPT ;  /* 0x00ff060c040075ea */ /* 0x0005e2000b800012 */
[----:B-1----:R-:W-:Y:S01]  /*5300*/  UIADD3 UR10, UPT, UPT, UR14, 0x280, URZ ;  /* 0x000002800e0a7890 */ /* 0x002fe2000fffe0ff */
[----:B------:R-:W-:Y:S01]  /*5310*/  UMOV UR8, 0x0 ;  /* 0x0000000000087882 */ /* 0x000fe20000000000 */
[----:B------:R-:W-:Y:S01]  /*5320*/  UMOV UR9, 0x8110490 ;  /* 0x0811049000097882 */ /* 0x000fe20000000000 */
[----:B------:R-:W-:Y:S01]  /*5330*/  UMOV UR11, 0x40004040 ;  /* 0x40004040000b7882 */ /* 0x000fe20000000000 */
[----:B--2---:R-:W-:Y:S01]  /*5340*/  UIADD3 UR6, UPT, UPT, UR22, 0x402, URZ ;  /* 0x0000040216067890 */ /* 0x004fe2000fffe0ff */
[----:B------:R-:W-:Y:S01]  /*5350*/  R2UR UR13, R2 ;  /* 0x00000000020d72ca */ /* 0x000fe200000e0000 */
[----:B------:R-:W-:Y:S01]  /*5360*/  UIADD3 UR4, UPT, UPT, UR14, 0x380, URZ ;  /* 0x000003800e047890 */ /* 0x000fe2000fffe0ff */
[----:B------:R-:W-:Y:S01]  /*5370*/  R2UR UR12, R0 ;  /* 0x00000000000c72ca */ /* 0x000fe200000e0000 */
[----:B------:R-:W-:Y:S01]  /*5380*/  UMOV UR7, 0x40004040 ;  /* 0x4000404000077882 */ /* 0x000fe20000000000 */
[----:B------:R-:W-:Y:S04]  /*5390*/  UMOV UR18, 0x0 ;  /* 0x0000000000127882 */ /* 0x000fe80000000000 */
[----:B------:R1:W-:Y:S02]  /*53a0*/  UTCHMMA gdesc[UR6], gdesc[UR10], tmem[UR15], tmem[UR8], idesc[UR9], UPT ;  /* 0x00ff080a060075ea */ /* 0x0003e4000b80000f */
[----:B-1----:R-:W-:Y:S01]  /*53b0*/  UIADD3 UR8, UPT, UPT, UR14, 0x300, URZ ;  /* 0x000003000e087890 */ /* 0x002fe2000fffe0ff */
[----:B------:R-:W-:Y:S01]  /*53c0*/  UMOV UR6, 0x0 ;  /* 0x0000000000067882 */ /* 0x000fe20000000000 */
[----:B------:R-:W-:Y:S01]  /*53d0*/  UMOV UR7, 0x8110490 ;  /* 0x0811049000077882 */ /* 0x000fe20000000000 */
[----:B------:R-:W-:Y:S06]  /*53e0*/  UMOV UR9, 0x40004040 ;  /* 0x4000404000097882 */ /* 0x000fec0000000000 */
[----:B------:R1:W-:Y:S01]  /*53f0*/  UTCHMMA gdesc[UR42], gdesc[UR8], tmem[UR13], tmem[UR6], idesc[UR7], UPT ;  /* 0x00ff06082a0075ea */ /* 0x0003e2000b80000d */
[----:B------:R1:W-:Y:S01]  /*5400*/  UTCHMMA gdesc[UR40], gdesc[UR4], tmem[UR12], tmem[UR18], idesc[UR19], UPT ;  /* 0x00ff1204280075ea */ /* 0x0003e2000b80000c */
[----:B------:R-:W-:Y:S05]  /*5410*/  @!P3 BRA `(.L_x_121) ;  /* 0x000000000004b947 */ /* 0x000fea0003800000 */
[----:B-1----:R-:W-:Y:S05]  /*5420*/  BPT.TRAP 0x1 ;  /* 0x000000040000795c */ /* 0x002fea0000300000 */
.L_x_121:
[----:B-1----:R-:W-:Y:S05]  /*5430*/  BSYNC.RECONVERGENT B0 ;  /* 0x0000000000007941 */ /* 0x002fea0003800200 */
.L_x_120:
[----:B------:R-:W-:Y:S04]  /*5440*/  ULEA UR4, UR25, UR17, 0x3 ;  /* 0x0000001119047291 */ /* 0x000fe8000f8e18ff */
[----:B------:R-:W-:Y:S02]  /*5450*/  UIADD3 UR5, UPT, UPT, UR4, 0x24810, URZ ;  /* 0x0002481004057890 */ /* 0x000fe4000fffe0ff */
[----:B------:R-:W-:Y:S04]  /*5460*/  UIADD3 UR4, UPT, UPT, UR25, 0x1, URZ ;  /* 0x0000000119047890 */ /* 0x000fe8000fffe0ff */
[----:B------:R-:W-:Y:S03]  /*5470*/  UISETP.NE.AND UP1, UPT, UR4, 0x2, UPT ;  /* 0x000000020400788c */ /* 0x000fe6000bf25270 */
[----:B------:R1:W-:Y:S01]  /*5480*/  UTCBAR [UR5], URZ ;  /* 0x000000ff050073e9 */ /* 0x0003e200080000ff */
[----:B------:R-:W-:Y:S01]  /*5490*/  USEL UR25, UR4, URZ, UP1 ;  /* 0x000000ff04197287 */ /* 0x000fe20008800000 */
[----:B------:R-:W-:Y:S11]  /*54a0*/  @!P0 BRA `(.L_x_122) ;  /* 0x0000000000048947 */ /* 0x000ff60003800000 */
[----:B-1----:R-:W-:Y:S05]  /*54b0*/  BPT.TRAP 0x1 ;  /* 0x000000040000795c */ /* 0x002fea0000300000 */
.L_x_122:
[----:B------:R-:W-:Y:S01]  /*54c0*/  LOP3.LUT R12, R12, 0x1, RZ, 0x3c, !PT ;  /* 0x000000010c0c7812 */ /* 0x000fe200078e3cff */
[----:B------:R-:W-:Y:S09]  /*54d0*/  UIADD3 UR4, UPT, UPT, UR17, 0x24898, URZ ;  /* 0x0002489811047890 */ /* 0x000ff2000fffe0ff */
[----:B------:R2:W-:Y:S01]  /*54e0*/  UTCBAR [UR4], URZ ;  /* 0x000000ff040073e9 */ /* 0x0005e200080000ff */
[----:B------:R-:W-:Y:S05]  /*54f0*/  @!P0 BRA `(.L_x_123) ;  /* 0x0000000000048947 */ /* 0x000fea0003800000 */
[----:B-12---:R-:W-:Y:S05]  /*5500*/  BPT.TRAP 0x1 ;  /* 0x000000040000795c */ /* 0x006fea0000300000 */
.L_x_123:
[----:B------:R-:W-:Y:S04]  /*5510*/  SHF.L.U32 R2, R10, 0x1f, RZ ;  /* 0x0000001f0a027819 */ /* 0x000fe800000006ff */
[----:B------:R-:W3:Y:S02]  /*5520*/  SYNCS.PHASECHK.TRANS64.TRYWAIT P1, [UR17+0x24878], R2 ;  /* 0x02487802ff0075a7 */ /* 0x000ee40008021111 */
[----:B---3--:R-:W-:Y:S05]  /*5530*/  @!P1 BRA `(.L_x_124) ;  /* 0x0000008800f89947 */ /* 0x008fea0003800000 */
.L_x_273:
[----:B------:R-:W-:Y:S05]  /*5540*/  BRA.U !UP0, `(.L_x_125) ;  /* 0x0000000108047547 */ /* 0x000fea000b800000 */
[----:B-12---:R-:W-:Y:S05]  /*5550*/  BPT.TRAP 0x1 ;  /* 0x000000040000795c */ /* 0x006fea0000300000 */
.L_x_125:
[----:B------:R-:W-:Y:S01]  /*5560*/  SHF.L.U32 R5, R7, 0x1f, RZ ;  /* 0x0000001f07057819 */ /* 0x000fe200000006ff */
[----:B---3--:R-:W-:Y:S02]  /*5570*/  HFMA2 R0, -RZ, RZ, 0, 7.62939453125e-06 ;  /* 0x00000080ff007431 */ /* 0x008fe400000001ff */
[----:B------:R-:W-:Y:S01]  /*5580*/  IMAD.MOV.U32 R2, RZ, RZ, 0x80 ;  /* 0x00000080ff027424 */ /* 0x000fe200078e00ff */
[----:B------:R-:W3:Y:S02]  /*5590*/  SYNCS.PHASECHK.TRANS64.TRYWAIT P1, [UR17+0x24820], R5 ;  /* 0x02482005ff0075a7 */ /* 0x000ee40008021111 */
[----:B---3--:R-:W-:Y:S05]  /*55a0*/  @!P1 BRA `(.L_x_126) ;  /* 0x0000008800f49947 */ /* 0x008fea0003800000 */
.L_x_275:
[----:B--2---:R-:W-:Y:S01]  /*55b0*/  R2UR UR4, R2 ;  /* 0x00000000020472ca */ /* 0x004fe200000e0000 */
[----:B------:R-:W-:Y:S01]  /*55c0*/  UMOV UR18, 0x0 ;  /* 0x0000000000127882 */ /* 0x000fe20000000000 */
[----:B------:R-:W-:Y:S01]  /*55d0*/  R2UR UR14, R18 ;  /* 0x00000000120e72ca */ /* 0x000fe200000e0000 */
[----:B------:R-:W-:Y:S01]  /*55e0*/  UMOV UR19, 0x8200490 ;  /* 0x0820049000137882 */ /* 0x000fe20000000000 */
[----:B------:R-:W-:Y:S01]  /*55f0*/  R2UR UR15, R19 ;  /* 0x00000000130f72ca */ /* 0x000fe200000e0000 */
[----:B------:R-:W-:Y:S01]  /*5600*/  UIADD3 UR8, UPT, UPT, UR30, 0x6, URZ ;  /* 0x000000061e087890 */ /* 0x000fe2000fffe0ff */
[----:B------:R-:W-:Y:S01]  /*5610*/  R2UR UR11, R0 ;  /* 0x00000000000b72ca */ /* 0x000fe200000e0000 */
[----:B------:R-:W-:Y:S01]  /*5620*/  UIADD3 UR6, UPT, UPT, UR28, 0x6, URZ ;  /* 0x000000061c067890 */ /* 0x000fe2000fffe0ff */
[----:B------:R-:W-:Y:S01]  /*5630*/  IMAD.MOV.U32 R2, RZ, RZ, 0x80 ;  /* 0x00000080ff027424 */ /* 0x000fe200078e00ff */
[----:B------:R-:W-:Y:S01]  /*5640*/  UMOV UR12, 0x0 ;  /* 0x00000000000c7882 */ /* 0x000fe20000000000 */
[----:B------:R-:W-:Y:S01]  /*5650*/  UMOV UR13, 0x8200490 ;  /* 0x08200490000d7882 */ /* 0x000fe20000000000 */
[----:B------:R-:W-:Y:S01]  /*5660*/  IMAD.MOV.U32 R0, RZ, RZ, 0x80 ;  /* 0x00000080ff007424 */ /* 0x000fe200078e00ff */
[----:B------:R-:W-:Y:S01]  /*5670*/  UMOV UR9, 0x40004040 ;  /* 0x4000404000097882 */ /* 0x000fe20000000000 */
[----:B------:R-:W-:Y:S01]  /*5680*/  R2UR UR10, R2 ;  /* 0x00000000020a72ca */ /* 0x000fe200000e0000 */
[----:B------:R2:W-:Y:S01]  /*5690*/  UTCHMMA gdesc[UR30], gdesc[UR28], tmem[UR4], tmem[UR18], idesc[UR19], !UPT ;  /* 0x00ff121c1e0075ea */ /* 0x0005e2000f800004 */
[----:B------:R-:W-:Y:S01]  /*56a0*/  UMOV UR7, 0x40004040 ;  /* 0x4000404000077882 */ /* 0x000fe20000000000 */
[----:B-1----:R-:W-:Y:S03]  /*56b0*/  R2UR UR5, R0 ;  /* 0x00000000000572ca */ /* 0x002fe600000e0000 */
[----:B------:R1:W-:Y:S01]  /*56c0*/  UTCHMMA gdesc[UR76], gdesc[UR14], tmem[UR11], tmem[UR12], idesc[UR13], UPT ;  /* 0x00ff0c0e4c0075ea */ /* 0x0003e2000b80000b */
[----:B--2---:R-:W-:Y:S02]  /*56d0*/  R2UR UR18, R16 ;  /* 0x00000000101272ca */ /* 0x004fe400000e0000 */
[----:B------:R-:W-:Y:S01]  /*56e0*/  R2UR UR19, R17 ;  /* 0x00000000111372ca */ /* 0x000fe200000e0000 */
[----:B-1----:R-:W-:Y:S01]  /*56f0*/  UMOV UR14, 0x0 ;  /* 0x00000000000e7882 */ /* 0x002fe20000000000 */
[----:B------:R-:W-:Y:S11]  /*5700*/  UMOV UR15, 0x8200490 ;  /* 0x08200490000f7882 */ /* 0x000ff60000000000 */
[----:B------:R1:W-:Y:S01]  /*5710*/  UTCHMMA gdesc[UR74], gdesc[UR18], tmem[UR10], tmem[UR14], idesc[UR15], UPT ;  /* 0x00ff0e124a0075ea */ /* 0x0003e2000b80000a */
[----:B------:R1:W-:Y:S01]  /*5720*/  UTCHMMA gdesc[UR8], gdesc[UR6], tmem[UR5], tmem[UR12], idesc[UR13], UPT ;  /* 0x00ff0c06080075ea */ /* 0x0003e2000b800005 */
[----:B------:R-:W-:Y:S05]  /*5730*/  @!P0 BRA `(.L_x_127) ;  /* 0x0000000000048947 */ /* 0x000fea0003800000 */
[----:B-1----:R-:W-:Y:S05]  /*5740*/  BPT.TRAP 0x1 ;  /* 0x000000040000795c */ /* 0x002fea0000300000 */
.L_x_127:
[----:B------:R-:W-:Y:S09]  /*5750*/  UIADD3 UR4, UPT, UPT, UR17, 0x24860, URZ ;  /* 0x0002486011047890 */ /* 0x000ff2000fffe0ff */
[----:B------:R2:W-:Y:S01]  /*5760*/  UTCBAR [UR4], URZ ;  /* 0x000000ff040073e9 */ /* 0x0005e200080000ff */
[----:B------:R-:W-:Y:S05]  /*5770*/  @!P0 BRA `(.L_x_128) ;  /* 0x0000000000048947 */ /* 0x000fea0003800000 */
[----:B-12---:R-:W-:Y:S05]  /*5780*/  BPT.TRAP 0x1 ;  /* 0x000000040000795c */ /* 0x006fea0000300000 */
.L_x_128:
[----:B---3--:R-:W-:Y:S01]  /*5790*/  SHF.L.U32 R5, R8, 0x1f, RZ ;  /* 0x0000001f08057819 */ /* 0x008fe200000006ff */
[----:B------:R-:W-:Y:S01]  /*57a0*/  IMAD.MOV.U32 R2, RZ, RZ, 0x100 ;  /* 0x00000100ff027424 */ /* 0x000fe200078e00ff */
[----:B------:R-:W-:Y:S02]  /*57b0*/  MOV R0, 0x40 ;  /* 0x0000004000007802 */ /* 0x000fe40000000f00 */
[----:B------:R-:W3:Y:S02]  /*57c0*/  SYNCS.PHASECHK.TRANS64.TRYWAIT P1, [UR17+0x24880], R5 ;  /* 0x02488005ff0075a7 */ /* 0x000ee40008021111 */
[----:B---3--:R-:W-:Y:S05]  /*57d0*/  @!P1 BRA `(.L_x_129) ;  /* 0x0000008800809947 */ /* 0x008fea0003800000 */
.L_x_277:
[----:B-1----:R-:W-:Y:S01]  /*57e0*/  R2UR UR8, R2 ;  /* 0x00000000020872ca */ /* 0x002fe200000e0000 */
[----:B------:R-:W-:Y:S01]  /*57f0*/  UMOV UR18, 0x0 ;  /* 0x0000000000127882 */ /* 0x000fe20000000000 */
[----:B------:R-:W-:Y:S01]  /*5800*/  R2UR UR12, R0 ;  /* 0x00000000000c72ca */ /* 0x000fe200000e0000 */
[----:B------:R-:W-:Y:S01]  /*5810*/  UMOV UR19, 0x8110490 ;  /* 0x0811049000137882 */ /* 0x000fe20000000000 */
[----:B---3--:R-:W-:Y:S01]  /*5820*/  IMAD.MOV.U32 R4, RZ, RZ, 0x108 ;  /* 0x00000108ff047424 */ /* 0x008fe200078e00ff */
[----:B------:R-:W-:Y:S01]  /*5830*/  UIADD3 UR6, UPT, UPT, UR20, 0x80, URZ ;  /* 0x0000008014067890 */ /* 0x000fe2000fffe0ff */
[----:B------:R-:W-:Y:S01]  /*5840*/  IMAD.MOV.U32 R0, RZ, RZ, 0x40 ;  /* 0x00000040ff007424 */ /* 0x000fe200078e00ff */
[----:B------:R-:W-:Y:S01]  /*5850*/  UMOV UR13, 0x8110490 ;  /* 0x08110490000d7882 */ /* 0x000fe20000000000 */
[----:B------:R-:W-:Y:S01]  /*5860*/  UMOV UR7, 0x40004040 ;  /* 0x4000404000077882 */ /* 0x000fe20000000000 */
[----:B------:R-:W-:Y:S01]  /*5870*/  R2UR UR10, R4 ;  /* 0x00000000040a72ca */ /* 0x000fe200000e0000 */
[----:B--2---:R-:W-:Y:S01]  /*5880*/  UIADD3 UR4, UPT, UPT, UR20, 0x100, URZ ;  /* 0x0000010014047890 */ /* 0x004fe2000fffe0ff */
[----:B------:R-:W-:Y:S01]  /*5890*/  R2UR UR11, R0 ;  /* 0x00000000000b72ca */ /* 0x000fe200000e0000 */
[----:B------:R-:W-:Y:S01]  /*58a0*/  IMAD.MOV.U32 R0, RZ, RZ, 0x110 ;  /* 0x00000110ff007424 */ /* 0x000fe200078e00ff */
[----:B------:R-:W-:Y:S02]  /*58b0*/  UMOV UR5, 0x40004040 ;  /* 0x4000404000057882 */ /* 0x000fe40000000000 */
[----:B------:R1:W-:Y:S02]  /*58c0*/  UTCHMMA tmem[UR8], gdesc[UR20], tmem[UR12], tmem[UR18], idesc[UR19], UPT ;  /* 0x00ff1214080079ea */ /* 0x0003e4000b80000c */
[----:B------:R-:W-:Y:S01]  /*58d0*/  R2UR UR14, R0 ;  /* 0x00000000000e72ca */ /* 0x000fe200000e0000 */
[----:B------:R-:W-:Y:S05]  /*58e0*/  IMAD.MOV.U32 R0, RZ, RZ, 0x40 ;  /* 0x00000040ff007424 */ /* 0x000fea00078e00ff */
[----:B------:R-:W-:Y:S01]  /*58f0*/  R2UR UR9, R0 ;  /* 0x00000000000972ca */ /* 0x000fe200000e0000 */
[----:B------:R-:W-:Y:S01]  /*5900*/  IMAD.MOV.U32 R0, RZ, RZ, 0x118 ;  /* 0x00000118ff007424 */ /* 0x000fe200078e00ff */
[----:B-1----:R-:W-:Y:S02]  /*5910*/  UMOV UR12, 0x0 ;  /* 0x00000000000c7882 */ /* 0x002fe40000000000 */
[----:B------:R1:W-:Y:S09]  /*5920*/  UTCHMMA tmem[UR10], gdesc[UR6], tmem[UR11], tmem[UR12], idesc[UR13], UPT ;  /* 0x00ff0c060a0079ea */ /* 0x0003f2000b80000b */
[----:B------:R2:W-:Y:S01]  /*5930*/  UTCHMMA tmem[UR14], gdesc[UR4], tmem[UR9], tmem[UR18], idesc[UR19], UPT ;  /* 0x00ff12040e0079ea */ /* 0x0005e2000b800009 */
[----:B-1----:R-:W-:Y:S01]  /*5940*/  R2UR UR13, R0 ;  /* 0x00000000000d72ca */ /* 0x002fe200000e0000 */
[----:B------:R-:W-:Y:S01]  /*5950*/  IMAD.MOV.U32 R0, RZ, RZ, 0x40 ;  /* 0x00000040ff007424 */ /* 0x000fe200078e00ff */
[----:B------:R-:W-:Y:S02]  /*5960*/  UIADD3 UR6, UPT, UPT, UR20, 0x180, URZ ;  /* 0x0000018014067890 */ /* 0x000fe4000fffe0ff */
[----:B--2---:R-:W-:Y:S02]  /*5970*/  UIADD3 UR4, UPT, UPT, UR20, 0x200, URZ ;  /* 0x0000020014047890 */ /* 0x004fe4000fffe0ff */
[----:B------:R-:W-:Y:S01]  /*5980*/  R2UR UR8, R0 ;  /* 0x00000000000872ca */ /* 0x000fe200000e0000 */
[----:B------:R-:W-:Y:S01]  /*5990*/  IMAD.MOV.U32 R0, RZ, RZ, 0x120 ;  /* 0x00000120ff007424 */ /* 0x000fe200078e00ff */
[----:B------:R-:W-:Y:S04]  /*59a0*/  UMOV UR9, 0x40004040 ;  /* 0x4000404000097882 */ /* 0x000fe80000000000 */
[----:B------:R-:W-:Y:S01]  /*59b0*/  R2UR UR16, R0 ;  /* 0x00000000001072ca */ /* 0x000fe200000e0000 */
[----:B------:R-:W-:Y:S05]  /*59c0*/  IMAD.MOV.U32 R0, RZ, RZ, 0x40 ;  /* 0x00000040ff007424 */ /* 0x000fea00078e00ff */
[----:B------:R-:W-:Y:S01]  /*59d0*/  R2UR UR10, R0 ;  /* 0x00000000000a72ca */ /* 0x000fe200000e0000 */
[----:B------:R1:W-:Y:S01]  /*59e0*/  UTCHMMA tmem[UR13], gdesc[UR6], tmem[UR8], tmem[UR18], idesc[UR19], UPT ;  /* 0x00ff12060d0079ea */ /* 0x0003e2000b800008 */
[----:B------:R-:W-:Y:S05]  /*59f0*/  IMAD.MOV.U32 R0, RZ, RZ, 0x128 ;  /* 0x00000128ff007424 */ /* 0x000fea00078e00ff */
[----:B------:R-:W-:Y:S01]  /*5a00*/  R2UR UR14, R0 ;  /* 0x00000000000e72ca */ /* 0x000fe200000e0000 */
[----:B------:R-:W-:Y:S05]  /*5a10*/  IMAD.MOV.U32 R0, RZ, RZ, 0x40 ;  /* 0x00000040ff007424 */ /* 0x000fea00078e00ff */
[----:B------:R-:W-:Y:S01]  /*5a20*/  R2UR UR12, R0 ;  /* 0x00000000000c72ca */ /* 0x000fe200000e0000 */
[----:B------:R-:W-:Y:S05]  /*5a30*/  IMAD.MOV.U32 R0, RZ, RZ, 0x130 ;  /* 0x00000130ff007424 */ /* 0x000fea00078e00ff */
[----:B------:R-:W-:Y:S01]  /*5a40*/  R2UR UR15, R0 ;  /* 0x00000000000f72ca */ /* 0x000fe200000e0000 */
[----:B------:R-:W-:Y:S05]  /*5a50*/  IMAD.MOV.U32 R0, RZ, RZ, 0x40 ;  /* 0x00000040ff007424 */ /* 0x000fea00078e00ff */
[----:B------:R-:W-:Y:S01]  /*5a60*/  R2UR UR11, R0 ;  /* 0x00000000000b72ca */ /* 0x000fe200000e0000 */
[----:B-1----:R-:W-:Y:S01]  /*5a70*/  UIADD3 UR8, UPT, UPT, UR20, 0x280, URZ ;  /* 0x0000028014087890 */ /* 0x002fe2000fffe0ff */
[----:B------:R-:W-:Y:S01]  /*5a80*/  IMAD.MOV.U32 R0, RZ, RZ, 0x138 ;  /* 0x00000138ff007424 */ /* 0x000fe200078e00ff */
[----:B------:R-:W-:Y:S01]  /*5a90*/  UMOV UR6, 0x0 ;  /* 0x0000000000067882 */ /* 0x000fe20000000000 */
[----:B------:R-:W-:Y:S02]  /*5aa0*/  UMOV UR7, 0x8110490 ;  /* 0x0811049000077882 */ /* 0x000fe40000000000 */
[----:B------:R1:W-:Y:S01]  /*5ab0*/  UTCHMMA tmem[UR16], gdesc[UR4], tmem[UR10], tmem[UR6], idesc[UR7], UPT ;  /* 0x00ff0604100079ea */ /* 0x0003e2000b80000a */
[----:B------:R-:W-:Y:S01]  /*5ac0*/  R2UR UR13, R0 ;  /* 0x00000000000d72ca */ /* 0x000fe200000e0000 */
[----:B------:R-:W-:Y:S02]  /*5ad0*/  IMAD.MOV.U32 R0, RZ, RZ, 0x40 ;  /* 0x00000040ff007424 */ /* 0x000fe400078e00ff */
[----:B------:R2:W-:Y:S01]  /*5ae0*/  UTCHMMA tmem[UR14], gdesc[UR8], tmem[UR12], tmem[UR18], idesc[UR19], UPT ;  /* 0x00ff12080e0079ea */ /* 0x0005e2000b80000c */
[----:B-1----:R-:W-:Y:S02]  /*5af0*/  UIADD3 UR6, UPT, UPT, UR20, 0x300, URZ ;  /* 0x0000030014067890 */ /* 0x002fe4000fffe0ff */
[----:B------:R-:W-:Y:S01]  /*5b00*/  R2UR UR10, R0 ;  /* 0x00000000000a72ca */ /* 0x000fe200000e0000 */
[----:B------:R-:W-:Y:S01]  /*5b10*/  UIADD3 UR4, UPT, UPT, UR20, 0x380, URZ ;  /* 0x0000038014047890 */ /* 0x000fe2000fffe0ff */
[----:B------:R-:W-:Y:S01]  /*5b20*/  UMOV UR7, 0x40004040 ;  /* 0x4000404000077882 */ /* 0x000fe20000000000 */
[----:B--2---:R-:W-:Y:S01]  /*5b30*/  UMOV UR8, 0x0 ;  /* 0x0000000000087882 */ /* 0x004fe20000000000 */
[----:B------:R-:W-:Y:S03]  /*5b40*/  UMOV UR9, 0x8110490 ;  /* 0x0811049000097882 */ /* 0x000fe60000000000 */
[----:B------:R1:W-:Y:S06]  /*5b50*/  UTCHMMA tmem[UR15], gdesc[UR6], tmem[UR11], tmem[UR18], idesc[UR19], UPT ;  /* 0x00ff12060f0079ea */ /* 0x0003ec000b80000b */
[----:B------:R1:W-:Y:S01]  /*5b60*/  UTCHMMA tmem[UR13], gdesc[UR4], tmem[UR10], tmem[UR8], idesc[UR9], UPT ;  /* 0x00ff08040d0079ea */ /* 0x0003e2000b80000a */
[----:B------:R-:W-:Y:S05]  /*5b70*/  @!P0 BRA `(.L_x_130) ;  /* 0x0000000000048947 */ /* 0x000fea0003800000 */
[----:B-1----:R-:W-:Y:S05]  /*5b80*/  BPT.TRAP 0x1 ;  /* 0x000000040000795c */ /* 0x002fea0000300000 */
.L_x_130:
[----:B-1----:R-:W-:Y:S09]  /*5b90*/  UIADD3 UR4, UPT, UPT, UR17, 0x24888, URZ ;  /* 0x0002488811047890 */ /* 0x002ff2000fffe0ff */
[----:B------:R1:W-:Y:S01]  /*5ba0*/  UTCBAR [UR4], URZ ;  /* 0x000000ff040073e9 */ /* 0x0003e200080000ff */
[----:B------:R-:W-:Y:S05]  /*5bb0*/  BRA.U !UP0, `(.L_x_131) ;  /* 0x0000000108047547 */ /* 0x000fea000b800000 */
[----:B-1----:R-:W-:Y:S05]  /*5bc0*/  BPT.TRAP 0x1 ;  /* 0x000000040000795c */ /* 0x002fea0000300000 */
.L_x_131:
[----:B------:R-:W-:Y:S01]  /*5bd0*/  LOP3.LUT R7, R7, 0x1, RZ, 0x3c, !PT ;  /* 0x0000000107077812 */ /* 0x000fe200078e3cff */
[----:B------:R-:W2:Y:S01]  /*5be0*/  LDL.LU R0, [R1] ;  /* 0x0000000001007983 */ /* 0x000ea20000300800 */
[----:B------:R-:W-:Y:S01]  /*5bf0*/  LOP3.LUT R9, R9, 0x1, RZ, 0x3c, !PT ;  /* 0x0000000109097812 */ /* 0x000fe200078e3cff */
[----:B-1----:R-:W-:Y:S01]  /*5c00*/  UIADD3 UR4, UPT, UPT, UR17, 0x24828, URZ ;  /* 0x0002482811047890 */ /* 0x002fe2000fffe0ff */
[----:B------:R-:W-:Y:S01]  /*5c10*/  LOP3.LUT R11, R11, 0x1, RZ, 0x3c, !PT ;  /* 0x000000010b0b7812 */ /* 0x000fe200078e3cff */
[----:B------:R-:W-:Y:S01]  /*5c20*/  UISETP.NE.AND UP1, UPT, UR24, 0x2, UPT ;  /* 0x000000021800788c */ /* 0x000fe2000bf25270 */
[----:B------:R-:W-:Y:S01]  /*5c30*/  LOP3.LUT R8, R8, 0x1, RZ, 0x3c, !PT ;  /* 0x0000000108087812 */ /* 0x000fe200078e3cff */
[----:B------:R-:W-:Y:S02]  /*5c40*/  UMOV UR19, 0x1 ;  /* 0x0000000100137882 */ /* 0x000fe40000000000 */
[----:B------:R-:W-:Y:S02]  /*5c50*/  USEL UR5, URZ, 0x1, UP1 ;  /* 0x00000001ff057887 */ /* 0x000fe40008800000 */
[----:B------:R-:W-:Y:S01]  /*5c60*/  USEL UR14, UR24, URZ, UP1 ;  /* 0x000000ff180e7287 */ /* 0x000fe20008800000 */
[----:B------:R1:W-:Y:S03]  /*5c70*/  UTCBAR [UR4], URZ ;  /* 0x000000ff040073e9 */ /* 0x0003e600080000ff */
[----:B------:R-:W-:Y:S02]  /*5c80*/  LOP3.LUT R6, R6, UR5, RZ, 0x3c, !PT ;  /* 0x0000000506067c12 */ /* 0x000fe4000f8e3cff */
[C---:B--2---:R-:W-:Y:S01]  /*5c90*/  ISETP.GT.U32.AND P1, PT, R0.reuse, 0x2, PT ;  /* 0x000000020000780c */ /* 0x044fe20003f24070 */
[----:B------:R-:W-:Y:S05]  /*5ca0*/  VIADD R0, R0, 0xffffffff ;  /* 0xffffffff00007836 */ /* 0x000fea0000000000 */
[----:B------:R1:W-:Y:S07]  /*5cb0*/  STL [R1], R0 ;  /* 0x0000000001007387 */ /* 0x0003ee0000100800 */
[----:B------:R-:W-:Y:S05]  /*5cc0*/  @P1 BRA `(.L_x_132) ;  /* 0xffffffec00401947 */ /* 0x000fea000383ffff */
.L_x_108:
[----:B------:R-:W-:Y:S05]  /*5cd0*/  @!P0 BRA `(.L_x_133) ;  /* 0x0000000000048947 */ /* 0x000fea0003800000 */
[----:B-1----:R-:W-:Y:S05]  /*5ce0*/  BPT.TRAP 0x1 ;  /* 0x000000040000795c */ /* 0x002fea0000300000 */
.L_x_133:
[----:B------:R-:W-:-:S05]  /*5cf0*/  HFMA2 R2, -RZ, RZ, 0, 5.9604644775390625e-08 ;  /* 0x00000001ff027431 */ /* 0x000fca00000001ff */
[----:B------:R-:W-:-:S04]  /*5d00*/  SHF.L.U32 R2, R2, 0x1f, RZ ;  /* 0x0000001f02027819 */ /* 0x000fc800000006ff */
[----:B------:R-:W2:Y:S02]  /*5d10*/  SYNCS.PHASECHK.TRANS64.TRYWAIT P1, [UR17+0x248b0], R2 ;  /* 0x0248b002ff0075a7 */ /* 0x000ea40008021111 */
[----:B--2---:R-:W-:Y:S05]  /*5d20*/  @!P1 BRA `(.L_x_134) ;  /* 0x0000008400449947 */ /* 0x004fea0003800000 */
.L_x_279:
[----:B------:R-:W-:Y:S05]  /*5d30*/  @!P0 BRA `(.L_x_135) ;  /* 0x0000000000048947 */ /* 0x000fea0003800000 */
[----:B-1----:R-:W-:Y:S05]  /*5d40*/  BPT.TRAP 0x1 ;  /* 0x000000040000795c */ /* 0x002fea0000300000 */
.L_x_135:
[----:B-1----:R-:W-:-:S09]  /*5d50*/  UIADD3 UR4, UPT, UPT, UR17, 0x248a0, URZ ;  /* 0x000248a011047890 */ /* 0x002fd2000fffe0ff */
[----:B------:R1:W-:Y:S01]  /*5d60*/  UTCBAR [UR4], URZ ;  /* 0x000000ff040073e9 */ /* 0x0003e200080000ff */
[----:B------:R-:W-:Y:S05]  /*5d70*/  @!P0 BRA `(.L_x_136) ;  /* 0x0000000000048947 */ /* 0x000fea0003800000 */
[----:B-1----:R-:W-:Y:S05]  /*5d80*/  BPT.TRAP 0x1 ;  /* 0x000000040000795c */ /* 0x002fea0000300000 */
.L_x_136:
[----:B------:R-:W2:Y:S02]  /*5d90*/  SYNCS.PHASECHK.TRANS64.TRYWAIT P1, [UR17+0x248b8], R2 ;  /* 0x0248b802ff0075a7 */ /* 0x000ea40008021111 */
[----:B--2---:R-:W-:Y:S05]  /*5da0*/  @!P1 BRA `(.L_x_137) ;  /* 0x00000084003c9947 */ /* 0x004fea0003800000 */
.L_x_281:
[----:B------:R-:W-:Y:S05]  /*5db0*/  @!P0 BRA `(.L_x_138) ;  /* 0x0000000000048947 */ /* 0x000fea0003800000 */
[----:B-1----:R-:W-:Y:S05]  /*5dc0*/  BPT.TRAP 0x1 ;  /* 0x000000040000795c */ /* 0x002fea0000300000 */
.L_x_138:
[----:B------:R-:W-:Y:S01]  /*5dd0*/  SHF.L.U32 R12, R12, 0x1f, RZ ;  /* 0x0000001f0c0c7819 */ /* 0x000fe200000006ff */
[----:B--2---:R-:W-:Y:S01]  /*5de0*/  IMAD.MOV.U32 R2, RZ, RZ, RZ ;  /* 0x000000ffff027224 */ /* 0x004fe200078e00ff */
[----:B------:R-:W-:Y:S02]  /*5df0*/  MOV R0, RZ ;  /* 0x000000ff00007202 */ /* 0x000fe40000000f00 */
[----:B------:R-:W2:Y:S02]  /*5e00*/  SYNCS.PHASECHK.TRANS64.TRYWAIT P1, [UR17+0x24890], R12 ;  /* 0x0248900cff0075a7 */ /* 0x000ea40008021111 */
[----:B--2---:R-:W-:Y:S05]  /*5e10*/  @!P1 BRA `(.L_x_139) ;  /* 0x0000008400389947 */ /* 0x004fea0003800000 */
.L_x_283:
[----:B-1----:R-:W-:Y:S01]  /*5e20*/  R2UR UR4, R15 ;  /* 0x000000000f0472ca */ /* 0x002fe200000e0000 */
[----:B------:R-:W-:Y:S01]  /*5e30*/  IMAD.MOV.U32 R4, RZ, RZ, RZ ;  /* 0x000000ffff047224 */ /* 0x000fe200078e00ff */
[----:B------:R-:W-:Y:S01]  /*5e40*/  R2UR UR47, R2 ;  /* 0x00000000022f72ca */ /* 0x000fe200000e0000 */
[----:B--2---:R-:W-:Y:S01]  /*5e50*/  IMAD.MOV.U32 R3, RZ, RZ, RZ ;  /* 0x000000ffff037224 */ /* 0x004fe200078e00ff */
[----:B------:R-:W-:Y:S01]  /*5e60*/  R2UR UR46, R0 ;  /* 0x00000000002e72ca */ /* 0x000fe200000e0000 */
[----:B------:R-:W-:Y:S01]  /*5e70*/  IMAD.MOV.U32 R2, RZ, RZ, RZ ;  /* 0x000000ffff027224 */ /* 0x000fe200078e00ff */
[----:B------:R-:W-:Y:S01]  /*5e80*/  R2UR UR45, R4 ;  /* 0x00000000042d72ca */ /* 0x000fe200000e0000 */
[----:B------:R-:W-:Y:S01]  /*5e90*/  IMAD.MOV.U32 R0, RZ, RZ, RZ ;  /* 0x000000ffff007224 */ /* 0x000fe200078e00ff */
[----:B------:R-:W-:Y:S01]  /*5ea0*/  UISETP.NE.U32.AND UP0, UPT, UR19, URZ, UPT ;  /* 0x000000ff1300728c */ /* 0x000fe2000bf05070 */
[----:B------:R-:W-:Y:S01]  /*5eb0*/  R2UR UR44, R3 ;  /* 0x00000000032c72ca */ /* 0x000fe200000e0000 */
[----:B------:R-:W-:Y:S01]  /*5ec0*/  UIADD3 UR20, UPT, UPT, UR22, 0x2, URZ ;  /* 0x0000000216147890 */ /* 0x000fe2000fffe0ff */
[----:B------:R-:W-:Y:S01]  /*5ed0*/  R2UR UR43, R2 ;  /* 0x00000000022b72ca */ /* 0x000fe200000e0000 */
[----:B------:R-:W-:Y:S01]  /*5ee0*/  UIADD3 UR18, UPT, UPT, UR22, 0x4, URZ ;  /* 0x0000000416127890 */ /* 0x000fe2000fffe0ff */
[----:B------:R-:W-:Y:S01]  /*5ef0*/  R2UR UR42, R0 ;  /* 0x00000000002a72ca */ /* 0x000fe200000e0000 */
[----:B------:R-:W-:Y:S01]  /*5f00*/  ULEA UR4, UR25, UR4, 0xa ;  /* 0x0000000419047291 */ /* 0x000fe2000f8e50ff */
[----:B------:R-:W-:Y:S01]  /*5f10*/  R2UR UR24, R2 ;  /* 0x00000000021872ca */ /* 0x000fe200000e0000 */
[----:B------:R-:W-:Y:S01]  /*5f20*/  UIADD3 UR14, UPT, UPT, UR22, 0x6, URZ ;  /* 0x00000006160e7890 */ /* 0x000fe2000fffe0ff */
[----:B------:R-:W-:Y:S01]  /*5f30*/  R2UR UR16, R0 ;  /* 0x00000000001072ca */ /* 0x000fe200000e0000 */
        /* <DEDUP_REMOVED lines=11> */
[----:B------:R-:W-:Y:S01]  /*5ff0*/  UIADD3 UR6, UPT, UPT, UR22, 0x406, URZ ;  /* 0x0000040616067890 */ /* 0x000fe2000fffe0ff */
[----:B------:R-:W-:Y:S01]  /*6000*/  UMOV UR5, 0x40004040 ;  /* 0x4000404000057882 */ /* 0x000fe20000000000 */
[----:B------:R-:W-:Y:S01]  /*6010*/  UIADD3 UR28, UPT, UPT, UR4, 0x380, URZ ;  /* 0x00000380041c7890 */ /* 0x000fe2000fffe0ff */
[----:B------:R1:W-:Y:S01]  /*6020*/  UTCHMMA gdesc[UR22], gdesc[UR4], tmem[UR47], tmem[UR62], idesc[UR63], UP0 ;  /* 0x00ff3e04160075ea */ /* 0x0003e2000800002f */
        /* <DEDUP_REMOVED lines=36> */
[----:B-1----:R-:W-:Y:S05]  /*6270*/  BPT.TRAP 0x1 ;  /* 0x000000040000795c */ /* 0x002fea0000300000 */
.L_x_140:
[----:B------:R-:W-:Y:S01]  /*6280*/  ELECT P1, URZ, PT ;  /* 0x0000000000ff782f */ /* 0x000fe20003820000 */
[----:B------:R-:W-:Y:S01]  /*6290*/  IMAD.MOV.U32 R0, RZ, RZ, 0x80 ;  /* 0x00000080ff007424 */ /* 0x000fe200078e00ff */
[----:B-1----:R-:W-:Y:S02]  /*62a0*/  USHF.R.U32.HI UR4, URZ, 0x4, UR17 ;  /* 0x00000004ff047899 */ /* 0x002fe40008011611 */
[----:B------:R-:W-:Y:S02]  /*62b0*/  UIADD3 UR11, UPT, UPT, UR17, 0x248a8, URZ ;  /* 0x000248a8110b7890 */ /* 0x000fe4000fffe0ff */
[----:B------:R-:W-:Y:S01]  /*62c0*/  ULOP3.LUT UR4, UR4, 0x3fff, URZ, 0xc0, !UPT ;  /* 0x00003fff04047892 */ /* 0x000fe2000f8ec0ff */
[----:B------:R-:W-:Y:S01]  /*62d0*/  UMOV UR18, 0x0 ;  /* 0x0000000000127882 */ /* 0x000fe20000000000 */
[----:B------:R-:W-:Y:S01]  /*62e0*/  UMOV UR19, 0x8118490 ;  /* 0x0811849000137882 */ /* 0x000fe20000000000 */
[----:B------:R-:W-:Y:S01]  /*62f0*/  UMOV UR14, 0x0 ;  /* 0x00000000000e7882 */ /* 0x000fe20000000000 */
[----:B------:R-:W-:Y:S01]  /*6300*/  UMOV UR15, 0x8118490 ;  /* 0x08118490000f7882 */ /* 0x000fe20000000000 */
[----:B------:R-:W-:-:S02]  /*6310*/  UMOV UR5, 0x40004040 ;  /* 0x4000404000057882 */ /* 0x000fc40000000000 */
[----:B------:R-:W-:Y:S01]  /*6320*/  @P1 IMAD.U32 R13, RZ, RZ, UR4 ;  /* 0x00000004ff0d1e24 */ /* 0x000fe2000f8e00ff */
[----:B------:R-:W-:Y:S01]  /*6330*/  @P1 R2UR UR10, R0 ;  /* 0x00000000000a12ca */ /* 0x000fe200000e0000 */
[----:B------:R-:W-:Y:S01]  /*6340*/  @P1 IMAD.MOV.U32 R3, RZ, RZ, 0x40004040 ;  /* 0x40004040ff031424 */ /* 0x000fe200078e00ff */
[----:B------:R-:W-:Y:S01]  /*6350*/  UTCBAR [UR11], URZ ;  /* 0x000000ff0b0073e9 */ /* 0x000fe200080000ff */
[----:B------:R-:W-:Y:S01]  /*6360*/  @P1 IMAD.MOV.U32 R2, RZ, RZ, R13 ;  /* 0x000000ffff021224 */ /* 0x000fe200078e000d */
[----:B------:R-:W-:Y:S02]  /*6370*/  UIADD3 UR4, UPT, UPT, UR26, 0x80, URZ ;  /* 0x000000801a047890 */ /* 0x000fe4000fffe0ff */
[----:B------:R-:W-:Y:S02]  /*6380*/  @P1 R2UR.BROADCAST UR7, R3 ;  /* 0x00000000030712ca */ /* 0x000fe400008e0000 */
[----:B------:R-:W-:Y:S02]  /*6390*/  @P1 R2UR.BROADCAST UR6, R2 ;  /* 0x00000000020612ca */ /* 0x000fe400008e0000 */
[----:B------:R-:W-:-:S11]  /*63a0*/  ELECT P1, URZ, PT ;  /* 0x0000000000ff782f */ /* 0x000fd60003820000 */
[----:B------:R1:W-:Y:S02]  /*63b0*/  UTCHMMA gdesc[UR26], gdesc[UR6], tmem[UR10], tmem[UR18], idesc[UR19], !UPT ;  /* 0x00ff12061a0075ea */ /* 0x0003e4000f80000a */
[----:B------:R-:W-:Y:S01]  /*63c0*/  @P1 VIADD R2, R13, 0x80 ;  /* 0x000000800d021836 */ /* 0x000fe20000000000 */
[----:B------:R-:W-:Y:S01]  /*63d0*/  @P1 R2UR UR12, R0 ;  /* 0x00000000000c12ca */ /* 0x000fe200000e0000 */
[----:B------:R-:W-:-:S03]  /*63e0*/  @P1 IMAD.MOV.U32 R3, RZ, RZ, 0x40004040 ;  /* 0x40004040ff031424 */ /* 0x000fc600078e00ff */
[----:B------:R-:W-:Y:S02]  /*63f0*/  @P1 R2UR.BROADCAST UR8, R2 ;  /* 0x00000000020812ca */ /* 0x000fe400008e0000 */
[----:B------:R-:W-:Y:S02]  /*6400*/  @P1 R2UR.BROADCAST UR9, R3 ;  /* 0x00000000030912ca */ /* 0x000fe400008e0000 */
[----:B------:R-:W-:-:S11]  /*6410*/  ELECT P1, URZ, PT ;  /* 0x0000000000ff782f */ /* 0x000fd60003820000 */
[----:B------:R2:W-:Y:S02]  /*6420*/  UTCHMMA gdesc[UR4], gdesc[UR8], tmem[UR12], tmem[UR14], idesc[UR15], UPT ;  /* 0x00ff0e08040075ea */ /* 0x0005e4000b80000c */
[----:B------:R-:W-:Y:S01]  /*6430*/  @P1 VIADD R2, R13, 0x100 ;  /* 0x000001000d021836 */ /* 0x000fe20000000000 */
[----:B------:R-:W-:Y:S01]  /*6440*/  @P1 R2UR UR13, R0 ;  /* 0x00000000000d12ca */ /* 0x000fe200000e0000 */
[----:B------:R-:W-:Y:S01]  /*6450*/  @P1 IMAD.MOV.U32 R3, RZ, RZ, 0x40004040 ;  /* 0x40004040ff031424 */ /* 0x000fe200078e00ff */
[----:B-1----:R-:W-:Y:S02]  /*6460*/  UIADD3 UR6, UPT, UPT, UR26, 0x100, URZ ;  /* 0x000001001a067890 */ /* 0x002fe4000fffe0ff */
[----:B------:R-:W-:Y:S01]  /*6470*/  @P1 R2UR.BROADCAST UR10, R2 ;  /* 0x00000000020a12ca */ /* 0x000fe200008e0000 */
[----:B------:R-:W-:Y:S01]  /*6480*/  UMOV UR7, 0x40004040 ;  /* 0x4000404000077882 */ /* 0x000fe20000000000 */
[----:B------:R-:W-:Y:S02]  /*6490*/  @P1 R2UR.BROADCAST UR11, R3 ;  /* 0x00000000030b12ca */ /* 0x000fe400008e0000 */
[----:B------:R-:W-:-:S11]  /*64a0*/  ELECT P1, URZ, PT ;  /* 0x0000000000ff782f */ /* 0x000fd60003820000 */
[----:B------:R1:W-:Y:S02]  /*64b0*/  UTCHMMA gdesc[UR6], gdesc[UR10], tmem[UR13], tmem[UR18], idesc[UR19], UPT ;  /* 0x00ff120a060075ea */ /* 0x0003e4000b80000d */
[----:B------:R-:W-:Y:S02]  /*64c0*/  @P1 VIADD R2, R13, 0x180 ;  /* 0x000001800d021836 */ /* 0x000fe40000000000 */
[----:B------:R-:W-:Y:S01]  /*64d0*/  @P1 IMAD.MOV.U32 R3, RZ, RZ, 0x40004040 ;  /* 0x40004040ff031424 */ /* 0x000fe200078e00ff */
[----:B--2---:R-:W-:Y:S01]  /*64e0*/  @P1 R2UR UR12, R0 ;  /* 0x00000000000c12ca */ /* 0x004fe200000e0000 */
[----:B------:R-:W-:Y:S01]  /*64f0*/  UIADD3 UR4, UPT, UPT, UR26, 0x180, URZ ;  /* 0x000001801a047890 */ /* 0x000fe2000fffe0ff */
[----:B------:R-:W-:Y:S02]  /*6500*/  @P1 R2UR.BROADCAST UR8, R2 ;  /* 0x00000000020812ca */ /* 0x000fe400008e0000 */
[----:B------:R-:W-:Y:S02]  /*6510*/  @P1 R2UR.BROADCAST UR9, R3 ;  /* 0x00000000030912ca */ /* 0x000fe400008e0000 */
[----:B------:R-:W-:-:S11]  /*6520*/  ELECT P1, URZ, PT ;  /* 0x0000000000ff782f */ /* 0x000fd60003820000 */
[----:B------:R2:W-:Y:S02]  /*6530*/  UTCHMMA gdesc[UR4], gdesc[UR8], tmem[UR12], tmem[UR14], idesc[UR15], UPT ;  /* 0x00ff0e08040075ea */ /* 0x0005e4000b80000c */
[----:B------:R-:W-:Y:S02]  /*6540*/  @P1 VIADD R2, R13, 0x200 ;  /* 0x000002000d021836 */ /* 0x000fe40000000000 */
[----:B------:R-:W-:Y:S01]  /*6550*/  @P1 IMAD.MOV.U32 R3, RZ, RZ, 0x40004040 ;  /* 0x40004040ff031424 */ /* 0x000fe200078e00ff */
[----:B-1----:R-:W-:Y:S01]  /*6560*/  @P1 R2UR UR13, R0 ;  /* 0x00000000000d12ca */ /* 0x002fe200000e0000 */
[----:B------:R-:W-:Y:S01]  /*6570*/  UIADD3 UR6, UPT, UPT, UR26, 0x200, URZ ;  /* 0x000002001a067890 */ /* 0x000fe2000fffe0ff */
[----:B------:R-:W-:Y:S02]  /*6580*/  @P1 R2UR.BROADCAST UR10, R2 ;  /* 0x00000000020a12ca */ /* 0x000fe400008e0000 */
        /* <DEDUP_REMOVED lines=11> */
[C---:B------:R-:W-:Y:S02]  /*6640*/  @P1 VIADD R2, R13.reuse, 0x300 ;  /* 0x000003000d021836 */ /* 0x040fe40000000000 */
[----:B------:R-:W-:Y:S01]  /*6650*/  @P1 IMAD.MOV.U32 R3, RZ, RZ, 0x40004040 ;  /* 0x40004040ff031424 */ /* 0x000fe200078e00ff */
[----:B-1----:R-:W-:Y:S01]  /*6660*/  @P1 R2UR UR13, R0 ;  /* 0x00000000000d12ca */ /* 0x002fe200000e0000 */
[----:B------:R-:W-:Y:S01]  /*6670*/  UIADD3 UR6, UPT, UPT, UR26, 0x300, URZ ;  /* 0x000003001a067890 */ /* 0x000fe2000fffe0ff */
[----:B------:R-:W-:Y:S01]  /*6680*/  @P1 R2UR.BROADCAST UR10, R2 ;  /* 0x00000000020a12ca */ /* 0x000fe200008e0000 */
[----:B------:R-:W-:Y:S01]  /*6690*/  VIADD R2, R13, 0x380 ;  /* 0x000003800d027836 */ /* 0x000fe20000000000 */
[----:B------:R-:W-:Y:S02]  /*66a0*/  @P1 R2UR.BROADCAST UR11, R3 ;  /* 0x00000000030b12ca */ /* 0x000fe400008e0000 */
[----:B------:R-:W-:-:S11]  /*66b0*/  ELECT P1, URZ, PT ;  /* 0x0000000000ff782f */ /* 0x000fd60003820000 */
[----:B------:R1:W-:Y:S02]  /*66c0*/  UTCHMMA gdesc[UR6], gdesc[UR10], tmem[UR13], tmem[UR18], idesc[UR19], UPT ;  /* 0x00ff120a060075ea */ /* 0x0003e4000b80000d */
[----:B------:R-:W-:Y:S01]  /*66d0*/  @P1 IMAD.MOV.U32 R3, RZ, RZ, 0x40004040 ;  /* 0x40004040ff031424 */ /* 0x000fe200078e00ff */
[----:B--2---:R-:W-:Y:S01]  /*66e0*/  @P1 R2UR UR12, R0 ;  /* 0x00000000000c12ca */ /* 0x004fe200000e0000 */
[----:B------:R-:W-:Y:S01]  /*66f0*/  UIADD3 UR4, UPT, UPT, UR26, 0x380, URZ ;  /* 0x000003801a047890 */ /* 0x000fe2000fffe0ff */
[----:B------:R-:W-:Y:S02]  /*6700*/  @P1 R2UR.BROADCAST UR8, R2 ;  /* 0x00000000020812ca */ /* 0x000fe400008e0000 */
[----:B------:R-:W-:-:S13]  /*6710*/  @P1 R2UR.BROADCAST UR9, R3 ;  /* 0x00000000030912ca */ /* 0x000fda00008e0000 */
[----:B------:R1:W-:Y:S01]  /*6720*/  UTCHMMA gdesc[UR4], gdesc[UR8], tmem[UR12], tmem[UR14], idesc[UR15], UPT ;  /* 0x00ff0e08040075ea */ /* 0x0003e2000b80000c */
[----:B------:R-:W-:Y:S05]  /*6730*/  @!P0 BRA `(.L_x_141) ;  /* 0x0000000000048947 */ /* 0x000fea0003800000 */
[----:B-1----:R-:W-:Y:S05]  /*6740*/  BPT.TRAP 0x1 ;  /* 0x000000040000795c */ /* 0x002fea0000300000 */
.L_x_141:
[----:B-1----:R-:W-:Y:S01]  /*6750*/  UIADD3 UR4, UPT, UPT, UR17, 0x24870, URZ ;  /* 0x0002487011047890 */ /* 0x002fe2000fffe0ff */
[----:B------:R-:W-:Y:S08]  /*6760*/  BSSY.RECONVERGENT B0, `(.L_x_142) ;  /* 0x0000004000007945 */ /* 0x000ff00003800200 */
[----:B------:R1:W-:Y:S01]  /*6770*/  UTCBAR [UR4], URZ ;  /* 0x000000ff040073e9 */ /* 0x0003e200080000ff */
[----:B------:R-:W-:Y:S05]  /*6780*/  @!P3 BRA `(.L_x_143) ;  /* 0x000000000004b947 */ /* 0x000fea0003800000 */
[----:B-1----:R-:W-:Y:S05]  /*6790*/  BPT.TRAP 0x1 ;  /* 0x000000040000795c */ /* 0x002fea0000300000 */
.L_x_143:
[----:B-1----:R-:W-:Y:S05]  /*67a0*/  BSYNC.RECONVERGENT B0 ;  /* 0x0000000000007941 */ /* 0x002fea0003800200 */
.L_x_142:
[----:B------:R-:W-:-:S04]  /*67b0*/  ULEA UR4, UR25, UR17, 0x3 ;  /* 0x0000001119047291 */ /* 0x000fc8000f8e18ff */
[----:B------:R-:W-:-:S09]  /*67c0*/  UIADD3 UR4, UPT, UPT, UR4, 0x24810, URZ ;  /* 0x0002481004047890 */ /* 0x000fd2000fffe0ff */
[----:B------:R1:W-:Y:S01]  /*67d0*/  UTCBAR [UR4], URZ ;  /* 0x000000ff040073e9 */ /* 0x0003e200080000ff */
[----:B------:R-:W-:Y:S05]  /*67e0*/  @!P0 BRA `(.L_x_144) ;  /* 0x0000000000048947 */ /* 0x000fea0003800000 */
[----:B-1----:R-:W-:Y:S05]  /*67f0*/  BPT.TRAP 0x1 ;  /* 0x000000040000795c */ /* 0x002fea0000300000 */
.L_x_144:
[----:B------:R-:W-:-:S13]  /*6800*/  ELECT P0, URZ, PT ;  /* 0x0000000000ff782f */ /* 0x000fda0003800000 */
[----:B-1----:R-:W-:Y:S05]  /*6810*/  @!P0 EXIT ;  /* 0x000000000000894d */ /* 0x002fea0003800000 */
[----:B------:R-:W-:-:S09]  /*6820*/  UIADD3 UR4, UPT, UPT, UR17, 0x24898, URZ ;  /* 0x0002489811047890 */ /* 0x000fd2000fffe0ff */
[----:B------:R1:W-:Y:S01]  /*6830*/  UTCBAR [UR4], URZ ;  /* 0x000000ff040073e9 */ /* 0x0003e200080000ff */
[----:B------:R-:W-:Y:S01]  /*6840*/  NOP ;  /* 0x0000000000007918 */ /* 0x000fe20000000000 */
[----:B-1----:R-:W-:Y:S05]  /*6850*/  EXIT ;  /* 0x000000000000794d */ /* 0x002fea0003800000 */
.L_x_48:
[----:B------:R-:W-:-:S05]  /*6860*/  IMAD.MOV.U32 R4, RZ, RZ, -0x3 ;  /* 0xfffffffdff047424 */ /* 0x000fca00078e00ff */
[----:B------:R-:W-:-:S05]  /*6870*/  VIADDMNMX.U32 R4, R3, R4, 0x2, PT ;  /* 0x0000000203047446 */ /* 0x000fca0003800004 */
[----:B------:R-:W-:-:S06]  /*6880*/  IMAD.SHL.U32 R4, R4, 0x4, RZ ;  /* 0x0000000404047824 */ /* 0x000fcc00078e00ff */
[----:B------:R-:W1:Y:S02]  /*6890*/  LDC R4, c[0x2][R4+0xc] ;  /* 0x0080030004047b82 */ /* 0x000e640000000800 */
[----:B-1----:R-:W-:-:S04]  /*68a0*/  SHF.R.S32.HI R5, RZ, 0x1f, R4 ;  /* 0x0000001fff057819 */ /* 0x002fc80000011404 */
.L_x_300:
[----:B------:R-:W-:Y:S05]  /*68b0*/  BRX R4 -0x68c0                                                                                                                                                                                                                                      (*"BRANCH_TARGETS .L_x_160,.L_x_145,.L_x_299"*) ;  /* 0xffffff9404d07949 */ /* 0x000fea000383ffff */
.L_x_145:
[----:B------:R-:W-:-:S08]  /*68c0*/  NOP ;  /* 0x0000000000007918 */ /* 0x000fd00000000000 */
[----:B------:R-:W1:Y:S02]  /*68d0*/  USETMAXREG.TRY_ALLOC.CTAPOOL UP0, 0x98 ;  /* 0x00000098000079c8 */ /* 0x000e640008000600 */
[----:B-1----:R-:W-:Y:S05]  /*68e0*/  BRA.U !UP0, `(.L_x_145) ;  /* 0xfffffffd08f47547 */ /* 0x002fea000b83ffff */
[C---:B------:R-:W-:Y:S01]  /*68f0*/  IMAD.U32 R4, R2.reuse, 0x10000, RZ ;  /* 0x0001000002047824 */ /* 0x040fe200078e00ff */
[C---:B------:R-:W-:Y:S01]  /*6900*/  LOP3.LUT R68, R2.reuse, 0x7f, RZ, 0xc0, !PT ;  /* 0x0000007f02447812 */ /* 0x040fe200078ec0ff */
[----:B------:R-:W-:Y:S01]  /*6910*/  IMAD.SHL.U32 R70, R2, 0x20, RZ ;  /* 0x0000002002467824 */ /* 0x000fe200078e00ff */
[----:B------:R-:W1:Y:S01]  /*6920*/  LDCU.64 UR10, c[0x0][0x348] ;  /* 0x00006900ff0a77ac */ /* 0x000e620008000a00 */
[----:B------:R-:W-:Y:S01]  /*6930*/  IMAD.MOV.U32 R79, RZ, RZ, RZ ;  /* 0x000000ffff4f7224 */ /* 0x000fe200078e00ff */
[----:B------:R-:W-:Y:S02]  /*6940*/  LOP3.LUT R4, R4, 0xe00000, RZ, 0xc0, !PT ;  /* 0x00e0000004047812 */ /* 0x000fe400078ec0ff */
[----:B------:R-:W-:Y:S01]  /*6950*/  LOP3.LUT R70, R70, 0x1fe0, RZ, 0xc0, !PT ;  /* 0x00001fe046467812 */ /* 0x000fe200078ec0ff */
[----:B------:R-:W-:Y:S01]  /*6960*/  UMOV UR8, URZ ;  /* 0x000000ff00087c82 */ /* 0x000fe20008000000 */
[C---:B------:R-:W-:Y:S01]  /*6970*/  LOP3.LUT R69, R4.reuse, 0x80, RZ, 0xfc, !PT ;  /* 0x0000008004457812 */ /* 0x040fe200078efcff */
[----:B------:R-:W-:Y:S01]  /*6980*/  UMOV UR7, URZ ;  /* 0x000000ff00077c82 */ /* 0x000fe20008000000 */
[----:B------:R-:W-:Y:S01]  /*6990*/  LOP3.LUT R2, R4, 0xa0, RZ, 0xfc, !PT ;  /* 0x000000a004027812 */ /* 0x000fe200078efcff */
[----:B------:R-:W-:Y:S01]  /*69a0*/  UMOV UR19, URZ ;  /* 0x000000ff00137c82 */ /* 0x000fe20008000000 */
.L_x_159:
[----:B------:R-:W-:-:S13]  /*69b0*/  ISETP.NE.AND P0, PT, R3, 0x4, PT ;  /* 0x000000040300780c */ /* 0x000fda0003f05270 */
[----:B--2---:R-:W-:Y:S05]  /*69c0*/  @!P0 BRA `(.L_x_146) ;  /* 0x0000000000048947 */ /* 0x004fea0003800000 */
[----:B-1----:R-:W-:Y:S05]  /*69d0*/  BPT.TRAP 0x1 ;  /* 0x000000040000795c */ /* 0x002fea0000300000 */
.L_x_146:
[----:B------:R-:W2:Y:S01]  /*69e0*/  S2UR UR9, SR_CgaCtaId ;  /* 0x00000000000979c3 */ /* 0x000ea20000008800 */
[----:B------:R-:W-:Y:S01]  /*69f0*/  UMOV UR6, 0x400 ;  /* 0x0000040000067882 */ /* 0x000fe20000000000 */
[----:B------:R-:W-:Y:S01]  /*6a00*/  SHF.L.U32 R5, R79, 0x1f, RZ ;  /* 0x0000001f4f057819 */ /* 0x000fe200000006ff */
[----:B--2---:R-:W-:-:S09]  /*6a10*/  ULEA UR6, UR9, UR6, 0x18 ;  /* 0x0000000609067291 */ /* 0x004fd2000f8ec0ff */
[----:B------:R-:W2:Y:S02]  /*6a20*/  SYNCS.PHASECHK.TRANS64.TRYWAIT P1, [UR6+0x24870], R5 ;  /* 0x02487005ff0075a7 */ /* 0x000ea40008021106 */
[----:B--2---:R-:W-:Y:S05]  /*6a30*/  @!P1 BRA `(.L_x_147) ;  /* 0x0000007800489947 */ /* 0x004fea0003800000 */
.L_x_285:
[----:B------:R-:W-:Y:S02]  /*6a40*/  R2UR UR5, R69 ;  /* 0x00000000450572ca */ /* 0x000fe400000e0000 */
[----:B------:R-:W-:-:S11]  /*6a50*/  R2UR UR4, R2 ;  /* 0x00000000020472ca */ /* 0x000fd600000e0000 */
[----:B------:R-:W3:Y:S02]  /*6a60*/  LDTM.x32 R36, tmem[UR5] ;  /* 0x00000005002479ee */ /* 0x000ee400082c0000 */
[----:B--2---:R-:W2:Y:S01]  /*6a70*/  LDTM.x32 R4, tmem[UR4] ;  /* 0x00000004000479ee */ /* 0x004ea200082c0000 */
[----:B------:R-:W-:Y:S01]  /*6a80*/  NOP ;  /* 0x0000000000007918 */ /* 0x000fe20000000000 */
[----:B------:R-:W-:Y:S05]  /*6a90*/  @!P0 BRA `(.L_x_148) ;  /* 0x0000000000088947 */ /* 0x000fea0003800000 */
[----:B-1----:R-:W-:Y:S05]  /*6aa0*/  BPT.TRAP 0x1 ;  /* 0x000000040000795c */ /* 0x002fea0000300000 */
[----:B------:R-:W-:Y:S05]  /*6ab0*/  BPT.TRAP 0x1 ;  /* 0x000000040000795c */ /* 0x000fea0000300000 */
.L_x_148:
[----:B------:R-:W-:Y:S01]  /*6ac0*/  ISETP.NE.AND P0, PT, RZ, UR7, PT ;  /* 0x00000007ff007c0c */ /* 0x000fe2000bf05270 */
[----:B------:R-:W-:Y:S01]  /*6ad0*/  UIADD3 UR4, UPT, UPT, UR6, 0x24878, URZ ;  /* 0x0002487806047890 */ /* 0x000fe2000fffe0ff */
[----:B------:R-:W-:Y:S02]  /*6ae0*/  BSSY.RECONVERGENT B0, `(.L_x_149) ;  /* 0x0000006000007945 */ /* 0x000fe40003800200 */
[----:B------:R-:W-:Y:S01]  /*6af0*/  ISETP.EQ.AND P0, PT, R68, RZ, P0 ;  /* 0x000000ff4400720c */ /* 0x000fe20000702270 */
[----:B------:R-:W-:-:S09]  /*6b00*/  UPRMT UR4, UR9, 0x654, UR4 ;  /* 0x0000065409047896 */ /* 0x000fd20008000004 */
[----:B--2---:R-:W-:Y:S03]  /*6b10*/  SYNCS.ARRIVE.TRANS64.RED.A1T0 RZ, [UR4], RZ ;  /* 0x000000ffffff79a7 */ /* 0x004fe60008100404 */
[----:B------:R-:W-:Y:S05]  /*6b20*/  @!P0 BRA `(.L_x_150) ;  /* 0x0000000000048947 */ /* 0x000fea0003800000 */
[----:B------:R-:W-:-:S04]  /*6b30*/  DEPBAR.LE SB0, 0x1 ;  /* 0x000080400000791a */ /* 0x000fc80000000000 */
.L_x_150:
[----:B-1----:R-:W-:Y:S05]  /*6b40*/  BSYNC.RECONVERGENT B0 ;  /* 0x0000000000007941 */ /* 0x002fea0003800200 */
.L_x_149:
[----:B------:R-:W1:Y:S08]  /*6b50*/  S2UR UR9, SR_SWINHI ;  /* 0x00000000000979c3 */ /* 0x000e700000002f00 */
[----:B------:R-:W-:Y:S01]  /*6b60*/  BAR.SYNC.DEFER_BLOCKING 0x2, 0x80 ;  /* 0x0082000000007b1d */ /* 0x000fe20000010000 */
[----:B------:R-:W-:Y:S01]  /*6b70*/  ISETP.NE.AND P6, PT, R68, RZ, PT ;  /* 0x000000ff4400720c */ /* 0x000fe20003fc5270 */
[----:B------:R-:W-:-:S04]  /*6b80*/  USHF.L.U32 UR18, UR8, 0x7, URZ ;  /* 0x0000000708127899 */ /* 0x000fc800080006ff */
[----:B------:R-:W-:Y:S01]  /*6b90*/  BSSY.RECONVERGENT B0, `(.L_x_151) ;  /* 0x0000043000007945 */ /* 0x000fe20003800200 */
[----:B------:R-:W-:Y:S01]  /*6ba0*/  UMOV UR4, UR6 ;  /* 0x0000000600047c82 */ /* 0x000fe20008000000 */
[----:B-1----:R-:W-:Y:S01]  /*6bb0*/  UMOV UR5, UR9 ;  /* 0x0000000900057c82 */ /* 0x002fe20008000000 */
[----:B------:R-:W-:Y:S02]  /*6bc0*/  IMAD.U32 R80, RZ, RZ, UR4 ;  /* 0x00000004ff507e24 */ /* 0x000fe4000f8e00ff */
[----:B------:R-:W-:Y:S02]  /*6bd0*/  IMAD.U32 R81, RZ, RZ, UR5 ;  /* 0x00000005ff517e24 */ /* 0x000fe4000f8e00ff */
[----:B------:R-:W-:-:S03]  /*6be0*/  IMAD.WIDE.U32 R80, R70, 0x4, R80 ;  /* 0x0000000446507825 */ /* 0x000fc600078e0050 */
[C---:B------:R-:W-:Y:S02]  /*6bf0*/  IADD3 R71, P4, PT, R80.reuse, 0x1c000, RZ ;  /* 0x0001c00050477810 */ /* 0x040fe40007f9e0ff */
[C---:B------:R-:W-:Y:S02]  /*6c00*/  IADD3 R73, P3, PT, R80.reuse, 0x1c010, RZ ;  /* 0x0001c01050497810 */ /* 0x040fe40007f7e0ff */
[C---:B------:R-:W-:Y:S01]  /*6c10*/  IADD3 R75, P2, PT, R80.reuse, 0x1c020, RZ ;  /* 0x0001c020504b7810 */ /* 0x040fe20007f5e0ff */
[--C-:B------:R-:W-:Y:S01]  /*6c20*/  IMAD.X R89, RZ, RZ, R81.reuse, P4 ;  /* 0x000000ffff597224 */ /* 0x100fe200020e0651 */
[----:B------:R-:W-:Y:S01]  /*6c30*/  IADD3 R77, P1, PT, R80, 0x1c030, RZ ;  /* 0x0001c030504d7810 */ /* 0x000fe20007f3e0ff */
[--C-:B------:R-:W-:Y:S02]  /*6c40*/  IMAD.X R87, RZ, RZ, R81.reuse, P3 ;  /* 0x000000ffff577224 */ /* 0x100fe400018e0651 */
[----:B------:R-:W-:Y:S01]  /*6c50*/  IMAD.X R85, RZ, RZ, R81, P2 ;  /* 0x000000ffff557224 */ /* 0x000fe200010e0651 */
[----:B------:R-:W-:Y:S01]  /*6c60*/  SHF.R.U64 R72, R71, 0x3, R89 ;  /* 0x0000000347487819 */ /* 0x000fe20000001259 */
[----:B------:R-:W-:Y:S01]  /*6c70*/  IMAD.X R83, RZ, RZ, R81, P1 ;  /* 0x000000ffff537224 */ /* 0x000fe200008e0651 */
[----:B------:R-:W-:-:S02]  /*6c80*/  SHF.R.U64 R74, R73, 0x3, R87 ;  /* 0x00000003494a7819 */ /* 0x000fc40000001257 */
[----:B------:R-:W-:Y:S02]  /*6c90*/  SHF.R.U64 R76, R75, 0x3, R85 ;  /* 0x000000034b4c7819 */ /* 0x000fe40000001255 */
[----:B------:R-:W-:Y:S02]  /*6ca0*/  SHF.R.U64 R78, R77, 0x3, R83 ;  /* 0x000000034d4e7819 */ /* 0x000fe40000001253 */
[----:B------:R-:W-:Y:S02]  /*6cb0*/  LOP3.LUT R88, R71, 0x70, R72, 0x78, !PT ;  /* 0x0000007047587812 */ /* 0x000fe400078e7848 */
[----:B------:R-:W-:Y:S02]  /*6cc0*/  LOP3.LUT R86, R73, 0x70, R74, 0x78, !PT ;  /* 0x0000007049567812 */ /* 0x000fe400078e784a */
[----:B------:R-:W-:Y:S01]  /*6cd0*/  IADD3 R71, P4, PT, R80, 0x1c040, RZ ;  /* 0x0001c04050477810 */ /* 0x000fe20007f9e0ff */
[----:B---3--:R1:W-:Y:S01]  /*6ce0*/  ST.E.128 desc[UR22][R88.64], R36 ;  /* 0x0000002458007985 */ /* 0x0083e2000c101d16 */
[----:B------:R-:W-:-:S02]  /*6cf0*/  LOP3.LUT R84, R75, 0x70, R76, 0x78, !PT ;  /* 0x000000704b547812 */ /* 0x000fc400078e784c */
[C---:B------:R-:W-:Y:S01]  /*6d00*/  IADD3 R73, P3, PT, R80.reuse, 0x1c050, RZ ;  /* 0x0001c05050497810 */ /* 0x040fe20007f7e0ff */
[--C-:B------:R-:W-:Y:S01]  /*6d10*/  IMAD.X R97, RZ, RZ, R81.reuse, P4 ;  /* 0x000000ffff617224 */ /* 0x100fe200020e0651 */
[----:B------:R-:W-:Y:S01]  /*6d20*/  LOP3.LUT R82, R77, 0x70, R78, 0x78, !PT ;  /* 0x000000704d527812 */ /* 0x000fe200078e784e */
[----:B------:R1:W-:Y:S01]  /*6d30*/  ST.E.128 desc[UR22][R86.64], R40 ;  /* 0x0000002856007985 */ /* 0x0003e2000c101d16 */
[C---:B------:R-:W-:Y:S01]  /*6d40*/  IADD3 R75, P2, PT, R80.reuse, 0x1c060, RZ ;  /* 0x0001c060504b7810 */ /* 0x040fe20007f5e0ff */
[----:B------:R-:W-:Y:S01]  /*6d50*/  IMAD.X R95, RZ, RZ, R81, P3 ;  /* 0x000000ffff5f7224 */ /* 0x000fe200018e0651 */
[----:B------:R-:W-:Y:S01]  /*6d60*/  IADD3 R77, P1, PT, R80, 0x1c070, RZ ;  /* 0x0001c070504d7810 */ /* 0x000fe20007f3e0ff */
[----:B------:R1:W-:Y:S01]  /*6d70*/  ST.E.128 desc[UR22][R84.64], R44 ;  /* 0x0000002c54007985 */ /* 0x0003e2000c101d16 */
[----:B------:R-:W-:Y:S01]  /*6d80*/  SHF.R.U64 R72, R71, 0x3, R97 ;  /* 0x0000000347487819 */ /* 0x000fe20000001261 */
[----:B------:R-:W-:Y:S01]  /*6d90*/  IMAD.X R93, RZ, RZ, R81, P2 ;  /* 0x000000ffff5d7224 */ /* 0x000fe200010e0651 */
[----:B------:R-:W-:Y:S01]  /*6da0*/  SHF.R.U64 R74, R73, 0x3, R95 ;  /* 0x00000003494a7819 */ /* 0x000fe2000000125f */
[----:B------:R-:W-:Y:S01]  /*6db0*/  IMAD.X R91, RZ, RZ, R81, P1 ;  /* 0x000000ffff5b7224 */ /* 0x000fe200008e0651 */
[----:B------:R-:W-:Y:S01]  /*6dc0*/  LOP3.LUT R96, R71, 0x70, R72, 0x78, !PT ;  /* 0x0000007047607812 */ /* 0x000fe200078e7848 */
[----:B------:R1:W-:Y:S01]  /*6dd0*/  ST.E.128 desc[UR22][R82.64], R48 ;  /* 0x0000003052007985 */ /* 0x0003e2000c101d16 */
[----:B------:R-:W-:-:S02]  /*6de0*/  SHF.R.U64 R76, R75, 0x3, R93 ;  /* 0x000000034b4c7819 */ /* 0x000fc4000000125d */
[----:B------:R-:W-:Y:S01]  /*6df0*/  SHF.R.U64 R78, R77, 0x3, R91 ;  /* 0x000000034d4e7819 */ /* 0x000fe2000000125b */
[----:B------:R1:W-:Y:S01]  /*6e00*/  ST.E.128 desc[UR22][R96.64], R52 ;  /* 0x0000003460007985 */ /* 0x0003e2000c101d16 */
[----:B------:R-:W-:Y:S02]  /*6e10*/  LOP3.LUT R94, R73, 0x70, R74, 0x78, !PT ;  /* 0x00000070495e7812 */ /* 0x000fe400078e784a */
[----:B------:R-:W-:Y:S02]  /*6e20*/  LOP3.LUT R92, R75, 0x70, R76, 0x78, !PT ;  /* 0x000000704b5c7812 */ /* 0x000fe400078e784c */
[----:B------:R-:W-:Y:S01]  /*6e30*/  LOP3.LUT R90, R77, 0x70, R78, 0x78, !PT ;  /* 0x000000704d5a7812 */ /* 0x000fe200078e784e */
[----:B------:R1:W-:Y:S04]  /*6e40*/  ST.E.128 desc[UR22][R94.64], R56 ;  /* 0x000000385e007985 */ /* 0x0003e8000c101d16 */
[----:B------:R1:W-:Y:S04]  /*6e50*/  ST.E.128 desc[UR22][R92.64], R60 ;  /* 0x0000003c5c007985 */ /* 0x0003e8000c101d16 */
[----:B------:R1:W-:Y:S01]  /*6e60*/  ST.E.128 desc[UR22][R90.64], R64 ;  /* 0x000000405a007985 */ /* 0x0003e2000c101d16 */
[----:B------:R-:W-:Y:S01]  /*6e70*/  @!PT LDS RZ, [RZ] ;  /* 0x00000000fffff984 */ /* 0x000fe20000000800 */
[----:B------:R-:W-:Y:S01]  /*6e80*/  @!PT LDS RZ, [RZ] ;  /* 0x00000000fffff984 */ /* 0x000fe20000000800 */
[----:B------:R-:W-:Y:S01]  /*6e90*/  @!PT LDS RZ, [RZ] ;  /* 0x00000000fffff984 */ /* 0x000fe20000000800 */
[----:B------:R-:W-:Y:S01]  /*6ea0*/  @!PT LDS RZ, [RZ] ;  /* 0x00000000fffff984 */ /* 0x000fe20000000800 */
[----:B------:R2:W-:Y:S06]  /*6eb0*/  MEMBAR.ALL.CTA ;  /* 0x0000000000007992 */ /* 0x0005ec0000008000 */
[----:B--2---:R-:W2:Y:S02]  /*6ec0*/  FENCE.VIEW.ASYNC.S ;  /* 0x00000000000073c6 */ /* 0x004ea40000000000 */
[----:B--2---:R-:W-:Y:S06]  /*6ed0*/  BAR.SYNC.DEFER_BLOCKING 0x2, 0x80 ;  /* 0x0082000000007b1d */ /* 0x004fec0000010000 */
[----:B------:R-:W-:Y:S05]  /*6ee0*/  @P6 BRA `(.L_x_152) ;  /* 0x0000000000346947 */ /* 0x000fea0003800000 */
[----:B------:R-:W-:Y:S01]  /*6ef0*/  UIADD3 UR4, UP0, UPT, UR10, 0x500, URZ ;  /* 0x000005000a047890 */ /* 0x000fe2000ff1e0ff */
[----:B------:R-:W-:Y:S01]  /*6f00*/  PLOP3.LUT P1, PT, PT, PT, PT, 0x80, 0x8 ;  /* 0x000000000008781c */ /* 0x000fe20003f2f070 */
[----:B------:R-:W-:Y:S02]  /*6f10*/  UIADD3 UR16, UPT, UPT, UR6, 0x1c000, URZ ;  /* 0x0001c00006107890 */ /* 0x000fe4000fffe0ff */
[----:B------:R-:W-:Y:S01]  /*6f20*/  UIADD3.X UR5, UPT, UPT, URZ, UR11, URZ, UP0, !UPT ;  /* 0x0000000bff057290 */ /* 0x000fe200087fe4ff */
[----:B------:R-:W-:-:S11]  /*6f30*/  UMOV UR17, URZ ;  /* 0x000000ff00117c82 */ /* 0x000fd60008000000 */
.L_x_153:
[----:B------:R-:W-:Y:S01]  /*6f40*/  @P1 ELECT P2, URZ, PT ;  /* 0x0000000000ff182f */ /* 0x000fe20003840000 */
[----:B------:R-:W-:Y:S01]  /*6f50*/  UMOV UR20, UR13 ;  /* 0x0000000d00147c82 */ /* 0x000fe20008000000 */
[----:B------:R-:W-:Y:S02]  /*6f60*/  UMOV UR21, UR14 ;  /* 0x0000000e00157c82 */ /* 0x000fe40008000000 */
[----:B------:R2:W-:Y:S09]  /*6f70*/  UTMAREDG.5D.ADD [UR16], [UR4] ;  /* 0x00000010040073b6 */ /* 0x0005f20008020000 */
[----:B------:R-:W-:-:S02]  /*6f80*/  @P2 PLOP3.LUT P1, PT, P2, PT, PT, 0x8, 0x80 ;  /* 0x000000000080281c */ /* 0x000fc4000172e170 */
[----:B------:R-:W-:-:S11]  /*6f90*/  PLOP3.LUT P2, PT, PT, PT, PT, 0x8, 0x80 ;  /* 0x000000000080781c */ /* 0x000fd60003f4e170 */
[----:B--2---:R-:W-:Y:S05]  /*6fa0*/  @P1 BRA.U.ANY `(.L_x_153) ;  /* 0xfffffffd00e41947 */ /* 0x004fea000393ffff */
[----:B------:R0:W-:Y:S02]  /*6fb0*/  UTMACMDFLUSH ;  /* 0x00000000000079b7 */ /* 0x0001e40000000000 */
.L_x_152:
[----:B------:R-:W-:Y:S05]  /*6fc0*/  BSYNC.RECONVERGENT B0 ;  /* 0x0000000000007941 */ /* 0x000fea0003800200 */
.L_x_151:
[C---:B-1----:R-:W-:Y:S01]  /*6fd0*/  IADD3 R36, P3, PT, R80.reuse, 0x20000, RZ ;  /* 0x0002000050247810 */ /* 0x042fe20007f7e0ff */
[----:B------:R-:W-:Y:S01]  /*6fe0*/  BSSY.RECONVERGENT B0, `(.L_x_154) ;  /* 0x0000022000007945 */ /* 0x000fe20003800200 */
[C---:B------:R-:W-:Y:S02]  /*6ff0*/  IADD3 R37, P2, PT, R80.reuse, 0x20010, RZ ;  /* 0x0002001050257810 */ /* 0x040fe40007f5e0ff */
[C---:B------:R-:W-:Y:S01]  /*7000*/  IADD3 R38, P1, PT, R80.reuse, 0x20020, RZ ;  /* 0x0002002050267810 */ /* 0x040fe20007f3e0ff */
[--C-:B------:R-:W-:Y:S01]  /*7010*/  IMAD.X R59, RZ, RZ, R81.reuse, P3 ;  /* 0x000000ffff3b7224 */ /* 0x100fe200018e0651 */
        /* <DEDUP_REMOVED lines=8> */
[----:B------:R-:W-:Y:S01]  /*70a0*/  IADD3 R43, P1, PT, R80, 0x20070, RZ ;  /* 0x00020070502b7810 */ /* 0x000fe20007f3e0ff */
[----:B------:R-:W-:Y:S01]  /*70b0*/  IMAD.X R49, RZ, RZ, R81, P3 ;  /* 0x000000ffff317224 */ /* 0x000fe200018e0651 */
[----:B------:R-:W-:Y:S01]  /*70c0*/  SHF.R.U64 R44, R36, 0x3, R59 ;  /* 0x00000003242c7819 */ /* 0x000fe2000000123b */
[----:B------:R-:W-:Y:S01]  /*70d0*/  IMAD.X R45, RZ, RZ, R81, P2 ;  /* 0x000000ffff2d7224 */ /* 0x000fe200010e0651 */
[----:B------:R-:W-:Y:S01]  /*70e0*/  SHF.R.U64 R46, R37, 0x3, R57 ;  /* 0x00000003252e7819 */ /* 0x000fe20000001239 */
[----:B------:R-:W-:Y:S01]  /*70f0*/  IMAD.X R81, RZ, RZ, R81, P1 ;  /* 0x000000ffff517224 */ /* 0x000fe200008e0651 */
[----:B------:R-:W-:-:S02]  /*7100*/  SHF.R.U64 R47, R38, 0x3, R55 ;  /* 0x00000003262f7819 */ /* 0x000fc40000001237 */
[----:B------:R-:W-:Y:S02]  /*7110*/  SHF.R.U64 R48, R39, 0x3, R53 ;  /* 0x0000000327307819 */ /* 0x000fe40000001235 */
[----:B------:R-:W-:Y:S02]  /*7120*/  LOP3.LUT R58, R36, 0x70, R44, 0x78, !PT ;  /* 0x00000070243a7812 */ /* 0x000fe400078e782c */
[----:B------:R-:W-:Y:S02]  /*7130*/  LOP3.LUT R56, R37, 0x70, R46, 0x78, !PT ;  /* 0x0000007025387812 */ /* 0x000fe400078e782e */
[----:B------:R-:W-:Y:S02]  /*7140*/  LOP3.LUT R54, R38, 0x70, R47, 0x78, !PT ;  /* 0x0000007026367812 */ /* 0x000fe400078e782f */
[----:B------:R-:W-:Y:S02]  /*7150*/  LOP3.LUT R52, R39, 0x70, R48, 0x78, !PT ;  /* 0x0000007027347812 */ /* 0x000fe400078e7830 */
[----:B------:R-:W-:-:S02]  /*7160*/  SHF.R.U64 R36, R40, 0x3, R51 ;  /* 0x0000000328247819 */ /* 0x000fc40000001233 */
[----:B------:R-:W-:Y:S02]  /*7170*/  SHF.R.U64 R37, R41, 0x3, R49 ;  /* 0x0000000329257819 */ /* 0x000fe40000001231 */
[----:B------:R-:W-:Y:S02]  /*7180*/  SHF.R.U64 R38, R42, 0x3, R45 ;  /* 0x000000032a267819 */ /* 0x000fe4000000122d */
[----:B------:R-:W-:Y:S02]  /*7190*/  SHF.R.U64 R39, R43, 0x3, R81 ;  /* 0x000000032b277819 */ /* 0x000fe40000001251 */
[----:B------:R-:W-:Y:S02]  /*71a0*/  LOP3.LUT R50, R40, 0x70, R36, 0x78, !PT ;  /* 0x0000007028327812 */ /* 0x000fe400078e7824 */
[----:B------:R-:W-:Y:S02]  /*71b0*/  LOP3.LUT R48, R41, 0x70, R37, 0x78, !PT ;  /* 0x0000007029307812 */ /* 0x000fe400078e7825 */
[----:B------:R-:W-:-:S02]  /*71c0*/  LOP3.LUT R44, R42, 0x70, R38, 0x78, !PT ;  /* 0x000000702a2c7812 */ /* 0x000fc400078e7826 */
[----:B------:R-:W-:Y:S01]  /*71d0*/  LOP3.LUT R80, R43, 0x70, R39, 0x78, !PT ;  /* 0x000000702b507812 */ /* 0x000fe200078e7827 */
[----:B------:R-:W-:Y:S05]  /*71e0*/  @!P0 BRA `(.L_x_155) ;  /* 0x0000000000048947 */ /* 0x000fea0003800000 */
[----:B------:R-:W-:-:S04]  /*71f0*/  DEPBAR.LE SB0, 0x1 ;  /* 0x000080400000791a */ /* 0x000fc80000000000 */
.L_x_155:
[----:B------:R-:W-:Y:S05]  /*7200*/  BSYNC.RECONVERGENT B0 ;  /* 0x0000000000007941 */ /* 0x000fea0003800200 */
.L_x_154:
[----:B------:R-:W-:Y:S06]  /*7210*/  BAR.SYNC.DEFER_BLOCKING 0x2, 0x80 ;  /* 0x0082000000007b1d */ /* 0x000fec0000010000 */
[----:B------:R-:W-:Y:S01]  /*7220*/  BSSY.RECONVERGENT B0, `(.L_x_156) ;  /* 0x000001e000007945 */ /* 0x000fe20003800200 */
[----:B------:R1:W-:Y:S04]  /*7230*/  ST.E.128 desc[UR22][R58.64], R4 ;  /* 0x000000043a007985 */ /* 0x0003e8000c101d16 */
[----:B------:R1:W-:Y:S04]  /*7240*/  ST.E.128 desc[UR22][R56.64], R8 ;  /* 0x0000000838007985 */ /* 0x0003e8000c101d16 */
[----:B------:R1:W-:Y:S04]  /*7250*/  ST.E.128 desc[UR22][R54.64], R12 ;  /* 0x0000000c36007985 */ /* 0x0003e8000c101d16 */
[----:B------:R1:W-:Y:S04]  /*7260*/  ST.E.128 desc[UR22][R52.64], R16 ;  /* 0x0000001034007985 */ /* 0x0003e8000c101d16 */
[----:B------:R1:W-:Y:S04]  /*7270*/  ST.E.128 desc[UR22][R50.64], R20 ;  /* 0x0000001432007985 */ /* 0x0003e8000c101d16 */
        /* <DEDUP_REMOVED lines=15> */
[----:B------:R-:W-:-:S11]  /*7370*/  UMOV UR17, 0x20 ;  /* 0x0000002000117882 */ /* 0x000fd60000000000 */
.L_x_158:
        /* <DEDUP_REMOVED lines=8> */
.L_x_157:
[----:B------:R-:W-:Y:S05]  /*7400*/  BSYNC.RECONVERGENT B0 ;  /* 0x0000000000007941 */ /* 0x000fea0003800200 */
.L_x_156:
[----:B-1----:R-:W2:Y:S01]  /*7410*/  LDL.LU R4, [R1] ;  /* 0x0000000001047983 */ /* 0x002ea20000300800 */
[----:B------:R-:W-:Y:S01]  /*7420*/  R2UR UR4, R0 ;  /* 0x00000000000472ca */ /* 0x000fe200000e0000 */
[----:B------:R-:W-:Y:S01]  /*7430*/  UIADD3 UR5, UPT, UPT, UR8, 0x1, URZ ;  /* 0x0000000108057890 */ /* 0x000fe2000fffe0ff */
[----:B------:R-:W-:Y:S01]  /*7440*/  LOP3.LUT R79, R79, 0x1, RZ, 0x3c, !PT ;  /* 0x000000014f4f7812 */ /* 0x000fe200078e3cff */
[----:B------:R-:W-:-:S10]  /*7450*/  UIADD3 UR7, UPT, UPT, UR7, 0x2, URZ ;  /* 0x0000000207077890 */ /* 0x000fd4000fffe0ff */
[----:B------:R-:W-:Y:S02]  /*7460*/  UISETP.NE.AND UP0, UPT, UR5, UR4, UPT ;  /* 0x000000040500728c */ /* 0x000fe4000bf05270 */
[----:B------:R-:W-:Y:S02]  /*7470*/  UIADD3 UR4, UPT, UPT, UR19, 0x1, URZ ;  /* 0x0000000113047890 */ /* 0x000fe4000fffe0ff */
[----:B------:R-:W-:-:S07]  /*7480*/  USEL UR8, UR5, URZ, UP0 ;  /* 0x000000ff05087287 */ /* 0x000fce0008000000 */
[----:B------:R-:W-:-:S07]  /*7490*/  @UP0 UIADD3 UR4, UPT, UPT, UR19, URZ, URZ ;  /* 0x000000ff13040290 */ /* 0x000fce000fffe0ff */
[----:B------:R-:W-:Y:S01]  /*74a0*/  UMOV UR19, UR4 ;  /* 0x0000000400137c82 */ /* 0x000fe20008000000 */
[C---:B--2---:R-:W-:Y:S01]  /*74b0*/  ISETP.GT.U32.AND P0, PT, R4.reuse, 0x1, PT ;  /* 0x000000010400780c */ /* 0x044fe20003f04070 */
[----:B------:R-:W-:-:S05]  /*74c0*/  VIADD R4, R4, 0xffffffff ;  /* 0xffffffff04047836 */ /* 0x000fca0000000000 */
[----:B------:R2:W-:Y:S07]  /*74d0*/  STL [R1], R4 ;  /* 0x0000000401007387 */ /* 0x0005ee0000100800 */
[----:B------:R-:W-:Y:S05]  /*74e0*/  @P0 BRA `(.L_x_159) ;  /* 0xfffffff400300947 */ /* 0x000fea000383ffff */
[----:B------:R-:W-:-:S04]  /*74f0*/  DEPBAR.LE SB0, 0x0 ;  /* 0x000080000000791a */ /* 0x000fc80000000000 */
[----:B------:R-:W-:Y:S05]  /*7500*/  EXIT ;  /* 0x000000000000794d */ /* 0x000fea0003800000 */
.L_x_299:
[----:B------:R-:W-:-:S08]  /*7510*/  NOP ;  /* 0x0000000000007918 */ /* 0x000fd00000000000 */
[----:B------:R-:W-:-:S00]  /*7520*/  USETMAXREG.DEALLOC.CTAPOOL 0x60 ;  /* 0x00000060000079c8 */ /* 0x000fc000080e0500 */
[----:B------:R-:W-:Y:S05]  /*7530*/  EXIT ;  /* 0x000000000000794d */ /* 0x000fea0003800000 */
.L_x_160:
[----:B------:R-:W-:-:S08]  /*7540*/  NOP ;  /* 0x0000000000007918 */ /* 0x000fd00000000000 */
[----:B------:R-:W1:Y:S02]  /*7550*/  USETMAXREG.TRY_ALLOC.CTAPOOL UP0, 0x80 ;  /* 0x00000080000079c8 */ /* 0x000e640008000600 */
[----:B-1----:R-:W-:Y:S05]  /*7560*/  BRA.U !UP0, `(.L_x_160) ;  /* 0xfffffffd08f47547 */ /* 0x002fea000b83ffff */
[----:B------:R-:W-:Y:S02]  /*7570*/  IMAD.MOV.U32 R2, RZ, RZ, 0x1 ;  /* 0x00000001ff027424 */ /* 0x000fe400078e00ff */
[----:B------:R-:W-:Y:S01]  /*7580*/  HFMA2 R0, -RZ, RZ, 0, 5.9604644775390625e-08 ;  /* 0x00000001ff007431 */ /* 0x000fe200000001ff */
[----:B------:R1:W-:Y:S01]  /*7590*/  STL [R1+0x14], RZ ;  /* 0x000014ff01007387 */ /* 0x0003e20000100800 */
[----:B------:R-:W-:Y:S01]  /*75a0*/  IMAD.SHL.U32 R55, R110, 0x4, RZ ;  /* 0x000000046e377824 */ /* 0x000fe200078e00ff */
[----:B------:R-:W-:Y:S02]  /*75b0*/  MOV R111, RZ ;  /* 0x000000ff006f7202 */ /* 0x000fe40000000f00 */
[----:B------:R1:W-:Y:S04]  /*75c0*/  STL [R1+0x10], R2 ;  /* 0x0000100201007387 */ /* 0x0003e80000100800 */
[----:B------:R1:W-:Y:S04]  /*75d0*/  STL [R1+0x8], RZ ;  /* 0x000008ff01007387 */ /* 0x0003e80000100800 */
[----:B------:R1:W-:Y:S04]  /*75e0*/  STL [R1+0xc], R0 ;  /* 0x00000c0001007387 */ /* 0x0003e80000100800 */
[----:B------:R1:W-:Y:S02]  /*75f0*/  STL [R1+0x4], RZ ;  /* 0x000004ff01007387 */ /* 0x0003e40000100800 */
.L_x_205:
[----:B-12---:R-:W-:Y:S01]  /*7600*/  IMAD.MOV.U32 R0, RZ, RZ, 0x33334444 ;  /* 0x33334444ff007424 */ /* 0x006fe200078e00ff */
[----:B------:R-:W-:Y:S05]  /*7610*/  YIELD ;  /* 0x0000000000007946 */ /* 0x000fea0003800000 */
[----:B------:R-:W-:Y:S01]  /*7620*/  SHF.R.U64 R0, R0, R55, 0x123333 ;  /* 0x0012333300007419 */ /* 0x000fe20000001237 */
[----:B------:R-:W-:Y:S03]  /*7630*/  BSSY.RECONVERGENT B0, `(.L_x_161) ;  /* 0x0000007000007945 */ /* 0x000fe60003800200 */
[----:B------:R-:W-:Y:S04]  /*7640*/  LOP3.LUT R2, R0, 0x7, RZ, 0xc0, !PT ;  /* 0x0000000700027812 */ /* 0x000fe800078ec0ff */
[----:B------:R-:W-:Y:S01]  /*7650*/  ISETP.NE.AND P0, PT, R2, 0x3, PT ;  /* 0x000000030200780c */ /* 0x000fe20003f05270 */
[----:B------:R1:W-:Y:S11]  /*7660*/  STL [R1+0x18], R2 ;  /* 0x0000180201007387 */ /* 0x0003f60000100800 */
[----:B------:R-:W-:Y:S01]  /*7670*/  @!UPT UIADD3 URZ, UPT, UPT, URZ, URZ, URZ ;  /* 0x000000fffffff290 */ /* 0x000fe2000fffe0ff */
[----:B------:R-:W-:Y:S05]  /*7680*/  @!P0 BRA `(.L_x_162) ;  /* 0x0000000000048947 */ /* 0x000fea0003800000 */
[----:B------:R-:W-:Y:S05]  /*7690*/  BPT.TRAP 0x1 ;  /* 0x000000040000795c */ /* 0x000fea0000300000 */
.L_x_162:
[----:B------:R-:W-:Y:S05]  /*76a0*/  BSYNC.RECONVERGENT B0 ;  /* 0x0000000000007941 */ /* 0x000fea0003800200 */
.L_x_161:
[----:B------:R-:W2:Y:S01]  /*76b0*/  LDL R0, [R1+0x8] ;  /* 0x0000080001007983 */ /* 0x000ea20000100800 */
[----:B-1----:R-:W-:Y:S01]  /*76c0*/  MOV R2, 0x400 ;  /* 0x0000040000027802 */ /* 0x002fe20000000f00 */
[----:B------:R-:W-:Y:S01]  /*76d0*/  BSSY B0, `(.L_x_163) ;  /* 0x0000006000007945 */ /* 0x000fe20003800000 */
[----:B------:R-:W1:Y:S01]  /*76e0*/  S2R R72, SR_CgaCtaId ;  /* 0x0000000000487919 */ /* 0x000e620000008800 */
[----:B--2---:R-:W-:Y:S02]  /*76f0*/  SHF.L.U32 R0, R0, 0x1f, RZ ;  /* 0x0000001f00007819 */ /* 0x004fe400000006ff */
[----:B-1----:R-:W-:Y:S04]  /*7700*/  LEA R2, R72, R2, 0x18 ;  /* 0x0000000248027211 */ /* 0x002fe800078ec0ff */
[----:B------:R-:W1:Y:S02]  /*7710*/  SYNCS.PHASECHK.TRANS64.TRYWAIT P1, [R2+URZ+0x24850], R0 ;  /* 0x02485000020075a7 */ /* 0x000e6400080211ff */
[----:B-1----:R-:W-:Y:S05]  /*7720*/  @!P1 BRA `(.L_x_164) ;  /* 0x0000006c00249947 */ /* 0x002fea0003800000 */
.L_x_286:
[----:B------:R-:W-:Y:S05]  /*7730*/  BSYNC B0 ;  /* 0x0000000000007941 */ /* 0x000fea0003800000 */
.L_x_163:
[----:B------:R-:W-:Y:S04]  /*7740*/  BSSY.RECONVERGENT B0, `(.L_x_165) ;  /* 0x0000003000007945 */ /* 0x000fe80003800200 */
[----:B------:R-:W-:Y:S05]  /*7750*/  @!P0 BRA `(.L_x_166) ;  /* 0x0000000000048947 */ /* 0x000fea0003800000 */
[----:B------:R-:W-:Y:S05]  /*7760*/  BPT.TRAP 0x1 ;  /* 0x000000040000795c */ /* 0x000fea0000300000 */
.L_x_166:
[----:B------:R-:W-:Y:S05]  /*7770*/  BSYNC.RECONVERGENT B0 ;  /* 0x0000000000007941 */ /* 0x000fea0003800200 */
.L_x_165:
[----:B-1----:R-:W2:Y:S01]  /*7780*/  LDL R0, [R1+0xc] ;  /* 0x00000c0001007983 */ /* 0x002ea20000100800 */
[----:B------:R-:W-:Y:S01]  /*7790*/  BSSY B0, `(.L_x_167) ;  /* 0x0000004000007945 */ /* 0x000fe20003800000 */
[----:B--2---:R-:W-:Y:S04]  /*77a0*/  SHF.L.U32 R0, R0, 0x1f, RZ ;  /* 0x0000001f00007819 */ /* 0x004fe800000006ff */
[----:B------:R-:W1:Y:S02]  /*77b0*/  SYNCS.PHASECHK.TRANS64.TRYWAIT P1, [R2+URZ+0x24888], R0 ;  /* 0x02488800020075a7 */ /* 0x000e6400080211ff */
[----:B-1----:R-:W-:Y:S05]  /*77c0*/  @!P1 BRA `(.L_x_168) ;  /* 0x0000006c00109947 */ /* 0x002fea0003800000 */
.L_x_287:
[----:B------:R-:W-:Y:S05]  /*77d0*/  BSYNC B0 ;  /* 0x0000000000007941 */ /* 0x000fea0003800000 */
.L_x_167:
[----:B------:R-:W-:Y:S04]  /*77e0*/  BSSY.RECONVERGENT B0, `(.L_x_169) ;  /* 0x0000003000007945 */ /* 0x000fe80003800200 */
[----:B------:R-:W-:Y:S05]  /*77f0*/  @!P0 BRA `(.L_x_170) ;  /* 0x0000000000048947 */ /* 0x000fea0003800000 */
[----:B------:R-:W-:Y:S05]  /*7800*/  BPT.TRAP 0x1 ;  /* 0x000000040000795c */ /* 0x000fea0000300000 */
.L_x_170:
[----:B------:R-:W-:Y:S05]  /*7810*/  BSYNC.RECONVERGENT B0 ;  /* 0x0000000000007941 */ /* 0x000fea0003800200 */
.L_x_169:
[----:B------:R-:W-:Y:S01]  /*7820*/  SHF.L.U32 R3, R111, 0x1f, RZ ;  /* 0x0000001f6f037819 */ /* 0x000fe200000006ff */
[----:B------:R-:W2:Y:S03]  /*7830*/  S2R R73, SR_TID.X ;  /* 0x0000000000497919 */ /* 0x000ea60000002100 */
[----:B------:R-:W3:Y:S01]  /*7840*/  SYNCS.PHASECHK.TRANS64.TRYWAIT P0, [R2+URZ+0x24830], R3 ;  /* 0x02483003020075a7 */ /* 0x000ee200080011ff */
[----:B--2---:R-:W-:Y:S01]  /*7850*/  SHF.R.U32.HI R75, RZ, 0x3, R73 ;  /* 0x00000003ff4b7819 */ /* 0x004fe20000011649 */
[----:B-1----:R-:W-:Y:S05]  /*7860*/  IMAD.U32 R0, R73, 0x10000, RZ ;  /* 0x0001000049007824 */ /* 0x002fea00078e00ff */
[----:B------:R-:W-:Y:S04]  /*7870*/  LOP3.LUT R75, R0, 0x600010, R75, 0xc8, !PT ;  /* 0x00600010004b7812 */ /* 0x000fe800078ec84b */
[----:B------:R-:W-:Y:S01]  /*7880*/  LOP3.LUT R74, R75, 0x100, RZ, 0xfc, !PT ;  /* 0x000001004b4a7812 */ /* 0x000fe200078efcff */
[----:B---3--:R-:W-:Y:S06]  /*7890*/  @!P0 BRA `(.L_x_171) ;  /* 0x0000006800f08947 */ /* 0x008fec0003800000 */
.L_x_288:
[----:B-1----:R-:W-:Y:S01]  /*78a0*/  SHF.R.U32.HI R3, RZ, 0x5, R73 ;  /* 0x00000005ff037819 */ /* 0x002fe20000011649 */
[----:B------:R-:W-:Y:S05]  /*78b0*/  WARPSYNC.ALL ;  /* 0x0000000000007948 */ /* 0x000fea0003800000 */
[C---:B------:R-:W-:Y:S01]  /*78c0*/  R2UR UR4, R74.reuse ;  /* 0x000000004a0472ca */ /* 0x040fe200000e0000 */
[----:B------:R-:W-:Y:S01]  /*78d0*/  VIADD R0, R74, 0x20 ;  /* 0x000000204a007836 */ /* 0x000fe20000000000 */
[----:B------:R-:W-:Y:S04]  /*78e0*/  LOP3.LUT R16, R3, 0x3, RZ, 0xc0, !PT ;  /* 0x0000000303107812 */ /* 0x000fe800078ec0ff */
[----:B------:R-:W-:Y:S04]  /*78f0*/  SHF.R.U32.HI R0, RZ, 0x15, R0 ;  /* 0x00000015ff007819 */ /* 0x000fe80000011600 */
[----:B------:R-:W-:Y:S03]  /*7900*/  ISETP.NE.AND P0, PT, R16, R0, PT ;  /* 0x000000001000720c */ /* 0x000fe60003f05270 */
[----:B------:R-:W1:Y:S10]  /*7910*/  LDTM.x16 R56, tmem[UR4] ;  /* 0x00000004003879ee */ /* 0x000e740008240000 */
[----:B-1----:R-:W-:Y:S05]  /*7920*/  @!P0 BRA `(.L_x_172) ;  /* 0x0000000000408947 */ /* 0x002fea0003800000 */
[----:B------:R-:W1:Y:S01]  /*7930*/  LDCU.64 UR8, c[0x4][0x80] ;  /* 0x01001000ff0877ac */ /* 0x000e620008000a00 */
[----:B------:R-:W-:Y:S01]  /*7940*/  MOV R15, 0x0 ;  /* 0x00000000000f7802 */ /* 0x000fe20000000f00 */
[----:B------:R-:W-:Y:S02]  /*7950*/  HFMA2 R12, -RZ, RZ, 0, 5.9604644775390625e-08 ;  /* 0x00000001ff0c7431 */ /* 0x000fe400000001ff */
[----:B------:R-:W-:Y:S02]  /*7960*/  IMAD.MOV.U32 R8, RZ, RZ, 0x192 ;  /* 0x00000192ff087424 */ /* 0x000fe400078e00ff */
[----:B------:R-:W-:Y:S01]  /*7970*/  IMAD.MOV.U32 R13, RZ, RZ, RZ ;  /* 0x000000ffff0d7224 */ /* 0x000fe200078e00ff */
[----:B------:R-:W2:Y:S01]  /*7980*/  LDCU.64 UR6, c[0x4][0x88] ;  /* 0x01001100ff0677ac */ /* 0x000ea20008000a00 */
[----:B------:R-:W3:Y:S01]  /*7990*/  LDC.64 R14, c[0x4][R15] ;  /* 0x010000000f0e7b82 */ /* 0x000ee20000000a00 */
[----:B------:R-:W4:Y:S01]  /*79a0*/  LDCU.64 UR4, c[0x4][0x8] ;  /* 0x01000100ff0477ac */ /* 0x000f220008000a00 */
[----:B-1----:R-:W-:Y:S01]  /*79b0*/  MOV R5, UR9 ;  /* 0x0000000900057c02 */ /* 0x002fe20008000f00 */
[----:B------:R-:W-:Y:S01]  /*79c0*/  IMAD.U32 R4, RZ, RZ, UR8 ;  /* 0x00000008ff047e24 */ /* 0x000fe2000f8e00ff */
[----:B--2---:R-:W-:Y:S01]  /*79d0*/  MOV R7, UR7 ;  /* 0x0000000700077c02 */ /* 0x004fe20008000f00 */
[----:B------:R-:W-:Y:S01]  /*79e0*/  IMAD.U32 R6, RZ, RZ, UR6 ;  /* 0x00000006ff067e24 */ /* 0x000fe2000f8e00ff */
[----:B----4-:R-:W-:Y:S01]  /*79f0*/  MOV R11, UR5 ;  /* 0x00000005000b7c02 */ /* 0x010fe20008000f00 */
[----:B------:R-:W-:Y:S02]  /*7a00*/  IMAD.U32 R10, RZ, RZ, UR4 ;  /* 0x00000004ff0a7e24 */ /* 0x000fe4000f8e00ff */
[----:B------:R-:W-:Y:S07]  /*7a10*/  LEPC R20, `(.L_x_172) ;  /* 0x000000001014794e */ /* 0x000fee0000000000 */
[----:B---3--:R-:W-:Y:S05]  /*7a20*/  CALL.ABS.NOINC R14 ;  /* 0x000000000e007343 */ /* 0x008fea0003c00000 */
.L_x_172:
[----:B------:R-:W-:Y:S05]  /*7a30*/  WARPSYNC.ALL ;  /* 0x0000000000007948 */ /* 0x000fea0003800000 */
[C---:B------:R-:W-:Y:S01]  /*7a40*/  R2UR UR4, R74.reuse ;  /* 0x000000004a0472ca */ /* 0x040fe200000e0000 */
[----:B------:R-:W-:Y:S05]  /*7a50*/  VIADD R0, R74, 0x40 ;  /* 0x000000404a007836 */ /* 0x000fea0000000000 */
[----:B------:R-:W-:Y:S04]  /*7a60*/  SHF.R.U32.HI R0, RZ, 0x15, R0 ;  /* 0x00000015ff007819 */ /* 0x000fe80000011600 */
[----:B------:R-:W-:Y:S03]  /*7a70*/  ISETP.NE.AND P0, PT, R16, R0, PT ;  /* 0x000000001000720c */ /* 0x000fe60003f05270 */
[----:B------:R-:W1:Y:S10]  /*7a80*/  LDTM.x16 R40, tmem[UR4+0x20] ;  /* 0x00002004002879ee */ /* 0x000e740008240000 */
        /* <DEDUP_REMOVED lines=17> */
.L_x_173:
[----:B------:R-:W-:Y:S05]  /*7ba0*/  WARPSYNC.ALL ;  /* 0x0000000000007948 */ /* 0x000fea0003800000 */
[C---:B------:R-:W-:Y:S01]  /*7bb0*/  R2UR UR4, R74.reuse ;  /* 0x000000004a0472ca */ /* 0x040fe200000e0000 */
[----:B------:R-:W-:Y:S01]  /*7bc0*/  VIADD R0, R74, 0x60 ;  /* 0x000000604a007836 */ /* 0x000fe20000000000 */
[----:B------:R-:W-:Y:S04]  /*7bd0*/  BSSY.RECONVERGENT B6, `(.L_x_174) ;  /* 0x0000015000067945 */ /* 0x000fe80003800200 */
        /* <DEDUP_REMOVED lines=20> */
.L_x_175:
[----:B------:R-:W-:Y:S05]  /*7d20*/  BSYNC.RECONVERGENT B6 ;  /* 0x0000000000067941 */ /* 0x000fea0003800200 */
.L_x_174:
[----:B------:R-:W1:Y:S01]  /*7d30*/  LDC R3, c[0x0][0x448] ;  /* 0x00011200ff037b82 */ /* 0x000e620000000800 */
[----:B------:R-:W-:Y:S05]  /*7d40*/  WARPSYNC.ALL ;  /* 0x0000000000007948 */ /* 0x000fea0003800000 */
[----:B------:R-:W-:Y:S02]  /*7d50*/  R2UR UR4, R74 ;  /* 0x000000004a0472ca */ /* 0x000fe400000e0000 */
[----:B------:R-:W-:Y:S04]  /*7d60*/  SHF.R.U32.HI R0, RZ, 0x1, R73 ;  /* 0x00000001ff007819 */ /* 0x000fe80000011649 */
[----:B------:R-:W-:Y:S04]  /*7d70*/  LOP3.LUT R0, R0, 0x40, RZ, 0xc0, !PT ;  /* 0x0000004000007812 */ /* 0x000fe800078ec0ff */
[----:B------:R-:W-:Y:S05]  /*7d80*/  IADD3 R0, PT, PT, R2, R0, RZ ;  /* 0x0000000002007210 */ /* 0x000fea0007ffe0ff */
[----:B------:R-:W2:Y:S08]  /*7d90*/  LDS.128 R4, [R0+0x24000] ;  /* 0x0240000000047984 */ /* 0x000eb00000000c00 */
[----:B------:R-:W3:Y:S08]  /*7da0*/  LDS.128 R8, [R0+0x24010] ;  /* 0x0240100000087984 */ /* 0x000ef00000000c00 */
[----:B------:R-:W4:Y:S08]  /*7db0*/  LDS.128 R12, [R0+0x24020] ;  /* 0x02402000000c7984 */ /* 0x000f300000000c00 */
[----:B------:R-:W5:Y:S08]  /*7dc0*/  LDS.128 R16, [R0+0x24030] ;  /* 0x0240300000107984 */ /* 0x000f700000000c00 */
[----:B------:R-:W-:Y:S01]  /*7dd0*/  LDS.128 R20, [R0+0x24130] ;  /* 0x0241300000147984 */ /* 0x000fe20000000c00 */
[----:B-1----:R-:W-:Y:S04]  /*7de0*/  FMUL R3, R3, 1.4426950216293334961 ;  /* 0x3fb8aa3b03037820 */ /* 0x002fe80000400000 */
[C---:B--2---:R-:W-:Y:S02]  /*7df0*/  FFMA2 R4, R3.reuse.F32, R56.F32x2.HI_LO, R4.F32x2.HI_LO ;  /* 0x0000003803047249 */ /* 0x044fe40000040004 */
[----:B------:R-:W-:Y:S03]  /*7e00*/  FFMA2 R6, R3.F32, R58.F32x2.HI_LO, R6.F32x2.HI_LO ;  /* 0x0000003a03067249 */ /* 0x000fe60000040006 */
[----:B------:R-:W-:Y:S02]  /*7e10*/  FSETP.GEU.AND P2, PT, R4, -126, PT ;  /* 0xc2fc00000400780b */ /* 0x000fe40003f4e000 */
[----:B------:R-:W-:Y:S01]  /*7e20*/  FSETP.GEU.AND P1, PT, R5, -126, PT ;  /* 0xc2fc00000500780b */ /* 0x000fe20003f2e000 */
[C---:B---3--:R-:W-:Y:S01]  /*7e30*/  FFMA2 R8, R3.reuse.F32, R60.F32x2.HI_LO, R8.F32x2.HI_LO ;  /* 0x0000003c03087249 */ /* 0x048fe20000040008 */
[----:B------:R-:W-:Y:S01]  /*7e40*/  FSETP.GEU.AND P6, PT, R6, -126, PT ;  /* 0xc2fc00000600780b */ /* 0x000fe20003fce000 */
[----:B------:R-:W-:Y:S01]  /*7e50*/  FFMA2 R10, R3.F32, R62.F32x2.HI_LO, R10.F32x2.HI_LO ;  /* 0x0000003e030a7249 */ /* 0x000fe2000004000a */
[----:B------:R-:W-:Y:S02]  /*7e60*/  FSETP.GEU.AND P5, PT, R7, -126, PT ;  /* 0xc2fc00000700780b */ /* 0x000fe40003fae000 */
[----:B------:R-:W-:Y:S02]  /*7e70*/  FSETP.GEU.AND P4, PT, R8, -126, PT ;  /* 0xc2fc00000800780b */ /* 0x000fe40003f8e000 */
[----:B------:R-:W-:Y:S01]  /*7e80*/  FSETP.GEU.AND P3, PT, R9, -126, PT ;  /* 0xc2fc00000900780b */ /* 0x000fe20003f6e000 */
[C---:B----4-:R-:W-:Y:S01]  /*7e90*/  FFMA2 R12, R3.reuse.F32, R64.F32x2.HI_LO, R12.F32x2.HI_LO ;  /* 0x00000040030c7249 */ /* 0x050fe2000004000c */
[----:B------:R-:W-:Y:S01]  /*7ea0*/  FSETP.GEU.AND P0, PT, R10, -126, PT ;  /* 0xc2fc00000a00780b */ /* 0x000fe20003f0e000 */
[----:B------:R-:W-:Y:S01]  /*7eb0*/  @!P2 FMUL R4, R4, 0.5 ;  /* 0x3f0000000404a820 */ /* 0x000fe20000400000 */
[----:B------:R-:W-:Y:S02]  /*7ec0*/  FFMA2 R14, R3.F32, R66.F32x2.HI_LO, R14.F32x2.HI_LO ;  /* 0x00000042030e7249 */ /* 0x000fe4000004000e */
[----:B------:R-:W-:Y:S01]  /*7ed0*/  @!P1 FMUL R5, R5, 0.5 ;  /* 0x3f00000005059820 */ /* 0x000fe20000400000 */
[----:B------:R-:W1:Y:S01]  /*7ee0*/  MUFU.EX2 R56, R4 ;  /* 0x0000000400387308 */ /* 0x000e620000000800 */
[----:B------:R-:W-:Y:S01]  /*7ef0*/  @!P6 FMUL R6, R6, 0.5 ;  /* 0x3f0000000606e820 */ /* 0x000fe20000400000 */
[----:B------:R-:W-:Y:S01]  /*7f00*/  @!P5 FMUL R7, R7, 0.5 ;  /* 0x3f0000000707d820 */ /* 0x000fe20000400000 */
[----:B-----5:R-:W-:Y:S02]  /*7f10*/  FFMA2 R16, R3.F32, R68.F32x2.HI_LO, R16.F32x2.HI_LO ;  /* 0x0000004403107249 */ /* 0x020fe40000040010 */
[----:B------:R-:W-:Y:S01]  /*7f20*/  @!P4 FMUL R8, R8, 0.5 ;  /* 0x3f0000000808c820 */ /* 0x000fe20000400000 */
[----:B------:R-:W-:Y:S01]  /*7f30*/  @!P3 FMUL R9, R9, 0.5 ;  /* 0x3f0000000909b820 */ /* 0x000fe20000400000 */
[----:B------:R-:W-:Y:S03]  /*7f40*/  FFMA2 R18, R3.F32, R70.F32x2.HI_LO, R18.F32x2.HI_LO ;  /* 0x0000004603127249 */ /* 0x000fe60000040012 */
[----:B------:R-:W2:Y:S01]  /*7f50*/  MUFU.EX2 R57, R5 ;  /* 0x0000000500397308 */ /* 0x000ea20000000800 */
[----:B------:R-:W-:Y:S09]  /*7f60*/  @!P0 FMUL R10, R10, 0.5 ;  /* 0x3f0000000a0a8820 */ /* 0x000ff20000400000 */
[----:B------:R-:W3:Y:S01]  /*7f70*/  MUFU.EX2 R58, R6 ;  /* 0x00000006003a7308 */ /* 0x000ee20000000800 */
[----:B-1----:R-:W-:Y:S01]  /*7f80*/  @!P2 FMUL R56, R56, R56 ;  /* 0x000000383838a220 */ /* 0x002fe20000400000 */
[----:B------:R-:W-:Y:S08]  /*7f90*/  FSETP.GEU.AND P2, PT, R11, -126, PT ;  /* 0xc2fc00000b00780b */ /* 0x000ff00003f4e000 */
[----:B------:R1:W4:Y:S01]  /*7fa0*/  MUFU.EX2 R59, R7 ;  /* 0x00000007003b7308 */ /* 0x0003220000000800 */
[----:B--2---:R-:W-:Y:S01]  /*7fb0*/  @!P1 FMUL R57, R57, R57 ;  /* 0x0000003939399220 */ /* 0x004fe20000400000 */
[----:B------:R-:W-:Y:S03]  /*7fc0*/  FSETP.GEU.AND P1, PT, R12, -126, PT ;  /* 0xc2fc00000c00780b */ /* 0x000fe60003f2e000 */
[----:B------:R-:W-:Y:S05]  /*7fd0*/  @!P2 FMUL R11, R11, 0.5 ;  /* 0x3f0000000b0ba820 */ /* 0x000fea0000400000 */
[----:B------:R-:W2:Y:S01]  /*7fe0*/  MUFU.EX2 R60, R8 ;  /* 0x00000008003c7308 */ /* 0x000ea20000000800 */
[----:B---3--:R-:W-:Y:S01]  /*7ff0*/  @!P6 FMUL R58, R58, R58 ;  /* 0x0000003a3a3ae220 */ /* 0x008fe20000400000 */
[----:B------:R-:W-:Y:S03]  /*8000*/  FSETP.GEU.AND P6, PT, R13, -126, PT ;  /* 0xc2fc00000d00780b */ /* 0x000fe60003fce000 */
[----:B------:R-:W-:Y:S05]  /*8010*/  @!P1 FMUL R12, R12, 0.5 ;  /* 0x3f0000000c0c9820 */ /* 0x000fea0000400000 */
[----:B------:R-:W3:Y:S01]  /*8020*/  MUFU.EX2 R61, R9 ;  /* 0x00000009003d7308 */ /* 0x000ee20000000800 */
[----:B-1----:R-:W1:Y:S01]  /*8030*/  LDS.128 R4, [R0+0x24080] ;  /* 0x0240800000047984 */ /* 0x002e620000000c00 */
[----:B----4-:R-:W-:Y:S01]  /*8040*/  @!P5 FMUL R59, R59, R59 ;  /* 0x0000003b3b3bd220 */ /* 0x010fe20000400000 */
[----:B------:R-:W-:Y:S02]  /*8050*/  FSETP.GEU.AND P5, PT, R14, -126, PT ;  /* 0xc2fc00000e00780b */ /* 0x000fe40003fae000 */
[----:B------:R-:W-:Y:S05]  /*8060*/  @!P6 FMUL R13, R13, 0.5 ;  /* 0x3f0000000d0de820 */ /* 0x000fea0000400000 */
[----:B------:R-:W4:Y:S01]  /*8070*/  MUFU.EX2 R62, R10 ;  /* 0x0000000a003e7308 */ /* 0x000f220000000800 */
[----:B--2---:R-:W-:Y:S01]  /*8080*/  @!P4 FMUL R60, R60, R60 ;  /* 0x0000003c3c3cc220 */ /* 0x004fe20000400000 */
[----:B------:R-:W-:Y:S08]  /*8090*/  FSETP.GEU.AND P4, PT, R15, -126, PT ;  /* 0xc2fc00000f00780b */ /* 0x000ff00003f8e000 */
[----:B------:R2:W5:Y:S01]  /*80a0*/  MUFU.EX2 R63, R11 ;  /* 0x0000000b003f7308 */ /* 0x0005620000000800 */
[----:B------:R-:W-:Y:S01]  /*80b0*/  @!P5 FMUL R14, R14, 0.5 ;  /* 0x3f0000000e0ed820 */ /* 0x000fe20000400000 */
[----:B---3--:R-:W-:Y:S01]  /*80c0*/  @!P3 FMUL R61, R61, R61 ;  /* 0x0000003d3d3db220 */ /* 0x008fe20000400000 */
[----:B------:R-:W-:Y:S02]  /*80d0*/  FSETP.GEU.AND P3, PT, R16, -126, PT ;  /* 0xc2fc00001000780b */ /* 0x000fe40003f6e000 */
[----:B------:R-:W-:Y:S05]  /*80e0*/  @!P4 FMUL R15, R15, 0.5 ;  /* 0x3f0000000f0fc820 */ /* 0x000fea0000400000 */
[----:B------:R-:W3:Y:S01]  /*80f0*/  MUFU.EX2 R64, R12 ;  /* 0x0000000c00407308 */ /* 0x000ee20000000800 */
[----:B----4-:R-:W-:Y:S01]  /*8100*/  @!P0 FMUL R62, R62, R62 ;  /* 0x0000003e3e3e8220 */ /* 0x010fe20000400000 */
[----:B------:R-:W-:Y:S08]  /*8110*/  FSETP.GEU.AND P0, PT, R17, -126, PT ;  /* 0xc2fc00001100780b */ /* 0x000ff00003f0e000 */
[----:B------:R-:W4:Y:S01]  /*8120*/  MUFU.EX2 R65, R13 ;  /* 0x0000000d00417308 */ /* 0x000f220000000800 */
[----:B--2---:R-:W2:Y:S01]  /*8130*/  LDS.128 R8, [R0+0x24090] ;  /* 0x0240900000087984 */ /* 0x004ea20000000c00 */
[----:B------:R-:W-:Y:S01]  /*8140*/  @!P3 FMUL R16, R16, 0.5 ;  /* 0x3f0000001010b820 */ /* 0x000fe20000400000 */
[----:B-----5:R-:W-:Y:S01]  /*8150*/  @!P2 FMUL R63, R63, R63 ;  /* 0x0000003f3f3fa220 */ /* 0x020fe20000400000 */
[----:B------:R-:W-:Y:S01]  /*8160*/  FSETP.GEU.AND P2, PT, R18, -126, PT ;  /* 0xc2fc00001200780b */ /* 0x000fe20003f4e000 */
[----:B------:R-:W-:Y:S05]  /*8170*/  @!P0 FMUL R17, R17, 0.5 ;  /* 0x3f00000011118820 */ /* 0x000fea0000400000 */
[----:B------:R-:W5:Y:S01]  /*8180*/  MUFU.EX2 R66, R14 ;  /* 0x0000000e00427308 */ /* 0x000f620000000800 */
[C---:B-1----:R-:W-:Y:S02]  /*8190*/  FFMA2 R4, R3.reuse.F32, R40.F32x2.HI_LO, R4.F32x2.HI_LO ;  /* 0x0000002803047249 */ /* 0x042fe40000040004 */
[----:B------:R-:W-:Y:S02]  /*81a0*/  FFMA2 R6, R3.F32, R42.F32x2.HI_LO, R6.F32x2.HI_LO ;  /* 0x0000002a03067249 */ /* 0x000fe40000040006 */
[----:B---3--:R-:W-:Y:S01]  /*81b0*/  @!P1 FMUL R64, R64, R64 ;  /* 0x0000004040409220 */ /* 0x008fe20000400000 */
[----:B------:R-:W-:Y:S04]  /*81c0*/  FSETP.GEU.AND P1, PT, R19, -126, PT ;  /* 0xc2fc00001300780b */ /* 0x000fe80003f2e000 */
[----:B------:R1:W3:Y:S01]  /*81d0*/  MUFU.EX2 R67, R15 ;  /* 0x0000000f00437308 */ /* 0x0002e20000000800 */
[----:B------:R-:W-:Y:S01]  /*81e0*/  @!P2 FMUL R18, R18, 0.5 ;  /* 0x3f0000001212a820 */ /* 0x000fe20000400000 */
[----:B----4-:R-:W-:Y:S01]  /*81f0*/  @!P6 FMUL R65, R65, R65 ;  /* 0x000000414141e220 */ /* 0x010fe20000400000 */
[----:B------:R-:W-:Y:S07]  /*8200*/  FSETP.GEU.AND P6, PT, R4, -126, PT ;  /* 0xc2fc00000400780b */ /* 0x000fee0003fce000 */
[----:B------:R-:W4:Y:S01]  /*8210*/  MUFU.EX2 R68, R16 ;  /* 0x0000001000447308 */ /* 0x000f220000000800 */
[----:B-----5:R-:W-:Y:S01]  /*8220*/  @!P5 FMUL R66, R66, R66 ;  /* 0x000000424242d220 */ /* 0x020fe20000400000 */
[----:B------:R-:W-:Y:S01]  /*8230*/  FSETP.GEU.AND P5, PT, R5, -126, PT ;  /* 0xc2fc00000500780b */ /* 0x000fe20003fae000 */
[----:B------:R-:W-:Y:S07]  /*8240*/  @!P1 FMUL R19, R19, 0.5 ;  /* 0x3f00000013139820 */ /* 0x000fee0000400000 */
[----:B------:R-:W5:Y:S01]  /*8250*/  MUFU.EX2 R69, R17 ;  /* 0x0000001100457308 */ /* 0x000f620000000800 */
[----:B-1----:R-:W1:Y:S01]  /*8260*/  LDS.128 R12, [R0+0x240a0] ;  /* 0x0240a000000c7984 */ /* 0x002e620000000c00 */
[----:B------:R-:W-:Y:S01]  /*8270*/  @!P6 FMUL R4, R4, 0.5 ;  /* 0x3f0000000404e820 */ /* 0x000fe20000400000 */
[----:B---3--:R-:W-:Y:S01]  /*8280*/  @!P4 FMUL R67, R67, R67 ;  /* 0x000000434343c220 */ /* 0x008fe20000400000 */
[----:B------:R-:W-:Y:S01]  /*8290*/  FSETP.GEU.AND P4, PT, R6, -126, PT ;  /* 0xc2fc00000600780b */ /* 0x000fe20003f8e000 */
[----:B------:R-:W-:Y:S05]  /*82a0*/  @!P5 FMUL R5, R5, 0.5 ;  /* 0x3f0000000505d820 */ /* 0x000fea0000400000 */
[----:B------:R-:W3:Y:S01]  /*82b0*/  MUFU.EX2 R70, R18 ;  /* 0x0000001200467308 */ /* 0x000ee20000000800 */
[C---:B--2---:R-:W-:Y:S02]  /*82c0*/  FFMA2 R8, R3.reuse.F32, R44.F32x2.HI_LO, R8.F32x2.HI_LO ;  /* 0x0000002c03087249 */ /* 0x044fe40000040008 */
[----:B------:R-:W-:Y:S02]  /*82d0*/  FFMA2 R10, R3.F32, R46.F32x2.HI_LO, R10.F32x2.HI_LO ;  /* 0x0000002e030a7249 */ /* 0x000fe4000004000a */
[----:B----4-:R-:W-:Y:S01]  /*82e0*/  @!P3 FMUL R68, R68, R68 ;  /* 0x000000444444b220 */ /* 0x010fe20000400000 */
[----:B------:R-:W-:Y:S04]  /*82f0*/  FSETP.GEU.AND P3, PT, R7, -126, PT ;  /* 0xc2fc00000700780b */ /* 0x000fe80003f6e000 */
[----:B------:R2:W4:Y:S01]  /*8300*/  MUFU.EX2 R71, R19 ;  /* 0x0000001300477308 */ /* 0x0005220000000800 */
[----:B------:R-:W-:Y:S01]  /*8310*/  @!P4 FMUL R6, R6, 0.5 ;  /* 0x3f0000000606c820 */ /* 0x000fe20000400000 */
[----:B-----5:R-:W-:Y:S01]  /*8320*/  @!P0 FMUL R69, R69, R69 ;  /* 0x0000004545458220 */ /* 0x020fe20000400000 */
[----:B------:R-:W-:Y:S07]  /*8330*/  FSETP.GEU.AND P0, PT, R8, -126, PT ;  /* 0xc2fc00000800780b */ /* 0x000fee0003f0e000 */
[----:B------:R-:W5:Y:S01]  /*8340*/  MUFU.EX2 R76, R4 ;  /* 0x00000004004c7308 */ /* 0x000f620000000800 */
[----:B---3--:R-:W-:Y:S01]  /*8350*/  @!P2 FMUL R70, R70, R70 ;  /* 0x000000464646a220 */ /* 0x008fe20000400000 */
[----:B------:R-:W-:Y:S01]  /*8360*/  FSETP.GEU.AND P2, PT, R9, -126, PT ;  /* 0xc2fc00000900780b */ /* 0x000fe20003f4e000 */
[----:B------:R-:W-:Y:S07]  /*8370*/  @!P3 FMUL R7, R7, 0.5 ;  /* 0x3f0000000707b820 */ /* 0x000fee0000400000 */
[----:B------:R-:W3:Y:S01]  /*8380*/  MUFU.EX2 R77, R5 ;  /* 0x00000005004d7308 */ /* 0x000ee20000000800 */
[----:B--2---:R-:W2:Y:S01]  /*8390*/  LDS.128 R16, [R0+0x240b0] ;  /* 0x0240b00000107984 */ /* 0x004ea20000000c00 */
[----:B------:R-:W-:Y:S01]  /*83a0*/  @!P0 FMUL R8, R8, 0.5 ;  /* 0x3f00000008088820 */ /* 0x000fe20000400000 */
[----:B----4-:R-:W-:Y:S01]  /*83b0*/  @!P1 FMUL R71, R71, R71 ;  /* 0x0000004747479220 */ /* 0x010fe20000400000 */
[----:B------:R-:W-:Y:S01]  /*83c0*/  FSETP.GEU.AND P1, PT, R10, -126, PT ;  /* 0xc2fc00000a00780b */ /* 0x000fe20003f2e000 */
[----:B------:R-:W-:Y:S05]  /*83d0*/  @!P2 FMUL R9, R9, 0.5 ;  /* 0x3f0000000909a820 */ /* 0x000fea0000400000 */
[----:B------:R-:W4:Y:S01]  /*83e0*/  MUFU.EX2 R78, R6 ;  /* 0x00000006004e7308 */ /* 0x000f220000000800 */
[----:B-1----:R-:W-:Y:S01]  /*83f0*/  FFMA2 R12, R3.F32, R48.F32x2.HI_LO, R12.F32x2.HI_LO ;  /* 0x00000030030c7249 */ /* 0x002fe2000004000c */
[----:B------:R-:W-:Y:S01]  /*8400*/  F2FP.BF16.F32.PACK_AB R48, R57, R56 ;  /* 0x000000383930723e */ /* 0x000fe200000010ff */
[----:B------:R-:W-:Y:S01]  /*8410*/  FFMA2 R14, R3.F32, R50.F32x2.HI_LO, R14.F32x2.HI_LO ;  /* 0x00000032030e7249 */ /* 0x000fe2000004000e */
[----:B------:R-:W-:Y:S01]  /*8420*/  F2FP.BF16.F32.PACK_AB R49, R59, R58 ;  /* 0x0000003a3b31723e */ /* 0x000fe200000010ff */
[----:B-----5:R-:W-:Y:S01]  /*8430*/  @!P6 FMUL R76, R76, R76 ;  /* 0x0000004c4c4ce220 */ /* 0x020fe20000400000 */
[----:B------:R-:W-:Y:S04]  /*8440*/  FSETP.GEU.AND P6, PT, R11, -126, PT ;  /* 0xc2fc00000b00780b */ /* 0x000fe80003fce000 */
[----:B------:R1:W5:Y:S01]  /*8450*/  MUFU.EX2 R79, R7 ;  /* 0x00000007004f7308 */ /* 0x0003620000000800 */
[----:B------:R-:W-:Y:S01]  /*8460*/  @!P1 FMUL R10, R10, 0.5 ;  /* 0x3f0000000a0a9820 */ /* 0x000fe20000400000 */
[----:B---3--:R-:W-:Y:S01]  /*8470*/  @!P5 FMUL R77, R77, R77 ;  /* 0x0000004d4d4dd220 */ /* 0x008fe20000400000 */
[----:B------:R-:W-:Y:S02]  /*8480*/  FSETP.GEU.AND P5, PT, R12, -126, PT ;  /* 0xc2fc00000c00780b */ /* 0x000fe40003fae000 */
[----:B------:R-:W-:Y:S02]  /*8490*/  F2FP.BF16.F32.PACK_AB R50, R61, R60 ;  /* 0x0000003c3d32723e */ /* 0x000fe400000010ff */
[----:B------:R-:W-:Y:S03]  /*84a0*/  F2FP.BF16.F32.PACK_AB R51, R63, R62 ;  /* 0x0000003e3f33723e */ /* 0x000fe600000010ff */
[----:B------:R-:W3:Y:S01]  /*84b0*/  MUFU.EX2 R82, R8 ;  /* 0x0000000800527308 */ /* 0x000ee20000000800 */
[----:B----4-:R-:W-:Y:S01]  /*84c0*/  @!P4 FMUL R78, R78, R78 ;  /* 0x0000004e4e4ec220 */ /* 0x010fe20000400000 */
[----:B------:R-:W-:Y:S01]  /*84d0*/  FSETP.GEU.AND P4, PT, R13, -126, PT ;  /* 0xc2fc00000d00780b */ /* 0x000fe20003f8e000 */
[----:B------:R-:W-:Y:S01]  /*84e0*/  @!P6 FMUL R11, R11, 0.5 ;  /* 0x3f0000000b0be820 */ /* 0x000fe20000400000 */
[----:B------:R-:W-:Y:S06]  /*84f0*/  F2FP.BF16.F32.PACK_AB R40, R77, R76 ;  /* 0x0000004c4d28723e */ /* 0x000fec00000010ff */
[----:B------:R-:W4:Y:S01]  /*8500*/  MUFU.EX2 R83, R9 ;  /* 0x0000000900537308 */ /* 0x000f220000000800 */
[----:B-1----:R-:W1:Y:S01]  /*8510*/  LDS.128 R4, [R0+0x24100] ;  /* 0x0241000000047984 */ /* 0x002e620000000c00 */
[----:B------:R-:W-:Y:S01]  /*8520*/  @!P5 FMUL R12, R12, 0.5 ;  /* 0x3f0000000c0cd820 */ /* 0x000fe20000400000 */
[----:B-----5:R-:W-:Y:S01]  /*8530*/  @!P3 FMUL R79, R79, R79 ;  /* 0x0000004f4f4fb220 */ /* 0x020fe20000400000 */
[----:B------:R-:W-:Y:S01]  /*8540*/  FSETP.GEU.AND P3, PT, R14, -126, PT ;  /* 0xc2fc00000e00780b */ /* 0x000fe20003f6e000 */
[----:B------:R-:W-:Y:S05]  /*8550*/  @!P4 FMUL R13, R13, 0.5 ;  /* 0x3f0000000d0dc820 */ /* 0x000fea0000400000 */
[----:B------:R-:W5:Y:S01]  /*8560*/  MUFU.EX2 R86, R10 ;  /* 0x0000000a00567308 */ /* 0x000f620000000800 */
[----:B--2---:R-:W-:Y:S01]  /*8570*/  FFMA2 R16, R3.F32, R52.F32x2.HI_LO, R16.F32x2.HI_LO ;  /* 0x0000003403107249 */ /* 0x004fe20000040010 */
[----:B------:R-:W-:Y:S01]  /*8580*/  F2FP.BF16.F32.PACK_AB R52, R65, R64 ;  /* 0x000000404134723e */ /* 0x000fe200000010ff */
[----:B------:R-:W-:Y:S01]  /*8590*/  FFMA2 R18, R3.F32, R54.F32x2.HI_LO, R18.F32x2.HI_LO ;  /* 0x0000003603127249 */ /* 0x000fe20000040012 */
[----:B------:R-:W-:Y:S01]  /*85a0*/  F2FP.BF16.F32.PACK_AB R53, R67, R66 ;  /* 0x000000424335723e */ /* 0x000fe200000010ff */
[----:B---3--:R-:W-:Y:S01]  /*85b0*/  @!P0 FMUL R82, R82, R82 ;  /* 0x0000005252528220 */ /* 0x008fe20000400000 */
[----:B------:R-:W-:Y:S04]  /*85c0*/  FSETP.GEU.AND P0, PT, R15, -126, PT ;  /* 0xc2fc00000f00780b */ /* 0x000fe80003f0e000 */
[----:B------:R2:W3:Y:S01]  /*85d0*/  MUFU.EX2 R87, R11 ;  /* 0x0000000b00577308 */ /* 0x0004e20000000800 */
[----:B------:R-:W-:Y:S01]  /*85e0*/  @!P3 FMUL R14, R14, 0.5 ;  /* 0x3f0000000e0eb820 */ /* 0x000fe20000400000 */
[----:B----4-:R-:W-:Y:S01]  /*85f0*/  @!P2 FMUL R83, R83, R83 ;  /* 0x000000535353a220 */ /* 0x010fe20000400000 */
[----:B------:R-:W-:Y:S02]  /*8600*/  FSETP.GEU.AND P2, PT, R16, -126, PT ;  /* 0xc2fc00001000780b */ /* 0x000fe40003f4e000 */
[----:B------:R-:W-:Y:S02]  /*8610*/  F2FP.BF16.F32.PACK_AB R54, R69, R68 ;  /* 0x000000444536723e */ /* 0x000fe400000010ff */
[----:B------:R-:W-:Y:S03]  /*8620*/  F2FP.BF16.F32.PACK_AB R55, R71, R70 ;  /* 0x000000464737723e */ /* 0x000fe600000010ff */
[----:B------:R-:W4:Y:S01]  /*8630*/  MUFU.EX2 R80, R12 ;  /* 0x0000000c00507308 */ /* 0x000f220000000800 */
[----:B-----5:R-:W-:Y:S01]  /*8640*/  @!P1 FMUL R86, R86, R86 ;  /* 0x0000005656569220 */ /* 0x020fe20000400000 */
[----:B------:R-:W-:Y:S01]  /*8650*/  FSETP.GEU.AND P1, PT, R17, -126, PT ;  /* 0xc2fc00001100780b */ /* 0x000fe20003f2e000 */
[----:B------:R-:W-:Y:S01]  /*8660*/  @!P0 FMUL R15, R15, 0.5 ;  /* 0x3f0000000f0f8820 */ /* 0x000fe20000400000 */
[----:B------:R-:W-:Y:S02]  /*8670*/  F2FP.BF16.F32.PACK_AB R41, R79, R78 ;  /* 0x0000004e4f29723e */ /* 0x000fe400000010ff */
[----:B------:R-:W-:Y:S04]  /*8680*/  F2FP.BF16.F32.PACK_AB R42, R83, R82 ;  /* 0x00000052532a723e */ /* 0x000fe800000010ff */
[----:B------:R-:W5:Y:S01]  /*8690*/  MUFU.EX2 R81, R13 ;  /* 0x0000000d00517308 */ /* 0x000f620000000800 */
[----:B--2---:R-:W2:Y:S01]  /*86a0*/  LDS.128 R8, [R0+0x24110] ;  /* 0x0241100000087984 */ /* 0x004ea20000000c00 */
[----:B------:R-:W-:Y:S01]  /*86b0*/  @!P2 FMUL R16, R16, 0.5 ;  /* 0x3f0000001010a820 */ /* 0x000fe20000400000 */
[----:B---3--:R-:W-:Y:S01]  /*86c0*/  @!P6 FMUL R87, R87, R87 ;  /* 0x000000575757e220 */ /* 0x008fe20000400000 */
[----:B------:R-:W-:Y:S01]  /*86d0*/  FSETP.GEU.AND P6, PT, R18, -126, PT ;  /* 0xc2fc00001200780b */ /* 0x000fe20003fce000 */
[----:B------:R-:W-:Y:S05]  /*86e0*/  @!P1 FMUL R17, R17, 0.5 ;  /* 0x3f00000011119820 */ /* 0x000fea0000400000 */
[----:B------:R-:W3:Y:S01]  /*86f0*/  MUFU.EX2 R84, R14 ;  /* 0x0000000e00547308 */ /* 0x000ee20000000800 */
[----:B-1----:R-:W-:Y:S01]  /*8700*/  FFMA2 R4, R3.F32, R24.F32x2.HI_LO, R4.F32x2.HI_LO ;  /* 0x0000001803047249 */ /* 0x002fe20000040004 */
[----:B------:R-:W-:Y:S01]  /*8710*/  F2FP.BF16.F32.PACK_AB R43, R87, R86 ;  /* 0x00000056572b723e */ /* 0x000fe200000010ff */
[----:B------:R-:W-:Y:S02]  /*8720*/  FFMA2 R6, R3.F32, R26.F32x2.HI_LO, R6.F32x2.HI_LO ;  /* 0x0000001a03067249 */ /* 0x000fe40000040006 */
[----:B------:R-:W-:Y:S01]  /*8730*/  LDS.128 R24, [R0+0x24180] ;  /* 0x0241800000187984 */ /* 0x000fe20000000c00 */
[----:B----4-:R-:W-:Y:S01]  /*8740*/  @!P5 FMUL R80, R80, R80 ;  /* 0x000000505050d220 */ /* 0x010fe20000400000 */
[----:B------:R-:W-:Y:S03]  /*8750*/  FSETP.GEU.AND P5, PT, R19, -126, PT ;  /* 0xc2fc00001300780b */ /* 0x000fe60003fae000 */
[----:B------:R1:W4:Y:S01]  /*8760*/  MUFU.EX2 R85, R15 ;  /* 0x0000000f00557308 */ /* 0x0003220000000800 */
[----:B------:R-:W-:Y:S01]  /*8770*/  @!P6 FMUL R18, R18, 0.5 ;  /* 0x3f0000001212e820 */ /* 0x000fe20000400000 */
[----:B-----5:R-:W-:Y:S01]  /*8780*/  @!P4 FMUL R81, R81, R81 ;  /* 0x000000515151c220 */ /* 0x020fe20000400000 */
[----:B------:R-:W-:Y:S04]  /*8790*/  FSETP.GEU.AND P4, PT, R4, -126, PT ;  /* 0xc2fc00000400780b */ /* 0x000fe80003f8e000 */
[----:B------:R-:W-:Y:S03]  /*87a0*/  F2FP.BF16.F32.PACK_AB R44, R81, R80 ;  /* 0x00000050512c723e */ /* 0x000fe600000010ff */
[----:B------:R-:W5:Y:S01]  /*87b0*/  MUFU.EX2 R88, R16 ;  /* 0x0000001000587308 */ /* 0x000f620000000800 */
[----:B---3--:R-:W-:Y:S01]  /*87c0*/  @!P3 FMUL R84, R84, R84 ;  /* 0x000000545454b220 */ /* 0x008fe20000400000 */
[----:B------:R-:W-:Y:S01]  /*87d0*/  FSETP.GEU.AND P3, PT, R5, -126, PT ;  /* 0xc2fc00000500780b */ /* 0x000fe20003f6e000 */
[----:B------:R-:W-:Y:S07]  /*87e0*/  @!P5 FMUL R19, R19, 0.5 ;  /* 0x3f0000001313d820 */ /* 0x000fee0000400000 */
[----:B------:R-:W3:Y:S01]  /*87f0*/  MUFU.EX2 R89, R17 ;  /* 0x0000001100597308 */ /* 0x000ee20000000800 */
[----:B-1----:R-:W1:Y:S01]  /*8800*/  LDS.128 R12, [R0+0x24120] ;  /* 0x02412000000c7984 */ /* 0x002e620000000c00 */
[----:B------:R-:W-:Y:S01]  /*8810*/  @!P4 FMUL R4, R4, 0.5 ;  /* 0x3f0000000404c820 */ /* 0x000fe20000400000 */
[----:B----4-:R-:W-:Y:S01]  /*8820*/  @!P0 FMUL R85, R85, R85 ;  /* 0x0000005555558220 */ /* 0x010fe20000400000 */
[----:B------:R-:W-:Y:S01]  /*8830*/  FSETP.GEU.AND P0, PT, R6, -126, PT ;  /* 0xc2fc00000600780b */ /* 0x000fe20003f0e000 */
[----:B------:R-:W-:Y:S05]  /*8840*/  @!P3 FMUL R5, R5, 0.5 ;  /* 0x3f0000000505b820 */ /* 0x000fea0000400000 */
[----:B------:R-:W4:Y:S01]  /*8850*/  MUFU.EX2 R90, R18 ;  /* 0x00000012005a7308 */ /* 0x000f220000000800 */
[----:B--2---:R-:W-:Y:S01]  /*8860*/  FFMA2 R8, R3.F32, R28.F32x2.HI_LO, R8.F32x2.HI_LO ;  /* 0x0000001c03087249 */ /* 0x004fe20000040008 */
[----:B------:R-:W-:Y:S01]  /*8870*/  F2FP.BF16.F32.PACK_AB R45, R85, R84 ;  /* 0x00000054552d723e */ /* 0x000fe200000010ff */
[----:B------:R-:W-:Y:S02]  /*8880*/  FFMA2 R10, R3.F32, R30.F32x2.HI_LO, R10.F32x2.HI_LO ;  /* 0x0000001e030a7249 */ /* 0x000fe4000004000a */
[----:B------:R-:W2:Y:S01]  /*8890*/  LDS.128 R28, [R0+0x24190] ;  /* 0x02419000001c7984 */ /* 0x000ea20000000c00 */
[----:B-----5:R-:W-:Y:S01]  /*88a0*/  @!P2 FMUL R88, R88, R88 ;  /* 0x000000585858a220 */ /* 0x020fe20000400000 */
[----:B------:R-:W-:Y:S03]  /*88b0*/  FSETP.GEU.AND P2, PT, R7, -126, PT ;  /* 0xc2fc00000700780b */ /* 0x000fe60003f4e000 */
[----:B------:R-:W5:Y:S01]  /*88c0*/  MUFU.EX2 R91, R19 ;  /* 0x00000013005b7308 */ /* 0x000f620000000800 */
[----:B------:R-:W-:Y:S01]  /*88d0*/  @!P0 FMUL R6, R6, 0.5 ;  /* 0x3f00000006068820 */ /* 0x000fe20000400000 */
[----:B---3--:R-:W-:Y:S01]  /*88e0*/  @!P1 FMUL R89, R89, R89 ;  /* 0x0000005959599220 */ /* 0x008fe20000400000 */
[----:B------:R-:W-:Y:S04]  /*88f0*/  FSETP.GEU.AND P1, PT, R8, -126, PT ;  /* 0xc2fc00000800780b */ /* 0x000fe80003f2e000 */
[----:B------:R-:W-:Y:S03]  /*8900*/  F2FP.BF16.F32.PACK_AB R46, R89, R88 ;  /* 0x00000058592e723e */ /* 0x000fe600000010ff */
[----:B------:R-:W3:Y:S01]  /*8910*/  MUFU.EX2 R92, R4 ;  /* 0x00000004005c7308 */ /* 0x000ee20000000800 */
[----:B----4-:R-:W-:Y:S01]  /*8920*/  @!P6 FMUL R90, R90, R90 ;  /* 0x0000005a5a5ae220 */ /* 0x010fe20000400000 */
[----:B------:R-:W-:Y:S01]  /*8930*/  FSETP.GEU.AND P6, PT, R9, -126, PT ;  /* 0xc2fc00000900780b */ /* 0x000fe20003fce000 */
[----:B------:R-:W-:Y:S07]  /*8940*/  @!P2 FMUL R7, R7, 0.5 ;  /* 0x3f0000000707a820 */ /* 0x000fee0000400000 */
[----:B------:R-:W4:Y:S01]  /*8950*/  MUFU.EX2 R93, R5 ;  /* 0x00000005005d7308 */ /* 0x000f220000000800 */
[----:B------:R-:W-:Y:S01]  /*8960*/  @!P1 FMUL R8, R8, 0.5 ;  /* 0x3f00000008089820 */ /* 0x000fe20000400000 */
[----:B-----5:R-:W-:Y:S01]  /*8970*/  @!P5 FMUL R91, R91, R91 ;  /* 0x0000005b5b5bd220 */ /* 0x020fe20000400000 */
[----:B------:R-:W-:Y:S02]  /*8980*/  FSETP.GEU.AND P5, PT, R10, -126, PT ;  /* 0xc2fc00000a00780b */ /* 0x000fe40003fae000 */
[----:B------:R-:W-:Y:S05]  /*8990*/  @!P6 FMUL R9, R9, 0.5 ;  /* 0x3f0000000909e820 */ /* 0x000fea0000400000 */
[----:B------:R-:W5:Y:S01]  /*89a0*/  MUFU.EX2 R94, R6 ;  /* 0x00000006005e7308 */ /* 0x000f620000000800 */
[----:B-1----:R-:W-:Y:S01]  /*89b0*/  FFMA2 R12, R3.F32, R32.F32x2.HI_LO, R12.F32x2.HI_LO ;  /* 0x00000020030c7249 */ /* 0x002fe2000004000c */
[----:B------:R-:W-:Y:S01]  /*89c0*/  F2FP.BF16.F32.PACK_AB R47, R91, R90 ;  /* 0x0000005a5b2f723e */ /* 0x000fe200000010ff */
[----:B------:R-:W-:Y:S02]  /*89d0*/  FFMA2 R34, R3.F32, R34.F32x2.HI_LO, R14.F32x2.HI_LO ;  /* 0x0000002203227249 */ /* 0x000fe4000004000e */
[----:B---3--:R-:W-:Y:S01]  /*89e0*/  @!P4 FMUL R92, R92, R92 ;  /* 0x0000005c5c5cc220 */ /* 0x008fe20000400000 */
[----:B------:R-:W-:Y:S01]  /*89f0*/  FSETP.GEU.AND P4, PT, R11, -126, PT ;  /* 0xc2fc00000b00780b */ /* 0x000fe20003f8e000 */
[C---:B------:R-:W-:Y:S03]  /*8a00*/  FFMA2 R20, R3.reuse.F32, R36.F32x2.HI_LO, R20.F32x2.HI_LO ;  /* 0x0000002403147249 */ /* 0x040fe60000040014 */
[----:B------:R-:W1:Y:S01]  /*8a10*/  MUFU.EX2 R95, R7 ;  /* 0x00000007005f7308 */ /* 0x000e620000000800 */
[----:B------:R-:W-:Y:S01]  /*8a20*/  @!P5 FMUL R10, R10, 0.5 ;  /* 0x3f0000000a0ad820 */ /* 0x000fe20000400000 */
[----:B------:R-:W-:Y:S02]  /*8a30*/  FFMA2 R22, R3.F32, R38.F32x2.HI_LO, R22.F32x2.HI_LO ;  /* 0x0000002603167249 */ /* 0x000fe40000040016 */
[----:B----4-:R-:W-:Y:S01]  /*8a40*/  @!P3 FMUL R93, R93, R93 ;  /* 0x0000005d5d5db220 */ /* 0x010fe20000400000 */
[----:B------:R-:W-:Y:S05]  /*8a50*/  FSETP.GEU.AND P3, PT, R12, -126, PT ;  /* 0xc2fc00000c00780b */ /* 0x000fea0003f6e000 */
[----:B------:R-:W3:Y:S01]  /*8a60*/  MUFU.EX2 R98, R8 ;  /* 0x0000000800627308 */ /* 0x000ee20000000800 */
[----:B-----5:R-:W-:Y:S01]  /*8a70*/  @!P0 FMUL R94, R94, R94 ;  /* 0x0000005e5e5e8220 */ /* 0x020fe20000400000 */
[----:B------:R-:W-:Y:S01]  /*8a80*/  FSETP.GEU.AND P0, PT, R13, -126, PT ;  /* 0xc2fc00000d00780b */ /* 0x000fe20003f0e000 */
[----:B------:R-:W-:Y:S01]  /*8a90*/  @!P4 FMUL R11, R11, 0.5 ;  /* 0x3f0000000b0bc820 */ /* 0x000fe20000400000 */
[----:B------:R-:W-:Y:S06]  /*8aa0*/  F2FP.BF16.F32.PACK_AB R32, R93, R92 ;  /* 0x0000005c5d20723e */ /* 0x000fec00000010ff */
[----:B------:R-:W4:Y:S01]  /*8ab0*/  MUFU.EX2 R99, R9 ;  /* 0x0000000900637308 */ /* 0x000f220000000800 */
[----:B-1----:R-:W-:Y:S01]  /*8ac0*/  @!P2 FMUL R95, R95, R95 ;  /* 0x0000005f5f5fa220 */ /* 0x002fe20000400000 */
[----:B------:R-:W-:Y:S01]  /*8ad0*/  @!P3 FMUL R12, R12, 0.5 ;  /* 0x3f0000000c0cb820 */ /* 0x000fe20000400000 */
[----:B------:R-:W-:Y:S03]  /*8ae0*/  FSETP.GEU.AND P2, PT, R34, -126, PT ;  /* 0xc2fc00002200780b */ /* 0x000fe60003f4e000 */
[----:B------:R-:W-:Y:S01]  /*8af0*/  F2FP.BF16.F32.PACK_AB R33, R95, R94 ;  /* 0x0000005e5f21723e */ /* 0x000fe200000010ff */
[----:B------:R-:W-:Y:S03]  /*8b00*/  @!P0 FMUL R13, R13, 0.5 ;  /* 0x3f0000000d0d8820 */ /* 0x000fe60000400000 */
[----:B------:R-:W1:Y:S01]  /*8b10*/  MUFU.EX2 R102, R10 ;  /* 0x0000000a00667308 */ /* 0x000e620000000800 */
[----:B---3--:R-:W-:Y:S01]  /*8b20*/  @!P1 FMUL R98, R98, R98 ;  /* 0x0000006262629220 */ /* 0x008fe20000400000 */
[----:B------:R-:W-:Y:S08]  /*8b30*/  FSETP.GEU.AND P1, PT, R35, -126, PT ;  /* 0xc2fc00002300780b */ /* 0x000ff00003f2e000 */
[----:B------:R-:W3:Y:S01]  /*8b40*/  MUFU.EX2 R103, R11 ;  /* 0x0000000b00677308 */ /* 0x000ee20000000800 */
[----:B------:R-:W-:Y:S01]  /*8b50*/  @!P2 FMUL R34, R34, 0.5 ;  /* 0x3f0000002222a820 */ /* 0x000fe20000400000 */
[----:B----4-:R-:W-:Y:S01]  /*8b60*/  @!P6 FMUL R99, R99, R99 ;  /* 0x000000636363e220 */ /* 0x010fe20000400000 */
[----:B------:R-:W-:Y:S02]  /*8b70*/  FSETP.GEU.AND P6, PT, R20, -126, PT ;  /* 0xc2fc00001400780b */ /* 0x000fe40003fce000 */
[----:B------:R-:W-:Y:S05]  /*8b80*/  @!P1 FMUL R35, R35, 0.5 ;  /* 0x3f00000023239820 */ /* 0x000fea0000400000 */
[----:B------:R-:W4:Y:S01]  /*8b90*/  MUFU.EX2 R96, R12 ;  /* 0x0000000c00607308 */ /* 0x000f220000000800 */
[----:B-1----:R-:W-:Y:S01]  /*8ba0*/  @!P5 FMUL R102, R102, R102 ;  /* 0x000000666666d220 */ /* 0x002fe20000400000 */
[----:B------:R-:W-:Y:S08]  /*8bb0*/  FSETP.GEU.AND P5, PT, R21, -126, PT ;  /* 0xc2fc00001500780b */ /* 0x000ff00003fae000 */
[----:B------:R1:W5:Y:S01]  /*8bc0*/  MUFU.EX2 R97, R13 ;  /* 0x0000000d00617308 */ /* 0x0003620000000800 */
[----:B---3--:R-:W-:Y:S01]  /*8bd0*/  @!P4 FMUL R103, R103, R103 ;  /* 0x000000676767c220 */ /* 0x008fe20000400000 */
[----:B------:R-:W-:Y:S01]  /*8be0*/  FSETP.GEU.AND P4, PT, R22, -126, PT ;  /* 0xc2fc00001600780b */ /* 0x000fe20003f8e000 */
[----:B------:R-:W-:Y:S02]  /*8bf0*/  @!P6 FMUL R20, R20, 0.5 ;  /* 0x3f0000001414e820 */ /* 0x000fe40000400000 */
[----:B------:R-:W-:Y:S05]  /*8c00*/  @!P5 FMUL R21, R21, 0.5 ;  /* 0x3f0000001515d820 */ /* 0x000fea0000400000 */
[----:B------:R-:W3:Y:S01]  /*8c10*/  MUFU.EX2 R100, R34 ;  /* 0x0000002200647308 */ /* 0x000ee20000000800 */
[----:B----4-:R-:W-:Y:S01]  /*8c20*/  @!P3 FMUL R96, R96, R96 ;  /* 0x000000606060b220 */ /* 0x010fe20000400000 */
[----:B------:R-:W-:Y:S03]  /*8c30*/  FSETP.GEU.AND P3, PT, R23, -126, PT ;  /* 0xc2fc00001700780b */ /* 0x000fe60003f6e000 */
[----:B------:R-:W-:Y:S05]  /*8c40*/  @!P4 FMUL R22, R22, 0.5 ;  /* 0x3f0000001616c820 */ /* 0x000fea0000400000 */
[----:B------:R-:W4:Y:S01]  /*8c50*/  MUFU.EX2 R101, R35 ;  /* 0x0000002300657308 */ /* 0x000f220000000800 */
[----:B-1----:R-:W1:Y:S01]  /*8c60*/  LDTM.x16 R4, tmem[UR4+0x60] ;  /* 0x00006004000479ee */ /* 0x002e620008240000 */
[----:B-----5:R-:W-:Y:S03]  /*8c70*/  @!P0 FMUL R97, R97, R97 ;  /* 0x0000006161618220 */ /* 0x020fe60000400000 */
[----:B------:R-:W-:Y:S05]  /*8c80*/  @!P3 FMUL R23, R23, 0.5 ;  /* 0x3f0000001717b820 */ /* 0x000fea0000400000 */
[----:B------:R-:W5:Y:S01]  /*8c90*/  MUFU.EX2 R104, R20 ;  /* 0x0000001400687308 */ /* 0x000f620000000800 */
[----:B---3--:R-:W-:Y:S01]  /*8ca0*/  @!P2 FMUL R100, R100, R100 ;  /* 0x000000646464a220 */ /* 0x008fe20000400000 */
[----:B------:R-:W-:Y:S02]  /*8cb0*/  F2FP.BF16.F32.PACK_AB R34, R99, R98 ;  /* 0x000000626322723e */ /* 0x000fe400000010ff */
[----:B------:R-:W-:Y:S06]  /*8cc0*/  F2FP.BF16.F32.PACK_AB R36, R97, R96 ;  /* 0x000000606124723e */ /* 0x000fec00000010ff */
[----:B------:R-:W3:Y:S01]  /*8cd0*/  MUFU.EX2 R105, R21 ;  /* 0x0000001500697308 */ /* 0x000ee20000000800 */
[----:B----4-:R-:W-:Y:S01]  /*8ce0*/  @!P1 FMUL R101, R101, R101 ;  /* 0x0000006565659220 */ /* 0x010fe20000400000 */
[----:B------:R-:W-:Y:S04]  /*8cf0*/  F2FP.BF16.F32.PACK_AB R35, R103, R102 ;  /* 0x000000666723723e */ /* 0x000fe800000010ff */
[----:B------:R-:W-:Y:S04]  /*8d00*/  F2FP.BF16.F32.PACK_AB R37, R101, R100 ;  /* 0x000000646525723e */ /* 0x000fe800000010ff */
[----:B------:R-:W4:Y:S01]  /*8d10*/  MUFU.EX2 R106, R22 ;  /* 0x00000016006a7308 */ /* 0x000f220000000800 */
[C---:B-1----:R-:W-:Y:S02]  /*8d20*/  FFMA2 R24, R3.reuse.F32, R4.F32x2.HI_LO, R24.F32x2.HI_LO ;  /* 0x0000000403187249 */ /* 0x042fe40000040018 */
[C---:B------:R-:W-:Y:S02]  /*8d30*/  FFMA2 R26, R3.reuse.F32, R6.F32x2.HI_LO, R26.F32x2.HI_LO ;  /* 0x00000006031a7249 */ /* 0x040fe4000004001a */
[----:B------:R-:W1:Y:S01]  /*8d40*/  LDS.128 R4, [R0+0x241a0] ;  /* 0x0241a00000047984 */ /* 0x000e620000000c00 */
[----:B--2---:R-:W-:Y:S01]  /*8d50*/  FFMA2 R28, R3.F32, R8.F32x2.HI_LO, R28.F32x2.HI_LO ;  /* 0x00000008031c7249 */ /* 0x004fe2000004001c */
[----:B------:R-:W-:Y:S03]  /*8d60*/  FSETP.GEU.AND P2, PT, R25, -126, PT ;  /* 0xc2fc00001900780b */ /* 0x000fe60003f4e000 */
[----:B------:R-:W2:Y:S01]  /*8d70*/  MUFU.EX2 R107, R23 ;  /* 0x00000017006b7308 */ /* 0x000ea20000000800 */
[----:B------:R-:W-:Y:S01]  /*8d80*/  FFMA2 R30, R3.F32, R10.F32x2.HI_LO, R30.F32x2.HI_LO ;  /* 0x0000000a031e7249 */ /* 0x000fe2000004001e */
[----:B------:R-:W-:Y:S01]  /*8d90*/  FSETP.GEU.AND P1, PT, R26, -126, PT ;  /* 0xc2fc00001a00780b */ /* 0x000fe20003f2e000 */
[----:B-----5:R-:W-:Y:S01]  /*8da0*/  @!P6 FMUL R104, R104, R104 ;  /* 0x000000686868e220 */ /* 0x020fe20000400000 */
[----:B------:R-:W-:Y:S01]  /*8db0*/  FSETP.GEU.AND P0, PT, R24, -126, PT ;  /* 0xc2fc00001800780b */ /* 0x000fe20003f0e000 */
[----:B------:R5:W1:Y:S01]  /*8dc0*/  LDS.128 R8, [R0+0x241b0] ;  /* 0x0241b00000087984 */ /* 0x000a620000000c00 */
[----:B------:R-:W-:Y:S01]  /*8dd0*/  NOP ;  /* 0x0000000000007918 */ /* 0x000fe20000000000 */
[----:B---3--:R-:W-:Y:S01]  /*8de0*/  @!P5 FMUL R105, R105, R105 ;  /* 0x000000696969d220 */ /* 0x008fe20000400000 */
[----:B------:R-:W-:Y:S01]  /*8df0*/  FSETP.GEU.AND P6, PT, R27, -126, PT ;  /* 0xc2fc00001b00780b */ /* 0x000fe20003fce000 */
[----:B----4-:R-:W-:Y:S01]  /*8e00*/  @!P4 FMUL R106, R106, R106 ;  /* 0x0000006a6a6ac220 */ /* 0x010fe20000400000 */
[----:B------:R-:W-:Y:S01]  /*8e10*/  FSETP.GEU.AND P5, PT, R28, -126, PT ;  /* 0xc2fc00001c00780b */ /* 0x000fe20003fae000 */
[----:B------:R-:W-:Y:S01]  /*8e20*/  @!P2 FMUL R25, R25, 0.5 ;  /* 0x3f0000001919a820 */ /* 0x000fe20000400000 */
[----:B------:R-:W-:Y:S01]  /*8e30*/  BAR.SYNC.DEFER_BLOCKING 0x3, 0x100 ;  /* 0x00c4000000007b1d */ /* 0x000fe20000010000 */
[----:B------:R-:W-:Y:S02]  /*8e40*/  FSETP.GEU.AND P4, PT, R29, -126, PT ;  /* 0xc2fc00001d00780b */ /* 0x000fe40003f8e000 */
[----:B------:R-:W-:Y:S01]  /*8e50*/  @!P1 FMUL R26, R26, 0.5 ;  /* 0x3f0000001a1a9820 */ /* 0x000fe20000400000 */
[----:B------:R-:W-:Y:S01]  /*8e60*/  F2FP.BF16.F32.PACK_AB R38, R105, R104 ;  /* 0x000000686926723e */ /* 0x000fe200000010ff */
[----:B--2---:R-:W-:Y:S01]  /*8e70*/  @!P3 FMUL R107, R107, R107 ;  /* 0x0000006b6b6bb220 */ /* 0x004fe20000400000 */
[----:B------:R-:W-:Y:S01]  /*8e80*/  FSETP.GEU.AND P3, PT, R30, -126, PT ;  /* 0xc2fc00001e00780b */ /* 0x000fe20003f6e000 */
[----:B------:R-:W2:Y:S01]  /*8e90*/  MUFU.EX2 R109, R25 ;  /* 0x00000019006d7308 */ /* 0x000ea20000000800 */
[----:B------:R-:W-:Y:S01]  /*8ea0*/  @!P0 FMUL R24, R24, 0.5 ;  /* 0x3f00000018188820 */ /* 0x000fe20000400000 */
[----:B------:R-:W-:Y:S01]  /*8eb0*/  @!P6 FMUL R27, R27, 0.5 ;  /* 0x3f0000001b1be820 */ /* 0x000fe20000400000 */
[----:B------:R-:W3:Y:S01]  /*8ec0*/  S2R R22, SR_TID.X ;  /* 0x0000000000167919 */ /* 0x000ee20000002100 */
[----:B------:R-:W-:Y:S01]  /*8ed0*/  @!P5 FMUL R28, R28, 0.5 ;  /* 0x3f0000001c1cd820 */ /* 0x000fe20000400000 */
[----:B------:R-:W-:Y:S05]  /*8ee0*/  F2FP.BF16.F32.PACK_AB R39, R107, R106 ;  /* 0x0000006a6b27723e */ /* 0x000fea00000010ff */
[----:B------:R-:W4:Y:S01]  /*8ef0*/  MUFU.EX2 R112, R26 ;  /* 0x0000001a00707308 */ /* 0x000f220000000800 */
[----:B------:R-:W-:Y:S01]  /*8f00*/  @!P4 FMUL R29, R29, 0.5 ;  /* 0x3f0000001d1dc820 */ /* 0x000fe20000400000 */
[----:B-----5:R-:W-:Y:S01]  /*8f10*/  SHF.R.U32.HI R0, RZ, 0x4, R73 ;  /* 0x00000004ff007819 */ /* 0x020fe20000011649 */
[----:B------:R-:W-:Y:S03]  /*8f20*/  @!P3 FMUL R30, R30, 0.5 ;  /* 0x3f0000001e1eb820 */ /* 0x000fe60000400000 */
[----:B------:R-:W-:Y:S04]  /*8f30*/  LOP3.LUT R0, R0, 0x8, RZ, 0xc0, !PT ;  /* 0x0000000800007812 */ /* 0x000fe800078ec0ff */
[----:B------:R-:W5:Y:S01]  /*8f40*/  MUFU.EX2 R108, R24 ;  /* 0x00000018006c7308 */ /* 0x000f620000000800 */
[----:B--2---:R-:W-:Y:S01]  /*8f50*/  @!P2 FMUL R109, R109, R109 ;  /* 0x0000006d6d6da220 */ /* 0x004fe20000400000 */
[C---:B-1----:R-:W-:Y:S02]  /*8f60*/  FFMA2 R4, R3.reuse.F32, R12.F32x2.HI_LO, R4.F32x2.HI_LO ;  /* 0x0000000c03047249 */ /* 0x042fe40000040004 */
[----:B------:R-:W-:Y:S03]  /*8f70*/  FFMA2 R6, R3.F32, R14.F32x2.HI_LO, R6.F32x2.HI_LO ;  /* 0x0000000e03067249 */ /* 0x000fe60000040006 */
[----:B------:R-:W-:Y:S03]  /*8f80*/  FSETP.GEU.AND P2, PT, R4, -126, PT ;  /* 0xc2fc00000400780b */ /* 0x000fe60003f4e000 */
[----:B------:R-:W1:Y:S01]  /*8f90*/  MUFU.EX2 R113, R27 ;  /* 0x0000001b00717308 */ /* 0x000e620000000800 */
[----:B----4-:R-:W-:Y:S01]  /*8fa0*/  @!P1 FMUL R112, R112, R112 ;  /* 0x0000007070709220 */ /* 0x010fe20000400000 */
[----:B------:R-:W-:Y:S01]  /*8fb0*/  FSETP.GEU.AND P1, PT, R5, -126, PT ;  /* 0xc2fc00000500780b */ /* 0x000fe20003f2e000 */
[C---:B------:R-:W-:Y:S01]  /*8fc0*/  FFMA2 R8, R3.reuse.F32, R16.F32x2.HI_LO, R8.F32x2.HI_LO ;  /* 0x0000001003087249 */ /* 0x040fe20000040008 */
[----:B------:R-:W-:Y:S01]  /*8fd0*/  IADD3 R16, PT, PT, R74, -R0, RZ ;  /* 0x800000004a107210 */ /* 0x000fe20007ffe0ff */
[----:B------:R-:W-:Y:S05]  /*8fe0*/  FFMA2 R10, R3.F32, R18.F32x2.HI_LO, R10.F32x2.HI_LO ;  /* 0x00000012030a7249 */ /* 0x000fea000004000a */
[----:B------:R-:W2:Y:S01]  /*8ff0*/  MUFU.EX2 R114, R28 ;  /* 0x0000001c00727308 */ /* 0x000ea20000000800 */
[----:B-----5:R-:W-:Y:S01]  /*9000*/  @!P0 FMUL R108, R108, R108 ;  /* 0x0000006c6c6c8220 */ /* 0x020fe20000400000 */
[----:B------:R-:W-:Y:S01]  /*9010*/  FSETP.GEU.AND P0, PT, R31, -126, PT ;  /* 0xc2fc00001f00780b */ /* 0x000fe20003f0e000 */
[----:B------:R-:W-:Y:S01]  /*9020*/  @!P2 FMUL R4, R4, 0.5 ;  /* 0x3f0000000404a820 */ /* 0x000fe20000400000 */
[----:B---3--:R-:W-:Y:S01]  /*9030*/  SHF.R.U32.HI R22, RZ, 0x5, R22 ;  /* 0x00000005ff167819 */ /* 0x008fe20000011616 */
[----:B------:R-:W-:Y:S05]  /*9040*/  @!P1 FMUL R5, R5, 0.5 ;  /* 0x3f00000005059820 */ /* 0x000fea0000400000 */
[----:B------:R-:W3:Y:S01]  /*9050*/  MUFU.EX2 R115, R29 ;  /* 0x0000001d00737308 */ /* 0x000ee20000000800 */
[----:B-1----:R-:W-:Y:S01]  /*9060*/  @!P6 FMUL R113, R113, R113 ;  /* 0x000000717171e220 */ /* 0x002fe20000400000 */
[----:B------:R-:W-:Y:S02]  /*9070*/  FSETP.GEU.AND P6, PT, R6, -126, PT ;  /* 0xc2fc00000600780b */ /* 0x000fe40003fce000 */
[----:B------:R-:W-:Y:S02]  /*9080*/  SHF.R.U32.HI R0, RZ, 0x15, R16 ;  /* 0x00000015ff007819 */ /* 0x000fe40000011610 */
[----:B------:R-:W-:Y:S01]  /*9090*/  LOP3.LUT R22, R22, 0x3, RZ, 0xc0, !PT ;  /* 0x0000000316167812 */ /* 0x000fe200078ec0ff */
[----:B------:R-:W-:Y:S03]  /*90a0*/  @!P0 FMUL R31, R31, 0.5 ;  /* 0x3f0000001f1f8820 */ /* 0x000fe60000400000 */
[----:B------:R-:W1:Y:S01]  /*90b0*/  MUFU.EX2 R116, R30 ;  /* 0x0000001e00747308 */ /* 0x000e620000000800 */
[----:B--2---:R-:W-:Y:S01]  /*90c0*/  @!P5 FMUL R114, R114, R114 ;  /* 0x000000727272d220 */ /* 0x004fe20000400000 */
[----:B------:R-:W-:Y:S02]  /*90d0*/  FSETP.GEU.AND P5, PT, R7, -126, PT ;  /* 0xc2fc00000700780b */ /* 0x000fe40003fae000 */
[----:B------:R-:W-:Y:S02]  /*90e0*/  F2FP.BF16.F32.PACK_AB R24, R109, R108 ;  /* 0x0000006c6d18723e */ /* 0x000fe400000010ff */
[----:B------:R-:W-:Y:S01]  /*90f0*/  F2FP.BF16.F32.PACK_AB R25, R113, R112 ;  /* 0x000000707119723e */ /* 0x000fe200000010ff */
[----:B------:R-:W-:Y:S03]  /*9100*/  @!P6 FMUL R6, R6, 0.5 ;  /* 0x3f0000000606e820 */ /* 0x000fe60000400000 */
[----:B------:R-:W2:Y:S01]  /*9110*/  MUFU.EX2 R118, R4 ;  /* 0x0000000400767308 */ /* 0x000ea20000000800 */
[----:B---3--:R-:W-:Y:S01]  /*9120*/  @!P4 FMUL R115, R115, R115 ;  /* 0x000000737373c220 */ /* 0x008fe20000400000 */
[----:B------:R-:W-:Y:S04]  /*9130*/  FSETP.GEU.AND P4, PT, R8, -126, PT ;  /* 0xc2fc00000800780b */ /* 0x000fe80003f8e000 */
[----:B------:R-:W-:Y:S01]  /*9140*/  F2FP.BF16.F32.PACK_AB R26, R115, R114 ;  /* 0x00000072731a723e */ /* 0x000fe200000010ff */
[----:B------:R-:W-:Y:S03]  /*9150*/  @!P5 FMUL R7, R7, 0.5 ;  /* 0x3f0000000707d820 */ /* 0x000fe60000400000 */
[----:B------:R-:W3:Y:S01]  /*9160*/  MUFU.EX2 R119, R5 ;  /* 0x0000000500777308 */ /* 0x000ee20000000800 */
[----:B-1----:R-:W-:Y:S01]  /*9170*/  @!P3 FMUL R116, R116, R116 ;  /* 0x000000747474b220 */ /* 0x002fe20000400000 */
[C---:B------:R-:W-:Y:S03]  /*9180*/  FSETP.GEU.AND P3, PT, R9.reuse, -126, PT ;  /* 0xc2fc00000900780b */ /* 0x040fe60003f6e000 */
[----:B------:R-:W-:Y:S05]  /*9190*/  @!P4 FMUL R8, R8, 0.5 ;  /* 0x3f0000000808c820 */ /* 0x000fea0000400000 */
[----:B------:R-:W1:Y:S01]  /*91a0*/  MUFU.EX2 R117, R31 ;  /* 0x0000001f00757308 */ /* 0x000e620000000800 */
[----:B--2---:R-:W-:Y:S01]  /*91b0*/  @!P2 FMUL R118, R118, R118 ;  /* 0x000000767676a220 */ /* 0x004fe20000400000 */
[C---:B------:R-:W-:Y:S03]  /*91c0*/  FSETP.GEU.AND P2, PT, R10.reuse, -126, PT ;  /* 0xc2fc00000a00780b */ /* 0x040fe60003f4e000 */
[----:B------:R-:W-:Y:S05]  /*91d0*/  @!P3 FMUL R9, R9, 0.5 ;  /* 0x3f0000000909b820 */ /* 0x000fea0000400000 */
[----:B------:R-:W2:Y:S01]  /*91e0*/  MUFU.EX2 R120, R6 ;  /* 0x0000000600787308 */ /* 0x000ea20000000800 */
[----:B---3--:R-:W-:Y:S01]  /*91f0*/  @!P1 FMUL R119, R119, R119 ;  /* 0x0000007777779220 */ /* 0x008fe20000400000 */
[----:B------:R-:W-:Y:S04]  /*9200*/  FSETP.GEU.AND P1, PT, R11, -126, PT ;  /* 0xc2fc00000b00780b */ /* 0x000fe80003f2e000 */
[----:B------:R-:W-:Y:S01]  /*9210*/  F2FP.BF16.F32.PACK_AB R28, R119, R118 ;  /* 0x00000076771c723e */ /* 0x000fe200000010ff */
[----:B------:R-:W-:Y:S03]  /*9220*/  @!P2 FMUL R10, R10, 0.5 ;  /* 0x3f0000000a0aa820 */ /* 0x000fe60000400000 */
[----:B------:R-:W3:Y:S01]  /*9230*/  MUFU.EX2 R121, R7 ;  /* 0x0000000700797308 */ /* 0x000ee20000000800 */
[----:B-1----:R-:W-:Y:S01]  /*9240*/  @!P0 FMUL R117, R117, R117 ;  /* 0x0000007575758220 */ /* 0x002fe20000400000 */
[----:B------:R-:W-:Y:S04]  /*9250*/  ISETP.NE.AND P0, PT, R22, R0, PT ;  /* 0x000000001600720c */ /* 0x000fe80003f05270 */
[----:B------:R-:W-:Y:S01]  /*9260*/  F2FP.BF16.F32.PACK_AB R27, R117, R116 ;  /* 0x00000074751b723e */ /* 0x000fe200000010ff */
[----:B------:R-:W-:Y:S03]  /*9270*/  @!P1 FMUL R11, R11, 0.5 ;  /* 0x3f0000000b0b9820 */ /* 0x000fe60000400000 */
[----:B------:R-:W1:Y:S01]  /*9280*/  MUFU.EX2 R122, R8 ;  /* 0x00000008007a7308 */ /* 0x000e620000000800 */
[----:B--2---:R-:W-:Y:S09]  /*9290*/  @!P6 FMUL R120, R120, R120 ;  /* 0x000000787878e220 */ /* 0x004ff20000400000 */
[----:B------:R-:W2:Y:S01]  /*92a0*/  MUFU.EX2 R123, R9 ;  /* 0x00000009007b7308 */ /* 0x000ea20000000800 */
[----:B---3--:R-:W-:Y:S05]  /*92b0*/  @!P5 FMUL R121, R121, R121 ;  /* 0x000000797979d220 */ /* 0x008fea0000400000 */
[----:B------:R-:W-:Y:S04]  /*92c0*/  F2FP.BF16.F32.PACK_AB R29, R121, R120 ;  /* 0x00000078791d723e */ /* 0x000fe800000010ff */
[----:B------:R-:W3:Y:S01]  /*92d0*/  MUFU.EX2 R124, R10 ;  /* 0x0000000a007c7308 */ /* 0x000ee20000000800 */
[----:B-1----:R-:W-:Y:S09]  /*92e0*/  @!P4 FMUL R122, R122, R122 ;  /* 0x0000007a7a7ac220 */ /* 0x002ff20000400000 */
[----:B------:R-:W1:Y:S01]  /*92f0*/  MUFU.EX2 R125, R11 ;  /* 0x0000000b007d7308 */ /* 0x000e620000000800 */
[----:B--2---:R-:W-:Y:S05]  /*9300*/  @!P3 FMUL R123, R123, R123 ;  /* 0x0000007b7b7bb220 */ /* 0x004fea0000400000 */
[----:B------:R-:W-:Y:S01]  /*9310*/  F2FP.BF16.F32.PACK_AB R30, R123, R122 ;  /* 0x0000007a7b1e723e */ /* 0x000fe200000010ff */
[----:B---3--:R-:W-:Y:S01]  /*9320*/  @!P2 FMUL R124, R124, R124 ;  /* 0x0000007c7c7ca220 */ /* 0x008fe20000400000 */
[----:B-1----:R-:W-:Y:S05]  /*9330*/  @!P1 FMUL R125, R125, R125 ;  /* 0x0000007d7d7d9220 */ /* 0x002fea0000400000 */
[----:B------:R-:W-:Y:S01]  /*9340*/  F2FP.BF16.F32.PACK_AB R31, R125, R124 ;  /* 0x0000007c7d1f723e */ /* 0x000fe200000010ff */
[----:B------:R-:W-:Y:S06]  /*9350*/  @!P0 BRA `(.L_x_176) ;  /* 0x0000000000408947 */ /* 0x000fec0003800000 */
        /* <DEDUP_REMOVED lines=16> */
.L_x_176:
[----:B------:R-:W-:Y:S05]  /*9460*/  WARPSYNC.ALL ;  /* 0x0000000000007948 */ /* 0x000fea0003800000 */
[C---:B------:R-:W-:Y:S01]  /*9470*/  R2UR UR4, R16.reuse ;  /* 0x00000000100472ca */ /* 0x040fe200000e0000 */
[----:B------:R-:W-:Y:S05]  /*9480*/  VIADD R0, R16, 0x10 ;  /* 0x0000001010007836 */ /* 0x000fea0000000000 */
[----:B------:R-:W-:Y:S04]  /*9490*/  SHF.R.U32.HI R0, RZ, 0x15, R0 ;  /* 0x00000015ff007819 */ /* 0x000fe80000011600 */
[----:B------:R-:W-:Y:S03]  /*94a0*/  ISETP.NE.AND P0, PT, R22, R0, PT ;  /* 0x000000001600720c */ /* 0x000fe60003f05270 */
[----:B------:R1:W-:Y:S10]  /*94b0*/  STTM.x8 tmem[UR4], R48 ;  /* 0x00000030000079ed */ /* 0x0003f400081c0004 */
[----:B------:R-:W-:Y:S05]  /*94c0*/  @!P0 BRA `(.L_x_177) ;  /* 0x0000000000408947 */ /* 0x000fea0003800000 */
[----:B------:R-:W2:Y:S01]  /*94d0*/  LDCU.64 UR8, c[0x4][0x80] ;  /* 0x01001000ff0877ac */ /* 0x000ea20008000a00 */
[----:B------:R-:W-:Y:S01]  /*94e0*/  MOV R15, 0x0 ;  /* 0x00000000000f7802 */ /* 0x000fe20000000f00 */
[----:B------:R-:W-:Y:S02]  /*94f0*/  HFMA2 R12, -RZ, RZ, 0, 5.9604644775390625e-08 ;  /* 0x00000001ff0c7431 */ /* 0x000fe400000001ff */
[----:B------:R-:W-:Y:S02]  /*9500*/  IMAD.MOV.U32 R8, RZ, RZ, 0x1be ;  /* 0x000001beff087424 */ /* 0x000fe400078e00ff */
[----:B------:R-:W-:Y:S01]  /*9510*/  IMAD.MOV.U32 R13, RZ, RZ, RZ ;  /* 0x000000ffff0d7224 */ /* 0x000fe200078e00ff */
[----:B------:R-:W3:Y:S01]  /*9520*/  LDCU.64 UR6, c[0x4][0x88] ;  /* 0x01001100ff0677ac */ /* 0x000ee20008000a00 */
[----:B------:R-:W4:Y:S01]  /*9530*/  LDC.64 R14, c[0x4][R15] ;  /* 0x010000000f0e7b82 */ /* 0x000f220000000a00 */
[----:B------:R-:W5:Y:S01]  /*9540*/  LDCU.64 UR4, c[0x4][0x10] ;  /* 0x01000200ff0477ac */ /* 0x000f620008000a00 */
[----:B--2---:R-:W-:Y:S01]  /*9550*/  MOV R5, UR9 ;  /* 0x0000000900057c02 */ /* 0x004fe20008000f00 */
[----:B------:R-:W-:Y:S01]  /*9560*/  IMAD.U32 R4, RZ, RZ, UR8 ;  /* 0x00000008ff047e24 */ /* 0x000fe2000f8e00ff */
[----:B---3--:R-:W-:Y:S01]  /*9570*/  MOV R7, UR7 ;  /* 0x0000000700077c02 */ /* 0x008fe20008000f00 */
[----:B------:R-:W-:Y:S01]  /*9580*/  IMAD.U32 R6, RZ, RZ, UR6 ;  /* 0x00000006ff067e24 */ /* 0x000fe2000f8e00ff */
[----:B-----5:R-:W-:Y:S01]  /*9590*/  MOV R11, UR5 ;  /* 0x00000005000b7c02 */ /* 0x020fe20008000f00 */
[----:B------:R-:W-:Y:S02]  /*95a0*/  IMAD.U32 R10, RZ, RZ, UR4 ;  /* 0x00000004ff0a7e24 */ /* 0x000fe4000f8e00ff */
[----:B------:R-:W-:Y:S07]  /*95b0*/  LEPC R20, `(.L_x_177) ;  /* 0x000000001014794e */ /* 0x000fee0000000000 */
[----:B-1--4-:R-:W-:Y:S05]  /*95c0*/  CALL.ABS.NOINC R14 ;  /* 0x000000000e007343 */ /* 0x012fea0003c00000 */
.L_x_177:
[----:B------:R-:W-:Y:S05]  /*95d0*/  WARPSYNC.ALL ;  /* 0x0000000000007948 */ /* 0x000fea0003800000 */
[C---:B------:R-:W-:Y:S01]  /*95e0*/  R2UR UR4, R16.reuse ;  /* 0x00000000100472ca */ /* 0x040fe200000e0000 */
[----:B------:R-:W-:Y:S05]  /*95f0*/  VIADD R0, R16, 0x20 ;  /* 0x0000002010007836 */ /* 0x000fea0000000000 */
[----:B------:R-:W-:Y:S04]  /*9600*/  SHF.R.U32.HI R0, RZ, 0x15, R0 ;  /* 0x00000015ff007819 */ /* 0x000fe80000011600 */
[----:B------:R-:W-:Y:S03]  /*9610*/  ISETP.NE.AND P0, PT, R22, R0, PT ;  /* 0x000000001600720c */ /* 0x000fe60003f05270 */
[----:B------:R2:W-:Y:S10]  /*9620*/  STTM.x8 tmem[UR4+0x10], R40 ;  /* 0x00001028000079ed */ /* 0x0005f400081c0004 */
[----:B------:R-:W-:Y:S05]  /*9630*/  @!P0 BRA `(.L_x_178) ;  /* 0x0000000000408947 */ /* 0x000fea0003800000 */
[----:B------:R-:W3:Y:S01]  /*9640*/  LDCU.64 UR8, c[0x4][0x80] ;  /* 0x01001000ff0877ac */ /* 0x000ee20008000a00 */
[----:B------:R-:W-:Y:S01]  /*9650*/  MOV R15, 0x0 ;  /* 0x00000000000f7802 */ /* 0x000fe20000000f00 */
[----:B------:R-:W-:Y:S02]  /*9660*/  HFMA2 R12, -RZ, RZ, 0, 5.9604644775390625e-08 ;  /* 0x00000001ff0c7431 */ /* 0x000fe400000001ff */
[----:B------:R-:W-:Y:S02]  /*9670*/  IMAD.MOV.U32 R8, RZ, RZ, 0x1be ;  /* 0x000001beff087424 */ /* 0x000fe400078e00ff */
[----:B------:R-:W-:Y:S01]  /*9680*/  IMAD.MOV.U32 R13, RZ, RZ, RZ ;  /* 0x000000ffff0d7224 */ /* 0x000fe200078e00ff */
[----:B------:R-:W4:Y:S01]  /*9690*/  LDCU.64 UR6, c[0x4][0x88] ;  /* 0x01001100ff0677ac */ /* 0x000f220008000a00 */
[----:B------:R-:W1:Y:S01]  /*96a0*/  LDC.64 R14, c[0x4][R15] ;  /* 0x010000000f0e7b82 */ /* 0x000e620000000a00 */
[----:B------:R-:W5:Y:S01]  /*96b0*/  LDCU.64 UR4, c[0x4][0x10] ;  /* 0x01000200ff0477ac */ /* 0x000f620008000a00 */
[----:B---3--:R-:W-:Y:S01]  /*96c0*/  MOV R5, UR9 ;  /* 0x0000000900057c02 */ /* 0x008fe20008000f00 */
[----:B------:R-:W-:Y:S01]  /*96d0*/  IMAD.U32 R4, RZ, RZ, UR8 ;  /* 0x00000008ff047e24 */ /* 0x000fe2000f8e00ff */
[----:B----4-:R-:W-:Y:S01]  /*96e0*/  MOV R7, UR7 ;  /* 0x0000000700077c02 */ /* 0x010fe20008000f00 */
[----:B------:R-:W-:Y:S01]  /*96f0*/  IMAD.U32 R6, RZ, RZ, UR6 ;  /* 0x00000006ff067e24 */ /* 0x000fe2000f8e00ff */
[----:B-----5:R-:W-:Y:S01]  /*9700*/  MOV R11, UR5 ;  /* 0x00000005000b7c02 */ /* 0x020fe20008000f00 */
[----:B------:R-:W-:Y:S02]  /*9710*/  IMAD.U32 R10, RZ, RZ, UR4 ;  /* 0x00000004ff0a7e24 */ /* 0x000fe4000f8e00ff */
[----:B------:R-:W-:Y:S07]  /*9720*/  LEPC R20, `(.L_x_178) ;  /* 0x000000001014794e */ /* 0x000fee0000000000 */
[----:B-12---:R-:W-:Y:S05]  /*9730*/  CALL.ABS.NOINC R14 ;  /* 0x000000000e007343 */ /* 0x006fea0003c00000 */
.L_x_178:
[----:B------:R-:W-:Y:S05]  /*9740*/  WARPSYNC.ALL ;  /* 0x0000000000007948 */ /* 0x000fea0003800000 */
[C---:B------:R-:W-:Y:S01]  /*9750*/  R2UR UR4, R16.reuse ;  /* 0x00000000100472ca */ /* 0x040fe200000e0000 */
[----:B------:R-:W-:Y:S05]  /*9760*/  VIADD R0, R16, 0x30 ;  /* 0x0000003010007836 */ /* 0x000fea0000000000 */
[----:B------:R-:W-:Y:S04]  /*9770*/  SHF.R.U32.HI R0, RZ, 0x15, R0 ;  /* 0x00000015ff007819 */ /* 0x000fe80000011600 */
[----:B------:R-:W-:Y:S03]  /*9780*/  ISETP.NE.AND P0, PT, R22, R0, PT ;  /* 0x000000001600720c */ /* 0x000fe60003f05270 */
[----:B------:R3:W-:Y:S10]  /*9790*/  STTM.x8 tmem[UR4+0x20], R32 ;  /* 0x00002020000079ed */ /* 0x0007f400081c0004 */
[----:B------:R-:W-:Y:S05]  /*97a0*/  @!P0 BRA `(.L_x_179) ;  /* 0x0000000000408947 */ /* 0x000fea0003800000 */
[----:B------:R-:W4:Y:S01]  /*97b0*/  LDCU.64 UR8, c[0x4][0x80] ;  /* 0x01001000ff0877ac */ /* 0x000f220008000a00 */
[----:B------:R-:W-:Y:S01]  /*97c0*/  MOV R15, 0x0 ;  /* 0x00000000000f7802 */ /* 0x000fe20000000f00 */
[----:B------:R-:W-:Y:S02]  /*97d0*/  HFMA2 R12, -RZ, RZ, 0, 5.9604644775390625e-08 ;  /* 0x00000001ff0c7431 */ /* 0x000fe400000001ff */
[----:B------:R-:W-:Y:S02]  /*97e0*/  IMAD.MOV.U32 R8, RZ, RZ, 0x1be ;  /* 0x000001beff087424 */ /* 0x000fe400078e00ff */
[----:B------:R-:W-:Y:S01]  /*97f0*/  IMAD.MOV.U32 R13, RZ, RZ, RZ ;  /* 0x000000ffff0d7224 */ /* 0x000fe200078e00ff */
[----:B------:R-:W5:Y:S01]  /*9800*/  LDCU.64 UR6, c[0x4][0x88] ;  /* 0x01001100ff0677ac */ /* 0x000f620008000a00 */
[----:B------:R-:W1:Y:S01]  /*9810*/  LDC.64 R14, c[0x4][R15] ;  /* 0x010000000f0e7b82 */ /* 0x000e620000000a00 */
[----:B------:R-:W2:Y:S01]  /*9820*/  LDCU.64 UR4, c[0x4][0x10] ;  /* 0x01000200ff0477ac */ /* 0x000ea20008000a00 */
[----:B----4-:R-:W-:Y:S01]  /*9830*/  MOV R5, UR9 ;  /* 0x0000000900057c02 */ /* 0x010fe20008000f00 */
[----:B------:R-:W-:Y:S01]  /*9840*/  IMAD.U32 R4, RZ, RZ, UR8 ;  /* 0x00000008ff047e24 */ /* 0x000fe2000f8e00ff */
[----:B-----5:R-:W-:Y:S01]  /*9850*/  MOV R7, UR7 ;  /* 0x0000000700077c02 */ /* 0x020fe20008000f00 */
[----:B------:R-:W-:Y:S01]  /*9860*/  IMAD.U32 R6, RZ, RZ, UR6 ;  /* 0x00000006ff067e24 */ /* 0x000fe2000f8e00ff */
[----:B--2---:R-:W-:Y:S01]  /*9870*/  MOV R11, UR5 ;  /* 0x00000005000b7c02 */ /* 0x004fe20008000f00 */
[----:B------:R-:W-:Y:S02]  /*9880*/  IMAD.U32 R10, RZ, RZ, UR4 ;  /* 0x00000004ff0a7e24 */ /* 0x000fe4000f8e00ff */
[----:B------:R-:W-:Y:S07]  /*9890*/  LEPC R20, `(.L_x_179) ;  /* 0x000000001014794e */ /* 0x000fee0000000000 */
[----:B-1-3--:R-:W-:Y:S05]  /*98a0*/  CALL.ABS.NOINC R14 ;  /* 0x000000000e007343 */ /* 0x00afea0003c00000 */
.L_x_179:
[----:B------:R-:W4:Y:S01]  /*98b0*/  LDL.LU R17, [R1+0x18] ;  /* 0x0000180001117983 */ /* 0x000f220000300800 */
[----:B------:R-:W-:Y:S05]  /*98c0*/  WARPSYNC.ALL ;  /* 0x0000000000007948 */ /* 0x000fea0003800000 */
[----:B------:R-:W-:Y:S01]  /*98d0*/  R2UR UR4, R16 ;  /* 0x00000000100472ca */ /* 0x000fe200000e0000 */
[----:B------:R-:W-:Y:S11]  /*98e0*/  BSSY.RECONVERGENT B0, `(.L_x_180) ;  /* 0x0000008000007945 */ /* 0x000ff60003800200 */
[----:B------:R-:W-:Y:S01]  /*98f0*/  @!UPT UIADD3 URZ, UPT, UPT, URZ, URZ, URZ ;  /* 0x000000fffffff290 */ /* 0x000fe2000fffe0ff */
[----:B------:R1:W-:Y:S01]  /*9900*/  STTM.x8 tmem[UR4+0x30], R24 ;  /* 0x00003018000079ed */ /* 0x0003e200081c0004 */
[----:B------:R-:W1:Y:S01]  /*9910*/  FENCE.VIEW.ASYNC.T ;  /* 0x00000000000073c6 */ /* 0x000e620000000200 */
[----:B----4-:R-:W-:Y:S11]  /*9920*/  ISETP.NE.AND P0, PT, R17, 0x3, PT ;  /* 0x000000031100780c */ /* 0x010ff60003f05270 */
[----:B------:R-:W-:Y:S02]  /*9930*/  @!UPT UIADD3 URZ, UPT, UPT, URZ, URZ, URZ ;  /* 0x000000fffffff290 */ /* 0x000fe4000fffe0ff */
[----:B-1----:R-:W-:Y:S05]  /*9940*/  @!P0 BRA `(.L_x_181) ;  /* 0x0000000000048947 */ /* 0x002fea0003800000 */
[----:B------:R-:W-:Y:S05]  /*9950*/  BPT.TRAP 0x1 ;  /* 0x000000040000795c */ /* 0x000fea0000300000 */
.L_x_181:
[----:B------:R-:W-:Y:S05]  /*9960*/  BSYNC.RECONVERGENT B0 ;  /* 0x0000000000007941 */ /* 0x000fea0003800200 */
.L_x_180:
[----:B------:R1:W-:Y:S01]  /*9970*/  SYNCS.ARRIVE.TRANS64.A1T0 RZ, [R2+URZ+0x24880], RZ ;  /* 0x024880ff02ff79a7 */ /* 0x0003e200081000ff */
[----:B------:R-:W-:Y:S04]  /*9980*/  BSSY.RECONVERGENT B0, `(.L_x_182) ;  /* 0x0000004000007945 */ /* 0x000fe80003800200 */
[----:B------:R-:W-:Y:S05]  /*9990*/  @!P0 BRA `(.L_x_183) ;  /* 0x0000000000088947 */ /* 0x000fea0003800000 */
[----:B------:R-:W-:Y:S05]  /*99a0*/  BPT.TRAP 0x1 ;  /* 0x000000040000795c */ /* 0x000fea0000300000 */
[----:B------:R-:W-:Y:S05]  /*99b0*/  BPT.TRAP 0x1 ;  /* 0x000000040000795c */ /* 0x000fea0000300000 */
.L_x_183:
[----:B------:R-:W-:Y:S05]  /*99c0*/  BSYNC.RECONVERGENT B0 ;  /* 0x0000000000007941 */ /* 0x000fea0003800200 */
.L_x_182:
[----:B------:R-:W-:Y:S01]  /*99d0*/  IADD3 R0, PT, PT, R2, 0x24858, RZ ;  /* 0x0002485802007810 */ /* 0x000fe20007ffe0ff */
[----:B------:R-:W-:Y:S03]  /*99e0*/  BSSY.RECONVERGENT B0, `(.L_x_184) ;  /* 0x0000005000007945 */ /* 0x000fe60003800200 */
[----:B------:R-:W-:Y:S04]  /*99f0*/  PRMT R0, R72, 0x654, R0 ;  /* 0x0000065448007816 */ /* 0x000fe80000000000 */
[----:B------:R4:W-:Y:S01]  /*9a00*/  SYNCS.ARRIVE.TRANS64.RED.A1T0 RZ, [R0+URZ], RZ ;  /* 0x000000ff00ff79a7 */ /* 0x0009e200081004ff */
[----:B------:R-:W-:Y:S05]  /*9a10*/  @!P0 BRA `(.L_x_185) ;  /* 0x0000000000048947 */ /* 0x000fea0003800000 */
[----:B------:R-:W-:Y:S05]  /*9a20*/  BPT.TRAP 0x1 ;  /* 0x000000040000795c */ /* 0x000fea0000300000 */
.L_x_185:
[----:B------:R-:W-:Y:S05]  /*9a30*/  BSYNC.RECONVERGENT B0 ;  /* 0x0000000000007941 */ /* 0x000fea0003800200 */
.L_x_184:
[----:B----4-:R-:W-:Y:S01]  /*9a40*/  IADD3 R0, PT, PT, R2, 0x24838, RZ ;  /* 0x0002483802007810 */ /* 0x010fe20007ffe0ff */
[----:B------:R-:W-:Y:S03]  /*9a50*/  BSSY.RECONVERGENT B0, `(.L_x_186) ;  /* 0x0000005000007945 */ /* 0x000fe60003800200 */
[----:B------:R-:W-:Y:S04]  /*9a60*/  PRMT R0, R72, 0x654, R0 ;  /* 0x0000065448007816 */ /* 0x000fe80000000000 */
[----:B------:R4:W-:Y:S01]  /*9a70*/  SYNCS.ARRIVE.TRANS64.RED.A1T0 RZ, [R0+URZ], RZ ;  /* 0x000000ff00ff79a7 */ /* 0x0009e200081004ff */
[----:B------:R-:W-:Y:S05]  /*9a80*/  @!P0 BRA `(.L_x_187) ;  /* 0x0000000000048947 */ /* 0x000fea0003800000 */
[----:B------:R-:W-:Y:S05]  /*9a90*/  BPT.TRAP 0x1 ;  /* 0x000000040000795c */ /* 0x000fea0000300000 */
.L_x_187:
[----:B------:R-:W-:Y:S05]  /*9aa0*/  BSYNC.RECONVERGENT B0 ;  /* 0x0000000000007941 */ /* 0x000fea0003800200 */
.L_x_186:
[----:B----4-:R-:W4:Y:S01]  /*9ab0*/  LDL R0, [R1+0x4] ;  /* 0x0000040001007983 */ /* 0x010f220000100800 */
[----:B------:R-:W-:Y:S01]  /*9ac0*/  BSSY B0, `(.L_x_188) ;  /* 0x0000004000007945 */ /* 0x000fe20003800000 */
[----:B----4-:R-:W-:Y:S04]  /*9ad0*/  SHF.L.U32 R0, R0, 0x1f, RZ ;  /* 0x0000001f00007819 */ /* 0x010fe800000006ff */
[----:B------:R-:W4:Y:S02]  /*9ae0*/  SYNCS.PHASECHK.TRANS64.TRYWAIT P1, [R2+URZ+0x24840], R0 ;  /* 0x02484000020075a7 */ /* 0x000f2400080211ff */
[----:B----4-:R-:W-:Y:S05]  /*9af0*/  @!P1 BRA `(.L_x_189) ;  /* 0x00000048006c9947 */ /* 0x010fea0003800000 */
.L_x_289:
[----:B------:R-:W-:Y:S05]  /*9b00*/  BSYNC B0 ;  /* 0x0000000000007941 */ /* 0x000fea0003800000 */
.L_x_188:
[----:B------:R-:W-:Y:S04]  /*9b10*/  BSSY.RECONVERGENT B0, `(.L_x_190) ;  /* 0x0000003000007945 */ /* 0x000fe80003800200 */
[----:B------:R-:W-:Y:S05]  /*9b20*/  @!P0 BRA `(.L_x_191) ;  /* 0x0000000000048947 */ /* 0x000fea0003800000 */
[----:B------:R-:W-:Y:S05]  /*9b30*/  BPT.TRAP 0x1 ;  /* 0x000000040000795c */ /* 0x000fea0000300000 */
.L_x_191:
[----:B------:R-:W-:Y:S05]  /*9b40*/  BSYNC.RECONVERGENT B0 ;  /* 0x0000000000007941 */ /* 0x000fea0003800200 */
.L_x_190:
[----:B----4-:R-:W4:Y:S01]  /*9b50*/  LDL R0, [R1+0x14] ;  /* 0x0000140001007983 */ /* 0x010f220000100800 */
[----:B------:R-:W-:Y:S01]  /*9b60*/  BSSY B0, `(.L_x_192) ;  /* 0x0000004000007945 */ /* 0x000fe20003800000 */
[----:B----4-:R-:W-:Y:S04]  /*9b70*/  SHF.L.U32 R0, R0, 0x1f, RZ ;  /* 0x0000001f00007819 */ /* 0x010fe800000006ff */
[----:B------:R-:W4:Y:S02]  /*9b80*/  SYNCS.PHASECHK.TRANS64.TRYWAIT P1, [R2+URZ+0x24860], R0 ;  /* 0x02486000020075a7 */ /* 0x000f2400080211ff */
[----:B----4-:R-:W-:Y:S05]  /*9b90*/  @!P1 BRA `(.L_x_193) ;  /* 0x0000004800589947 */ /* 0x010fea0003800000 */
.L_x_290:
[----:B------:R-:W-:Y:S05]  /*9ba0*/  BSYNC B0 ;  /* 0x0000000000007941 */ /* 0x000fea0003800000 */
.L_x_192:
[----:B------:R-:W-:Y:S04]  /*9bb0*/  BSSY.RECONVERGENT B0, `(.L_x_194) ;  /* 0x0000003000007945 */ /* 0x000fe80003800200 */
[----:B------:R-:W-:Y:S05]  /*9bc0*/  @!P0 BRA `(.L_x_195) ;  /* 0x0000000000048947 */ /* 0x000fea0003800000 */
[----:B------:R-:W-:Y:S05]  /*9bd0*/  BPT.TRAP 0x1 ;  /* 0x000000040000795c */ /* 0x000fea0000300000 */
.L_x_195:
[----:B------:R-:W-:Y:S05]  /*9be0*/  BSYNC.RECONVERGENT B0 ;  /* 0x0000000000007941 */ /* 0x000fea0003800200 */
.L_x_194:
[----:B----4-:R-:W4:Y:S01]  /*9bf0*/  LDL R0, [R1+0x10] ;  /* 0x0000100001007983 */ /* 0x010f220000100800 */
[----:B------:R-:W-:Y:S01]  /*9c00*/  VIADD R3, R74, 0xffffff80 ;  /* 0xffffff804a037836 */ /* 0x000fe20000000000 */
[----:B------:R-:W-:Y:S01]  /*9c10*/  BSSY B0, `(.L_x_196) ;  /* 0x000000a000007945 */ /* 0x000fe20003800000 */
[----:B------:R-:W5:Y:S03]  /*9c20*/  S2R R4, SR_TID.X ;  /* 0x0000000000047919 */ /* 0x000f660000002100 */
[----:B------:R-:W-:Y:S02]  /*9c30*/  SHF.R.U32.HI R3, RZ, 0x15, R3 ;  /* 0x00000015ff037819 */ /* 0x000fe40000011603 */
[----:B----4-:R-:W-:Y:S02]  /*9c40*/  SHF.L.U32 R0, R0, 0x1f, RZ ;  /* 0x0000001f00007819 */ /* 0x010fe400000006ff */
[----:B-----5:R-:W-:Y:S02]  /*9c50*/  SHF.R.U32.HI R4, RZ, 0x5, R4 ;  /* 0x00000005ff047819 */ /* 0x020fe40000011604 */
[----:B------:R-:W4:Y:S02]  /*9c60*/  SYNCS.PHASECHK.TRANS64.TRYWAIT P1, [R2+URZ+0x24898], R0 ;  /* 0x02489800020075a7 */ /* 0x000f2400080211ff */
[----:B------:R-:W-:Y:S04]  /*9c70*/  LOP3.LUT R4, R4, 0x3, RZ, 0xc0, !PT ;  /* 0x0000000304047812 */ /* 0x000fe800078ec0ff */
[----:B------:R-:W-:Y:S01]  /*9c80*/  ISETP.NE.AND P0, PT, R4, R3, PT ;  /* 0x000000030400720c */ /* 0x000fe20003f05270 */
[----:B------:R-:W-:Y:S01]  /*9c90*/  @!UPT UIADD3 URZ, UPT, UPT, URZ, URZ, URZ ;  /* 0x000000fffffff290 */ /* 0x000fe2000fffe0ff */
[----:B----4-:R-:W-:Y:S11]  /*9ca0*/  @!P1 BRA `(.L_x_197) ;  /* 0x0000004800289947 */ /* 0x010ff60003800000 */
.L_x_291:
[----:B------:R-:W-:Y:S05]  /*9cb0*/  BSYNC B0 ;  /* 0x0000000000007941 */ /* 0x000fea0003800000 */
.L_x_196:
[----:B------:R-:W-:Y:S05]  /*9cc0*/  @!P0 BRA `(.L_x_198) ;  /* 0x0000000000408947 */ /* 0x000fea0003800000 */
[----:B------:R-:W5:Y:S01]  /*9cd0*/  LDCU.64 UR8, c[0x4][0x80] ;  /* 0x01001000ff0877ac */ /* 0x000f620008000a00 */
[----:B------:R-:W-:Y:S01]  /*9ce0*/  MOV R3, 0x0 ;  /* 0x0000000000037802 */ /* 0x000fe20000000f00 */
[----:B------:R-:W-:Y:S02]  /*9cf0*/  HFMA2 R12, -RZ, RZ, 0, 5.9604644775390625e-08 ;  /* 0x00000001ff0c7431 */ /* 0x000fe400000001ff */
[----:B------:R-:W-:Y:S02]  /*9d00*/  IMAD.MOV.U32 R8, RZ, RZ, 0x192 ;  /* 0x00000192ff087424 */ /* 0x000fe400078e00ff */
[----:B------:R-:W-:Y:S01]  /*9d10*/  IMAD.MOV.U32 R13, RZ, RZ, RZ ;  /* 0x000000ffff0d7224 */ /* 0x000fe200078e00ff */
[----:B------:R-:W2:Y:S01]  /*9d20*/  LDCU.64 UR6, c[0x4][0x88] ;  /* 0x01001100ff0677ac */ /* 0x000ea20008000a00 */
[----:B-1--4-:R-:W1:Y:S01]  /*9d30*/  LDC.64 R2, c[0x4][R3] ;  /* 0x0100000003027b82 */ /* 0x012e620000000a00 */
[----:B------:R-:W4:Y:S01]  /*9d40*/  LDCU.64 UR4, c[0x4][0x8] ;  /* 0x01000100ff0477ac */ /* 0x000f220008000a00 */
[----:B-----5:R-:W-:Y:S01]  /*9d50*/  MOV R5, UR9 ;  /* 0x0000000900057c02 */ /* 0x020fe20008000f00 */
[----:B------:R-:W-:Y:S01]  /*9d60*/  IMAD.U32 R4, RZ, RZ, UR8 ;  /* 0x00000008ff047e24 */ /* 0x000fe2000f8e00ff */
[----:B--2---:R-:W-:Y:S01]  /*9d70*/  MOV R7, UR7 ;  /* 0x0000000700077c02 */ /* 0x004fe20008000f00 */
[----:B------:R-:W-:Y:S01]  /*9d80*/  IMAD.U32 R6, RZ, RZ, UR6 ;  /* 0x00000006ff067e24 */ /* 0x000fe2000f8e00ff */
[----:B----4-:R-:W-:Y:S01]  /*9d90*/  MOV R11, UR5 ;  /* 0x00000005000b7c02 */ /* 0x010fe20008000f00 */
[----:B------:R-:W-:Y:S02]  /*9da0*/  IMAD.U32 R10, RZ, RZ, UR4 ;  /* 0x00000004ff0a7e24 */ /* 0x000fe4000f8e00ff */
[----:B------:R-:W-:Y:S07]  /*9db0*/  LEPC R20, `(.L_x_198) ;  /* 0x000000001014794e */ /* 0x000fee0000000000 */
[----:B-1-3--:R-:W-:Y:S05]  /*9dc0*/  CALL.ABS.NOINC R2 ;  /* 0x0000000002007343 */ /* 0x00afea0003c00000 */
.L_x_198:
[----:B------:R-:W5:Y:S01]  /*9dd0*/  S2R R16, SR_TID.X ;  /* 0x0000000000107919 */ /* 0x000f620000002100 */
[----:B------:R-:W-:Y:S05]  /*9de0*/  WARPSYNC.ALL ;  /* 0x0000000000007948 */ /* 0x000fea0003800000 */
[C---:B------:R-:W-:Y:S01]  /*9df0*/  R2UR UR4, R74.reuse ;  /* 0x000000004a0472ca */ /* 0x040fe200000e0000 */
[----:B----4-:R-:W-:Y:S05]  /*9e00*/  VIADD R0, R74, 0xffffffa0 ;  /* 0xffffffa04a007836 */ /* 0x010fea0000000000 */
[----:B------:R-:W-:Y:S07]  /*9e10*/  SHF.R.U32.HI R0, RZ, 0x15, R0 ;  /* 0x00000015ff007819 */ /* 0x000fee0000011600 */
[----:B--2---:R-:W2:Y:S01]  /*9e20*/  LDTM.x16 R40, tmem[UR4+-0x80] ;  /* 0xffff8004002879ee */ /* 0x004ea2000824ff00 */
[----:B-----5:R-:W-:Y:S04]  /*9e30*/  SHF.R.U32.HI R16, RZ, 0x5, R16 ;  /* 0x00000005ff107819 */ /* 0x020fe80000011610 */
[----:B------:R-:W-:Y:S04]  /*9e40*/  LOP3.LUT R16, R16, 0x3, RZ, 0xc0, !PT ;  /* 0x0000000310107812 */ /* 0x000fe800078ec0ff */
[----:B------:R-:W-:Y:S11]  /*9e50*/  ISETP.NE.AND P0, PT, R16, R0, PT ;  /* 0x000000001000720c */ /* 0x000ff60003f05270 */
[----:B------:R-:W-:Y:S02]  /*9e60*/  @!UPT UIADD3 URZ, UPT, UPT, URZ, URZ, URZ ;  /* 0x000000fffffff290 */ /* 0x000fe4000fffe0ff */
[----:B--2---:R-:W-:Y:S05]  /*9e70*/  @!P0 BRA `(.L_x_199) ;  /* 0x0000000000408947 */ /* 0x004fea0003800000 */
[----:B------:R-:W2:Y:S01]  /*9e80*/  LDCU.64 UR8, c[0x4][0x80] ;  /* 0x01001000ff0877ac */ /* 0x000ea20008000a00 */
[----:B------:R-:W-:Y:S01]  /*9e90*/  MOV R3, 0x0 ;  /* 0x0000000000037802 */ /* 0x000fe20000000f00 */
[----:B------:R-:W-:Y:S02]  /*9ea0*/  HFMA2 R12, -RZ, RZ, 0, 5.9604644775390625e-08 ;  /* 0x00000001ff0c7431 */ /* 0x000fe400000001ff */
[----:B------:R-:W-:Y:S02]  /*9eb0*/  IMAD.MOV.U32 R8, RZ, RZ, 0x192 ;  /* 0x00000192ff087424 */ /* 0x000fe400078e00ff */
[----:B------:R-:W-:Y:S01]  /*9ec0*/  IMAD.MOV.U32 R13, RZ, RZ, RZ ;  /* 0x000000ffff0d7224 */ /* 0x000fe200078e00ff */
[----:B------:R-:W4:Y:S01]  /*9ed0*/  LDCU.64 UR6, c[0x4][0x88] ;  /* 0x01001100ff0677ac */ /* 0x000f220008000a00 */
[----:B-1----:R-:W1:Y:S01]  /*9ee0*/  LDC.64 R2, c[0x4][R3] ;  /* 0x0100000003027b82 */ /* 0x002e620000000a00 */
[----:B------:R-:W5:Y:S01]  /*9ef0*/  LDCU.64 UR4, c[0x4][0x8] ;  /* 0x01000100ff0477ac */ /* 0x000f620008000a00 */
[----:B--2---:R-:W-:Y:S01]  /*9f00*/  MOV R5, UR9 ;  /* 0x0000000900057c02 */ /* 0x004fe20008000f00 */
[----:B------:R-:W-:Y:S01]  /*9f10*/  IMAD.U32 R4, RZ, RZ, UR8 ;  /* 0x00000008ff047e24 */ /* 0x000fe2000f8e00ff */
[----:B----4-:R-:W-:Y:S01]  /*9f20*/  MOV R7, UR7 ;  /* 0x0000000700077c02 */ /* 0x010fe20008000f00 */
[----:B------:R-:W-:Y:S01]  /*9f30*/  IMAD.U32 R6, RZ, RZ, UR6 ;  /* 0x00000006ff067e24 */ /* 0x000fe2000f8e00ff */
[----:B-----5:R-:W-:Y:S01]  /*9f40*/  MOV R11, UR5 ;  /* 0x00000005000b7c02 */ /* 0x020fe20008000f00 */
[----:B------:R-:W-:Y:S02]  /*9f50*/  IMAD.U32 R10, RZ, RZ, UR4 ;  /* 0x00000004ff0a7e24 */ /* 0x000fe4000f8e00ff */
[----:B------:R-:W-:Y:S07]  /*9f60*/  LEPC R20, `(.L_x_199) ;  /* 0x000000001014794e */ /* 0x000fee0000000000 */
[----:B-1-3--:R-:W-:Y:S05]  /*9f70*/  CALL.ABS.NOINC R2 ;  /* 0x0000000002007343 */ /* 0x00afea0003c00000 */
.L_x_199:
[----:B------:R-:W-:Y:S05]  /*9f80*/  WARPSYNC.ALL ;  /* 0x0000000000007948 */ /* 0x000fea0003800000 */
[C---:B------:R-:W-:Y:S01]  /*9f90*/  R2UR UR4, R74.reuse ;  /* 0x000000004a0472ca */ /* 0x040fe200000e0000 */
[----:B------:R-:W-:Y:S05]  /*9fa0*/  VIADD R0, R74, 0xffffffc0 ;  /* 0xffffffc04a007836 */ /* 0x000fea0000000000 */
[----:B------:R-:W-:Y:S04]  /*9fb0*/  SHF.R.U32.HI R0, RZ, 0x15, R0 ;  /* 0x00000015ff007819 */ /* 0x000fe80000011600 */
[----:B------:R-:W-:Y:S03]  /*9fc0*/  ISETP.NE.AND P0, PT, R16, R0, PT ;  /* 0x000000001000720c */ /* 0x000fe60003f05270 */
[----:B---3--:R-:W2:Y:S10]  /*9fd0*/  LDTM.x16 R24, tmem[UR4+-0x60] ;  /* 0xffffa004001879ee */ /* 0x008eb4000824ff00 */
[----:B--2---:R-:W-:Y:S05]  /*9fe0*/  @!P0 BRA `(.L_x_200) ;  /* 0x0000000000408947 */ /* 0x004fea0003800000 */
[----:B------:R-:W2:Y:S01]  /*9ff0*/  LDCU.64 UR8, c[0x4][0x80] ;  /* 0x01001000ff0877ac */ /* 0x000ea20008000a00 */
[----:B------:R-:W-:Y:S01]  /*a000*/  MOV R3, 0x0 ;  /* 0x0000000000037802 */ /* 0x000fe20000000f00 */
[----:B------:R-:W-:Y:S02]  /*a010*/  HFMA2 R12, -RZ, RZ, 0, 5.9604644775390625e-08 ;  /* 0x00000001ff0c7431 */ /* 0x000fe400000001ff */
[----:B------:R-:W-:Y:S02]  /*a020*/  IMAD.MOV.U32 R8, RZ, RZ, 0x192 ;  /* 0x00000192ff087424 */ /* 0x000fe400078e00ff */
[----:B------:R-:W-:Y:S01]  /*a030*/  IMAD.MOV.U32 R13, RZ, RZ, RZ ;  /* 0x000000ffff0d7224 */ /* 0x000fe200078e00ff */
[----:B------:R-:W3:Y:S01]  /*a040*/  LDCU.64 UR6, c[0x4][0x88] ;  /* 0x01001100ff0677ac */ /* 0x000ee20008000a00 */
[----:B-1----:R-:W1:Y:S01]  /*a050*/  LDC.64 R2, c[0x4][R3] ;  /* 0x0100000003027b82 */ /* 0x002e620000000a00 */
[----:B------:R-:W4:Y:S01]  /*a060*/  LDCU.64 UR4, c[0x4][0x8] ;  /* 0x01000100ff0477ac */ /* 0x000f220008000a00 */
[----:B--2---:R-:W-:Y:S01]  /*a070*/  MOV R5, UR9 ;  /* 0x0000000900057c02 */ /* 0x004fe20008000f00 */
[----:B------:R-:W-:Y:S01]  /*a080*/  IMAD.U32 R4, RZ, RZ, UR8 ;  /* 0x00000008ff047e24 */ /* 0x000fe2000f8e00ff */
[----:B---3--:R-:W-:Y:S01]  /*a090*/  MOV R7, UR7 ;  /* 0x0000000700077c02 */ /* 0x008fe20008000f00 */
[----:B------:R-:W-:Y:S01]  /*a0a0*/  IMAD.U32 R6, RZ, RZ, UR6 ;  /* 0x00000006ff067e24 */ /* 0x000fe2000f8e00ff */
[----:B----4-:R-:W-:Y:S01]  /*a0b0*/  MOV R11, UR5 ;  /* 0x00000005000b7c02 */ /* 0x010fe20008000f00 */
[----:B------:R-:W-:Y:S02]  /*a0c0*/  IMAD.U32 R10, RZ, RZ, UR4 ;  /* 0x00000004ff0a7e24 */ /* 0x000fe4000f8e00ff */
[----:B------:R-:W-:Y:S07]  /*a0d0*/  LEPC R20, `(.L_x_200) ;  /* 0x000000001014794e */ /* 0x000fee0000000000 */
[----:B-1----:R-:W-:Y:S05]  /*a0e0*/  CALL.ABS.NOINC R2 ;  /* 0x0000000002007343 */ /* 0x002fea0003c00000 */
.L_x_200:
[----:B------:R-:W-:Y:S01]  /*a0f0*/  LOP3.LUT R75, R75, 0xc0, RZ, 0xfc, !PT ;  /* 0x000000c04b4b7812 */ /* 0x000fe200078efcff */
[----:B------:R-:W-:Y:S05]  /*a100*/  WARPSYNC.ALL ;  /* 0x0000000000007948 */ /* 0x000fea0003800000 */
[----:B------:R-:W-:Y:S01]  /*a110*/  R2UR UR5, R75 ;  /* 0x000000004b0572ca */ /* 0x000fe200000e0000 */
[----:B------:R-:W2:Y:S01]  /*a120*/  S2R R72, SR_TID.X ;  /* 0x0000000000487919 */ /* 0x000ea20000002100 */
[----:B------:R-:W3:Y:S01]  /*a130*/  S2UR UR37, SR_CgaCtaId ;  /* 0x00000000002579c3 */ /* 0x000ee20000008800 */
[----:B------:R-:W-:Y:S01]  /*a140*/  UMOV UR4, 0x400 ;  /* 0x0000040000047882 */ /* 0x000fe20000000000 */
[----:B--2---:R-:W-:Y:S01]  /*a150*/  SHF.R.U32.HI R73, RZ, 0x1, R72 ;  /* 0x00000001ff497819 */ /* 0x004fe20000011648 */
[----:B---3--:R-:W-:Y:S03]  /*a160*/  ULEA UR36, UR37, UR4, 0x18 ;  /* 0x0000000425247291 */ /* 0x008fe6000f8ec0ff */
[----:B------:R-:W-:Y:S06]  /*a170*/  LOP3.LUT R73, R73, 0x40, RZ, 0xc0, !PT ;  /* 0x0000004049497812 */ /* 0x000fec00078ec0ff */
[----:B------:R-:W1:Y:S08]  /*a180*/  LDS.128 R12, [R73+UR36+0x24200] ;  /* 0x02420024490c7984 */ /* 0x000e700008000c00 */
[----:B------:R-:W2:Y:S08]  /*a190*/  LDS.128 R4, [R73+UR36+0x24220] ;  /* 0x0242202449047984 */ /* 0x000eb00008000c00 */
[----:B------:R-:W3:Y:S08]  /*a1a0*/  LDS.128 R8, [R73+UR36+0x24210] ;  /* 0x0242102449087984 */ /* 0x000ef00008000c00 */
[----:B------:R-:W4:Y:S08]  /*a1b0*/  LDS.128 R16, [R73+UR36+0x24230] ;  /* 0x0242302449107984 */ /* 0x000f300008000c00 */
[----:B------:R-:W5:Y:S01]  /*a1c0*/  LDS.128 R20, [R73+UR36+0x24280] ;  /* 0x0242802449147984 */ /* 0x000f620008000c00 */
[----:B-1----:R-:W-:Y:S01]  /*a1d0*/  FADD2 R2, R40.F32x2.HI_LO, R12.F32x2.HI_LO ;  /* 0x0000000c2802724b */ /* 0x002fe20000000000 */
[----:B------:R-:W-:Y:S01]  /*a1e0*/  SHF.R.U32.HI R40, RZ, 0x3, R72 ;  /* 0x00000003ff287819 */ /* 0x000fe20000011648 */
[----:B------:R-:W-:Y:S02]  /*a1f0*/  FADD2 R12, R42.F32x2.HI_LO, R14.F32x2.HI_LO ;  /* 0x0000000e2a0c724b */ /* 0x000fe40000000000 */
[----:B------:R-:W-:Y:S02]  /*a200*/  IMAD.U32 R41, R72, 0x10000, RZ ;  /* 0x0001000048297824 */ /* 0x000fe400078e00ff */
[----:B------:R-:W-:Y:S02]  /*a210*/  FMUL2 R2, R2.F32x2.HI_LO, R56.F32x2.HI_LO ;  /* 0x000000380202724a */ /* 0x000fe40000000000 */
[----:B------:R-:W-:Y:S01]  /*a220*/  FMUL2 R12, R12.F32x2.HI_LO, R58.F32x2.HI_LO ;  /* 0x0000003a0c0c724a */ /* 0x000fe20000000000 */
[----:B------:R-:W-:Y:S01]  /*a230*/  LOP3.LUT R0, R41, 0x600010, R40, 0xc8, !PT ;  /* 0x0060001029007812 */ /* 0x000fe200078ec828 */
[----:B--2---:R-:W-:Y:S01]  /*a240*/  FADD2 R48, R48.F32x2.HI_LO, R4.F32x2.HI_LO ;  /* 0x000000043030724b */ /* 0x004fe20000000000 */
[----:B------:R-:W-:Y:S01]  /*a250*/  F2FP.BF16.F32.PACK_AB R2, R3, R2 ;  /* 0x000000020302723e */ /* 0x000fe200000010ff */
[----:B------:R-:W-:Y:S01]  /*a260*/  FADD2 R50, R50.F32x2.HI_LO, R6.F32x2.HI_LO ;  /* 0x000000063232724b */ /* 0x000fe20000000000 */
[----:B------:R-:W-:Y:S01]  /*a270*/  LOP3.LUT R0, R0, 0xe0, RZ, 0xfc, !PT ;  /* 0x000000e000007812 */ /* 0x000fe200078efcff */
[----:B------:R-:W1:Y:S01]  /*a280*/  LDS.128 R4, [R73+UR36+0x242a0] ;  /* 0x0242a02449047984 */ /* 0x000e620008000c00 */
[----:B------:R-:W-:Y:S01]  /*a290*/  PRMT R42, R2, 0x7632, R42 ;  /* 0x00007632022a7816 */ /* 0x000fe2000000002a */
[----:B------:R-:W-:Y:S01]  /*a2a0*/  FMUL2 R48, R48.F32x2.HI_LO, R64.F32x2.HI_LO ;  /* 0x000000403030724a */ /* 0x000fe20000000000 */
[----:B------:R-:W-:Y:S01]  /*a2b0*/  R2UR UR4, R0 ;  /* 0x00000000000472ca */ /* 0x000fe200000e0000 */
[----:B---3--:R-:W-:Y:S01]  /*a2c0*/  FADD2 R10, R46.F32x2.HI_LO, R10.F32x2.HI_LO ;  /* 0x0000000a2e0a724b */ /* 0x008fe20000000000 */
[----:B------:R-:W-:Y:S01]  /*a2d0*/  F2FP.BF16.F32.PACK_AB R0, R13, R12 ;  /* 0x0000000c0d00723e */ /* 0x000fe200000010ff */
[----:B------:R-:W-:Y:S02]  /*a2e0*/  FADD2 R8, R44.F32x2.HI_LO, R8.F32x2.HI_LO ;  /* 0x000000082c08724b */ /* 0x000fe40000000000 */
[----:B------:R-:W2:Y:S01]  /*a2f0*/  LDS.128 R12, [R73+UR36+0x24290] ;  /* 0x02429024490c7984 */ /* 0x000ea20008000c00 */
[----:B------:R-:W-:Y:S01]  /*a300*/  PRMT R43, R0, 0x7632, R43 ;  /* 0x00007632002b7816 */ /* 0x000fe2000000002b */
[----:B------:R-:W-:Y:S01]  /*a310*/  FMUL2 R10, R10.F32x2.HI_LO, R62.F32x2.HI_LO ;  /* 0x0000003e0a0a724a */ /* 0x000fe20000000000 */
[----:B------:R-:W-:Y:S01]  /*a320*/  PRMT R56, R0, 0x7610, R56 ;  /* 0x0000761000387816 */ /* 0x000fe20000000038 */
[----:B------:R-:W-:Y:S02]  /*a330*/  FMUL2 R8, R8.F32x2.HI_LO, R60.F32x2.HI_LO ;  /* 0x0000003c0808724a */ /* 0x000fe40000000000 */
[----:B----4-:R-:W-:Y:S01]  /*a340*/  FADD2 R52, R52.F32x2.HI_LO, R16.F32x2.HI_LO ;  /* 0x000000103434724b */ /* 0x010fe20000000000 */
[----:B------:R-:W-:Y:S01]  /*a350*/  F2FP.BF16.F32.PACK_AB R10, R11, R10 ;  /* 0x0000000a0b0a723e */ /* 0x000fe200000010ff */
[----:B------:R-:W-:Y:S01]  /*a360*/  LDS.128 R44, [R73+UR36+0x24300] ;  /* 0x02430024492c7984 */ /* 0x000fe20008000c00 */
[----:B------:R-:W-:Y:S01]  /*a370*/  F2FP.BF16.F32.PACK_AB R0, R9, R8 ;  /* 0x000000080900723e */ /* 0x000fe200000010ff */
[----:B------:R-:W-:Y:S01]  /*a380*/  FADD2 R54, R54.F32x2.HI_LO, R18.F32x2.HI_LO ;  /* 0x000000123636724b */ /* 0x000fe20000000000 */
[----:B------:R-:W-:Y:S01]  /*a390*/  PRMT R59, R10, 0x7632, R59 ;  /* 0x000076320a3b7816 */ /* 0x000fe2000000003b */
[----:B------:R-:W-:Y:S01]  /*a3a0*/  FMUL2 R52, R52.F32x2.HI_LO, R68.F32x2.HI_LO ;  /* 0x000000443434724a */ /* 0x000fe20000000000 */
[----:B------:R-:W-:Y:S01]  /*a3b0*/  PRMT R60, R10, 0x7610, R60 ;  /* 0x000076100a3c7816 */ /* 0x000fe2000000003c */
[----:B------:R-:W-:Y:S01]  /*a3c0*/  FMUL2 R54, R54.F32x2.HI_LO, R70.F32x2.HI_LO ;  /* 0x000000463636724a */ /* 0x000fe20000000000 */
[C---:B------:R-:W-:Y:S01]  /*a3d0*/  PRMT R57, R0.reuse, 0x7632, R57 ;  /* 0x0000763200397816 */ /* 0x040fe20000000039 */
[----:B------:R-:W3:Y:S01]  /*a3e0*/  LDS.128 R8, [R73+UR36+0x242b0] ;  /* 0x0242b02449087984 */ /* 0x000ee20008000c00 */
[----:B------:R-:W-:Y:S01]  /*a3f0*/  PRMT R58, R0, 0x7610, R58 ;  /* 0x00007610003a7816 */ /* 0x000fe2000000003a */
[----:B-----5:R-:W-:Y:S01]  /*a400*/  FADD2 R26, R26.F32x2.HI_LO, R22.F32x2.HI_LO ;  /* 0x000000161a1a724b */ /* 0x020fe20000000000 */
[----:B------:R-:W-:Y:S01]  /*a410*/  F2FP.BF16.F32.PACK_AB R0, R49, R48 ;  /* 0x000000303100723e */ /* 0x000fe200000010ff */
[----:B------:R-:W-:Y:S01]  /*a420*/  FADD2 R24, R24.F32x2.HI_LO, R20.F32x2.HI_LO ;  /* 0x000000141818724b */ /* 0x000fe20000000000 */
[----:B------:R-:W-:Y:S01]  /*a430*/  F2FP.BF16.F32.PACK_AB R52, R53, R52 ;  /* 0x000000343534723e */ /* 0x000fe200000010ff */
[----:B------:R-:W-:Y:S01]  /*a440*/  FMUL2 R26, R26.F32x2.HI_LO, R78.F32x2.HI_LO ;  /* 0x0000004e1a1a724a */ /* 0x000fe20000000000 */
[----:B------:R-:W-:Y:S01]  /*a450*/  F2FP.BF16.F32.PACK_AB R54, R55, R54 ;  /* 0x000000363736723e */ /* 0x000fe200000010ff */
[----:B------:R-:W-:Y:S01]  /*a460*/  FMUL2 R24, R24.F32x2.HI_LO, R76.F32x2.HI_LO ;  /* 0x0000004c1818724a */ /* 0x000fe20000000000 */
[----:B------:R-:W-:Y:S01]  /*a470*/  PRMT R48, R0, 0x7632, R48 ;  /* 0x0000763200307816 */ /* 0x000fe20000000030 */
[----:B------:R-:W-:Y:S01]  /*a480*/  FMUL2 R50, R50.F32x2.HI_LO, R66.F32x2.HI_LO ;  /* 0x000000423232724a */ /* 0x000fe20000000000 */
[----:B------:R-:W-:Y:S02]  /*a490*/  PRMT R49, R0, 0x7610, R49 ;  /* 0x0000761000317816 */ /* 0x000fe40000000031 */
[C---:B------:R-:W-:Y:S02]  /*a4a0*/  PRMT R61, R52.reuse, 0x7632, R61 ;  /* 0x00007632343d7816 */ /* 0x040fe4000000003d */
[----:B------:R-:W-:Y:S01]  /*a4b0*/  PRMT R62, R52, 0x7610, R62 ;  /* 0x00007610343e7816 */ /* 0x000fe2000000003e */
[----:B-1----:R-:W-:Y:S01]  /*a4c0*/  FADD2 R32, R32.F32x2.HI_LO, R4.F32x2.HI_LO ;  /* 0x000000042020724b */ /* 0x002fe20000000000 */
[----:B------:R-:W-:Y:S01]  /*a4d0*/  PRMT R63, R54, 0x7632, R63 ;  /* 0x00007632363f7816 */ /* 0x000fe2000000003f */
[----:B------:R-:W-:Y:S01]  /*a4e0*/  FADD2 R34, R34.F32x2.HI_LO, R6.F32x2.HI_LO ;  /* 0x000000062222724b */ /* 0x000fe20000000000 */
[----:B------:R-:W-:Y:S01]  /*a4f0*/  PRMT R64, R54, 0x7610, R64 ;  /* 0x0000761036407816 */ /* 0x000fe20000000040 */
[----:B------:R-:W-:Y:S01]  /*a500*/  FMUL2 R32, R32.F32x2.HI_LO, R80.F32x2.HI_LO ;  /* 0x000000502020724a */ /* 0x000fe20000000000 */
[----:B------:R-:W-:Y:S01]  /*a510*/  F2FP.BF16.F32.PACK_AB R0, R27, R26 ;  /* 0x0000001a1b00723e */ /* 0x000fe200000010ff */
[----:B------:R-:W1:Y:S01]  /*a520*/  LDS.128 R52, [R73+UR36+0x24310] ;  /* 0x0243102449347984 */ /* 0x000e620008000c00 */
[----:B------:R-:W-:Y:S01]  /*a530*/  F2FP.BF16.F32.PACK_AB R24, R25, R24 ;  /* 0x000000181918723e */ /* 0x000fe200000010ff */
[----:B--2---:R-:W-:Y:S01]  /*a540*/  FADD2 R28, R28.F32x2.HI_LO, R12.F32x2.HI_LO ;  /* 0x0000000c1c1c724b */ /* 0x004fe20000000000 */
[----:B------:R-:W-:Y:S01]  /*a550*/  PRMT R67, R0, 0x7632, R67 ;  /* 0x0000763200437816 */ /* 0x000fe20000000043 */
[----:B------:R-:W-:Y:S01]  /*a560*/  FADD2 R30, R30.F32x2.HI_LO, R14.F32x2.HI_LO ;  /* 0x0000000e1e1e724b */ /* 0x000fe20000000000 */
[----:B------:R-:W-:Y:S01]  /*a570*/  PRMT R68, R0, 0x7610, R68 ;  /* 0x0000761000447816 */ /* 0x000fe20000000044 */
[----:B------:R-:W-:Y:S01]  /*a580*/  FMUL2 R28, R28.F32x2.HI_LO, R82.F32x2.HI_LO ;  /* 0x000000521c1c724a */ /* 0x000fe20000000000 */
[----:B------:R-:W-:Y:S01]  /*a590*/  PRMT R65, R24, 0x7632, R65 ;  /* 0x0000763218417816 */ /* 0x000fe20000000041 */
[----:B------:R-:W-:Y:S01]  /*a5a0*/  FMUL2 R30, R30.F32x2.HI_LO, R86.F32x2.HI_LO ;  /* 0x000000561e1e724a */ /* 0x000fe20000000000 */
[----:B------:R-:W-:Y:S01]  /*a5b0*/  PRMT R66, R24, 0x7610, R66 ;  /* 0x0000761018427816 */ /* 0x000fe20000000042 */
[----:B------:R-:W-:Y:S01]  /*a5c0*/  FMUL2 R34, R34.F32x2.HI_LO, R84.F32x2.HI_LO ;  /* 0x000000542222724a */ /* 0x000fe20000000000 */
[----:B------:R-:W-:Y:S01]  /*a5d0*/  F2FP.BF16.F32.PACK_AB R0, R29, R28 ;  /* 0x0000001c1d00723e */ /* 0x000fe200000010ff */
[----:B------:R-:W2:Y:S01]  /*a5e0*/  LDTM.x16 R12, tmem[UR5] ;  /* 0x00000005000c79ee */ /* 0x000ea20008240000 */
[----:B------:R-:W-:Y:S02]  /*a5f0*/  F2FP.BF16.F32.PACK_AB R3, R31, R30 ;  /* 0x0000001e1f03723e */ /* 0x000fe400000010ff */
[C---:B------:R-:W-:Y:S01]  /*a600*/  PRMT R69, R0.reuse, 0x7632, R69 ;  /* 0x0000763200457816 */ /* 0x040fe20000000045 */
[----:B------:R-:W4:Y:S01]  /*a610*/  LDS.128 R28, [R73+UR36+0x24320] ;  /* 0x02432024491c7984 */ /* 0x000f220008000c00 */
[----:B------:R-:W-:Y:S01]  /*a620*/  PRMT R70, R0, 0x7610, R70 ;  /* 0x0000761000467816 */ /* 0x000fe20000000046 */
[----:B---3--:R-:W-:Y:S01]  /*a630*/  FADD2 R36, R36.F32x2.HI_LO, R8.F32x2.HI_LO ;  /* 0x000000082424724b */ /* 0x008fe20000000000 */
[----:B------:R-:W-:Y:S01]  /*a640*/  PRMT R71, R3, 0x7632, R71 ;  /* 0x0000763203477816 */ /* 0x000fe20000000047 */
[----:B------:R-:W-:Y:S01]  /*a650*/  FADD2 R38, R38.F32x2.HI_LO, R10.F32x2.HI_LO ;  /* 0x0000000a2626724b */ /* 0x000fe20000000000 */
[----:B------:R-:W-:Y:S01]  /*a660*/  PRMT R74, R3, 0x7610, R74 ;  /* 0x00007610034a7816 */ /* 0x000fe2000000004a */
[----:B------:R-:W-:Y:S01]  /*a670*/  FMUL2 R36, R36.F32x2.HI_LO, R88.F32x2.HI_LO ;  /* 0x000000582424724a */ /* 0x000fe20000000000 */
[----:B------:R-:W-:Y:S01]  /*a680*/  F2FP.BF16.F32.PACK_AB R0, R33, R32 ;  /* 0x000000202100723e */ /* 0x000fe200000010ff */
[----:B------:R-:W-:Y:S01]  /*a690*/  FMUL2 R38, R38.F32x2.HI_LO, R90.F32x2.HI_LO ;  /* 0x0000005a2626724a */ /* 0x000fe20000000000 */
[----:B------:R-:W-:Y:S02]  /*a6a0*/  F2FP.BF16.F32.PACK_AB R3, R35, R34 ;  /* 0x000000222303723e */ /* 0x000fe400000010ff */
[C---:B------:R-:W-:Y:S01]  /*a6b0*/  PRMT R75, R0.reuse, 0x7632, R75 ;  /* 0x00007632004b7816 */ /* 0x040fe2000000004b */
[----:B------:R-:W3:Y:S01]  /*a6c0*/  LDS.128 R32, [R73+UR36+0x24330] ;  /* 0x0243302449207984 */ /* 0x000ee20008000c00 */
[----:B------:R-:W-:Y:S02]  /*a6d0*/  PRMT R76, R0, 0x7610, R76 ;  /* 0x00007610004c7816 */ /* 0x000fe4000000004c */
[----:B------:R-:W-:Y:S02]  /*a6e0*/  F2FP.BF16.F32.PACK_AB R0, R37, R36 ;  /* 0x000000242500723e */ /* 0x000fe400000010ff */
[----:B------:R-:W-:Y:S02]  /*a6f0*/  PRMT R77, R3, 0x7632, R77 ;  /* 0x00007632034d7816 */ /* 0x000fe4000000004d */
[----:B------:R-:W-:Y:S01]  /*a700*/  PRMT R79, R0, 0x7632, R79 ;  /* 0x00007632004f7816 */ /* 0x000fe2000000004f */
[----:B--2---:R-:W-:Y:S01]  /*a710*/  FADD2 R14, R14.F32x2.HI_LO, R46.F32x2.HI_LO ;  /* 0x0000002e0e0e724b */ /* 0x004fe20000000000 */
[----:B------:R-:W-:Y:S01]  /*a720*/  PRMT R80, R0, 0x7610, R80 ;  /* 0x0000761000507816 */ /* 0x000fe20000000050 */
[----:B------:R-:W-:Y:S01]  /*a730*/  FADD2 R12, R12.F32x2.HI_LO, R44.F32x2.HI_LO ;  /* 0x0000002c0c0c724b */ /* 0x000fe20000000000 */
[----:B------:R-:W-:Y:S01]  /*a740*/  PRMT R78, R3, 0x7610, R78 ;  /* 0x00007610034e7816 */ /* 0x000fe2000000004e */
[----:B------:R-:W-:Y:S01]  /*a750*/  FMUL2 R14, R14.F32x2.HI_LO, R94.F32x2.HI_LO ;  /* 0x0000005e0e0e724a */ /* 0x000fe20000000000 */
[----:B------:R-:W-:Y:S01]  /*a760*/  F2FP.BF16.F32.PACK_AB R3, R39, R38 ;  /* 0x000000262703723e */ /* 0x000fe200000010ff */
[----:B------:R-:W-:Y:S01]  /*a770*/  FMUL2 R12, R12.F32x2.HI_LO, R92.F32x2.HI_LO ;  /* 0x0000005c0c0c724a */ /* 0x000fe20000000000 */
[----:B------:R-:W-:Y:S01]  /*a780*/  F2FP.BF16.F32.PACK_AB R50, R51, R50 ;  /* 0x000000323332723e */ /* 0x000fe200000010ff */
[----:B------:R-:W2:Y:S01]  /*a790*/  LDS.128 R36, [R73+UR36+0x24380] ;  /* 0x0243802449247984 */ /* 0x000ea20008000c00 */
[----:B------:R-:W-:Y:S01]  /*a7a0*/  F2FP.BF16.F32.PACK_AB R0, R15, R14 ;  /* 0x0000000e0f00723e */ /* 0x000fe200000010ff */
[----:B-1----:R-:W-:Y:S01]  /*a7b0*/  FADD2 R16, R16.F32x2.HI_LO, R52.F32x2.HI_LO ;  /* 0x000000341010724b */ /* 0x002fe20000000000 */
[----:B------:R-:W-:Y:S01]  /*a7c0*/  PRMT R81, R3, 0x7632, R81 ;  /* 0x0000763203517816 */ /* 0x000fe20000000051 */
[----:B------:R-:W-:Y:S01]  /*a7d0*/  FADD2 R18, R18.F32x2.HI_LO, R54.F32x2.HI_LO ;  /* 0x000000361212724b */ /* 0x000fe20000000000 */
[----:B------:R-:W-:Y:S01]  /*a7e0*/  PRMT R85, R0, 0x7632, R85 ;  /* 0x0000763200557816 */ /* 0x000fe20000000055 */
[----:B------:R-:W-:Y:S01]  /*a7f0*/  FMUL2 R44, R16.F32x2.HI_LO, R98.F32x2.HI_LO ;  /* 0x00000062102c724a */ /* 0x000fe20000000000 */
[----:B------:R-:W-:Y:S01]  /*a800*/  PRMT R82, R3, 0x7610, R82 ;  /* 0x0000761003527816 */ /* 0x000fe20000000052 */
[----:B------:R-:W1:Y:S01]  /*a810*/  LDS.128 R52, [R73+UR36+0x24390] ;  /* 0x0243902449347984 */ /* 0x000e620008000c00 */
[----:B------:R-:W-:Y:S01]  /*a820*/  PRMT R86, R0, 0x7610, R86 ;  /* 0x0000761000567816 */ /* 0x000fe20000000056 */
[----:B------:R-:W-:Y:S01]  /*a830*/  FMUL2 R46, R18.F32x2.HI_LO, R102.F32x2.HI_LO ;  /* 0x00000066122e724a */ /* 0x000fe20000000000 */
[----:B------:R-:W-:Y:S01]  /*a840*/  F2FP.BF16.F32.PACK_AB R3, R13, R12 ;  /* 0x0000000c0d03723e */ /* 0x000fe200000010ff */
[----:B----4-:R-:W-:Y:S01]  /*a850*/  FADD2 R20, R20.F32x2.HI_LO, R28.F32x2.HI_LO ;  /* 0x0000001c1414724b */ /* 0x010fe20000000000 */
[----:B------:R-:W-:Y:S01]  /*a860*/  F2FP.BF16.F32.PACK_AB R0, R45, R44 ;  /* 0x0000002c2d00723e */ /* 0x000fe200000010ff */
[----:B------:R-:W-:Y:S01]  /*a870*/  FADD2 R22, R22.F32x2.HI_LO, R30.F32x2.HI_LO ;  /* 0x0000001e1616724b */ /* 0x000fe20000000000 */
[----:B------:R-:W-:Y:S01]  /*a880*/  PRMT R83, R3, 0x7632, R83 ;  /* 0x0000763203537816 */ /* 0x000fe20000000053 */
[----:B------:R-:W2:Y:S01]  /*a890*/  LDTM.x16 R4, tmem[UR4] ;  /* 0x00000004000479ee */ /* 0x000ea20008240000 */
[C---:B------:R-:W-:Y:S01]  /*a8a0*/  PRMT R44, R0.reuse, 0x7632, R44 ;  /* 0x00007632002c7816 */ /* 0x040fe2000000002c */
[----:B------:R-:W4:Y:S01]  /*a8b0*/  LDS.128 R28, [R73+UR36+0x243a0] ;  /* 0x0243a024491c7984 */ /* 0x000f220008000c00 */
[----:B------:R-:W-:Y:S01]  /*a8c0*/  PRMT R45, R0, 0x7610, R45 ;  /* 0x00007610002d7816 */ /* 0x000fe2000000002d */
[----:B------:R-:W-:Y:S01]  /*a8d0*/  FMUL2 R20, R20.F32x2.HI_LO, R96.F32x2.HI_LO ;  /* 0x000000601414724a */ /* 0x000fe20000000000 */
[----:B------:R-:W-:Y:S01]  /*a8e0*/  PRMT R84, R3, 0x7610, R84 ;  /* 0x0000761003547816 */ /* 0x000fe20000000054 */
[----:B------:R-:W-:Y:S01]  /*a8f0*/  FMUL2 R22, R22.F32x2.HI_LO, R100.F32x2.HI_LO ;  /* 0x000000641616724a */ /* 0x000fe20000000000 */
[----:B------:R-:W-:Y:S01]  /*a900*/  F2FP.BF16.F32.PACK_AB R3, R47, R46 ;  /* 0x0000002e2f03723e */ /* 0x000fe200000010ff */
[----:B---3--:R-:W-:Y:S01]  /*a910*/  FADD2 R24, R24.F32x2.HI_LO, R32.F32x2.HI_LO ;  /* 0x000000201818724b */ /* 0x008fe20000000000 */
[----:B------:R-:W-:Y:S01]  /*a920*/  F2FP.BF16.F32.PACK_AB R0, R21, R20 ;  /* 0x000000141500723e */ /* 0x000fe200000010ff */
[----:B------:R-:W-:Y:S01]  /*a930*/  FADD2 R20, R26.F32x2.HI_LO, R34.F32x2.HI_LO ;  /* 0x000000221a14724b */ /* 0x000fe20000000000 */
[C---:B------:R-:W-:Y:S01]  /*a940*/  PRMT R46, R3.reuse, 0x7632, R46 ;  /* 0x00007632032e7816 */ /* 0x040fe2000000002e */
[----:B------:R-:W3:Y:S01]  /*a950*/  LDS.128 R32, [R73+UR36+0x243b0] ;  /* 0x0243b02449207984 */ /* 0x000ee20008000c00 */
[----:B------:R-:W-:Y:S01]  /*a960*/  PRMT R47, R3, 0x7610, R47 ;  /* 0x00007610032f7816 */ /* 0x000fe2000000002f */
[----:B------:R-:W-:Y:S01]  /*a970*/  NOP ;  /* 0x0000000000007918 */ /* 0x000fe20000000000 */
[----:B------:R-:W-:Y:S01]  /*a980*/  F2FP.BF16.F32.PACK_AB R3, R23, R22 ;  /* 0x000000161703723e */ /* 0x000fe200000010ff */
[----:B------:R-:W-:Y:S01]  /*a990*/  FMUL2 R22, R24.F32x2.HI_LO, R104.F32x2.HI_LO ;  /* 0x000000681816724a */ /* 0x000fe20000000000 */
[----:B------:R-:W-:Y:S01]  /*a9a0*/  PRMT R24, R0, 0x7632, R24 ;  /* 0x0000763200187816 */ /* 0x000fe20000000018 */
[----:B------:R-:W-:Y:S01]  /*a9b0*/  FMUL2 R20, R20.F32x2.HI_LO, R106.F32x2.HI_LO ;  /* 0x0000006a1414724a */ /* 0x000fe20000000000 */
[----:B------:R-:W-:Y:S01]  /*a9c0*/  PRMT R25, R0, 0x7610, R25 ;  /* 0x0000761000197816 */ /* 0x000fe20000000019 */
[----:B------:R-:W-:Y:S01]  /*a9d0*/  IMAD.MOV.U32 R0, RZ, RZ, 0x33334444 ;  /* 0x33334444ff007424 */ /* 0x000fe200078e00ff */
[----:B------:R-:W-:Y:S02]  /*a9e0*/  F2FP.BF16.F32.PACK_AB R22, R23, R22 ;  /* 0x000000161716723e */ /* 0x000fe400000010ff */
        /* <DEDUP_REMOVED lines=9> */
[----:B-1----:R-:W-:Y:S01]  /*aa80*/  FADD2 R10, R10.F32x2.HI_LO, R54.F32x2.HI_LO ;  /* 0x000000360a0a724b */ /* 0x002fe20000000000 */
[----:B------:R-:W-:Y:S01]  /*aa90*/  F2FP.BF16.F32.PACK_AB R4, R5, R4 ;  /* 0x000000040504723e */ /* 0x000fe200000010ff */
[----:B------:R-:W-:Y:S01]  /*aaa0*/  IMAD.SHL.U32 R55, R110, 0x4, RZ ;  /* 0x000000046e377824 */ /* 0x000fe200078e00ff */
[----:B------:R-:W-:Y:S01]  /*aab0*/  F2FP.BF16.F32.PACK_AB R6, R7, R6 ;  /* 0x000000060706723e */ /* 0x000fe200000010ff */
[----:B------:R-:W-:Y:S01]  /*aac0*/  FADD2 R8, R8.F32x2.HI_LO, R52.F32x2.HI_LO ;  /* 0x000000340808724b */ /* 0x000fe20000000000 */
[----:B------:R-:W-:Y:S01]  /*aad0*/  PRMT R36, R20, 0x7632, R36 ;  /* 0x0000763214247816 */ /* 0x000fe20000000024 */
[----:B------:R-:W-:Y:S01]  /*aae0*/  FMUL2 R10, R10.F32x2.HI_LO, R116.F32x2.HI_LO ;  /* 0x000000740a0a724a */ /* 0x000fe20000000000 */
[----:B------:R-:W-:Y:S01]  /*aaf0*/  SHF.R.U64 R0, R0, R55, 0x123333 ;  /* 0x0012333300007419 */ /* 0x000fe20000001237 */
[----:B------:R-:W-:Y:S01]  /*ab00*/  FMUL2 R8, R8.F32x2.HI_LO, R114.F32x2.HI_LO ;  /* 0x000000720808724a */ /* 0x000fe20000000000 */
[----:B------:R-:W-:Y:S01]  /*ab10*/  PRMT R37, R20, 0x7610, R37 ;  /* 0x0000761014257816 */ /* 0x000fe20000000025 */
[----:B----4-:R-:W-:Y:S01]  /*ab20*/  FADD2 R12, R12.F32x2.HI_LO, R28.F32x2.HI_LO ;  /* 0x0000001c0c0c724b */ /* 0x010fe20000000000 */
[----:B------:R-:W-:Y:S01]  /*ab30*/  LOP3.LUT R52, R0, 0x7, RZ, 0xc0, !PT ;  /* 0x0000000700347812 */ /* 0x000fe200078ec0ff */
[----:B------:R-:W-:Y:S01]  /*ab40*/  FADD2 R14, R14.F32x2.HI_LO, R30.F32x2.HI_LO ;  /* 0x0000001e0e0e724b */ /* 0x000fe20000000000 */
[----:B------:R-:W-:Y:S01]  /*ab50*/  F2FP.BF16.F32.PACK_AB R8, R9, R8 ;  /* 0x000000080908723e */ /* 0x000fe200000010ff */
[----:B------:R-:W-:Y:S01]  /*ab60*/  FMUL2 R12, R12.F32x2.HI_LO, R118.F32x2.HI_LO ;  /* 0x000000760c0c724a */ /* 0x000fe20000000000 */
[----:B------:R-:W-:Y:S01]  /*ab70*/  ISETP.NE.AND P0, PT, R52, 0x3, PT ;  /* 0x000000033400780c */ /* 0x000fe20003f05270 */
[----:B------:R-:W-:Y:S01]  /*ab80*/  FMUL2 R14, R14.F32x2.HI_LO, R120.F32x2.HI_LO ;  /* 0x000000780e0e724a */ /* 0x000fe20000000000 */
[----:B------:R-:W-:Y:S02]  /*ab90*/  F2FP.BF16.F32.PACK_AB R10, R11, R10 ;  /* 0x0000000a0b0a723e */ /* 0x000fe400000010ff */
[----:B------:R-:W-:Y:S01]  /*aba0*/  F2FP.BF16.F32.PACK_AB R12, R13, R12 ;  /* 0x0000000c0d0c723e */ /* 0x000fe200000010ff */
[----:B---3--:R-:W-:Y:S01]  /*abb0*/  FADD2 R16, R16.F32x2.HI_LO, R32.F32x2.HI_LO ;  /* 0x000000201010724b */ /* 0x008fe20000000000 */
[----:B------:R-:W-:Y:S01]  /*abc0*/  F2FP.BF16.F32.PACK_AB R14, R15, R14 ;  /* 0x0000000e0f0e723e */ /* 0x000fe200000010ff */
[----:B------:R-:W-:Y:S01]  /*abd0*/  FADD2 R18, R18.F32x2.HI_LO, R34.F32x2.HI_LO ;  /* 0x000000221212724b */ /* 0x000fe20000000000 */
[----:B------:R-:W-:Y:S01]  /*abe0*/  PRMT R38, R4, 0x7632, R38 ;  /* 0x0000763204267816 */ /* 0x000fe20000000026 */
[----:B------:R-:W-:Y:S01]  /*abf0*/  FMUL2 R16, R16.F32x2.HI_LO, R122.F32x2.HI_LO ;  /* 0x0000007a1010724a */ /* 0x000fe20000000000 */
[----:B------:R-:W-:Y:S01]  /*ac00*/  PRMT R39, R4, 0x7610, R39 ;  /* 0x0000761004277816 */ /* 0x000fe20000000027 */
[----:B------:R-:W-:Y:S01]  /*ac10*/  FMUL2 R18, R18.F32x2.HI_LO, R124.F32x2.HI_LO ;  /* 0x0000007c1212724a */ /* 0x000fe20000000000 */
[C---:B------:R-:W-:Y:S02]  /*ac20*/  PRMT R53, R6.reuse, 0x7632, R53 ;  /* 0x0000763206357816 */ /* 0x040fe40000000035 */
[----:B------:R-:W-:Y:S02]  /*ac30*/  F2FP.BF16.F32.PACK_AB R16, R17, R16 ;  /* 0x000000101110723e */ /* 0x000fe400000010ff */
[----:B------:R-:W-:Y:S02]  /*ac40*/  F2FP.BF16.F32.PACK_AB R18, R19, R18 ;  /* 0x000000121312723e */ /* 0x000fe400000010ff */
[----:B------:R-:W-:Y:S02]  /*ac50*/  PRMT R54, R6, 0x7610, R54 ;  /* 0x0000761006367816 */ /* 0x000fe40000000036 */
[C---:B------:R-:W-:Y:S02]  /*ac60*/  PRMT R28, R8.reuse, 0x7632, R28 ;  /* 0x00007632081c7816 */ /* 0x040fe4000000001c */
[----:B------:R-:W-:Y:S02]  /*ac70*/  PRMT R29, R8, 0x7610, R29 ;  /* 0x00007610081d7816 */ /* 0x000fe4000000001d */
[C---:B------:R-:W-:Y:S02]  /*ac80*/  PRMT R30, R10.reuse, 0x7632, R30 ;  /* 0x000076320a1e7816 */ /* 0x040fe4000000001e */
[----:B------:R-:W-:Y:S02]  /*ac90*/  PRMT R31, R10, 0x7610, R31 ;  /* 0x000076100a1f7816 */ /* 0x000fe4000000001f */
[C---:B------:R-:W-:Y:S02]  /*aca0*/  PRMT R32, R12.reuse, 0x7632, R32 ;  /* 0x000076320c207816 */ /* 0x040fe40000000020 */
[----:B------:R-:W-:Y:S02]  /*acb0*/  PRMT R33, R12, 0x7610, R33 ;  /* 0x000076100c217816 */ /* 0x000fe40000000021 */
[C---:B------:R-:W-:Y:S02]  /*acc0*/  PRMT R17, R14.reuse, 0x7632, R17 ;  /* 0x000076320e117816 */ /* 0x040fe40000000011 */
[----:B------:R-:W-:Y:S02]  /*acd0*/  PRMT R19, R14, 0x7610, R19 ;  /* 0x000076100e137816 */ /* 0x000fe40000000013 */
[----:B------:R-:W-:Y:S02]  /*ace0*/  PRMT R34, R16, 0x7632, R34 ;  /* 0x0000763210227816 */ /* 0x000fe40000000022 */
[----:B------:R-:W-:Y:S01]  /*acf0*/  PRMT R35, R18, 0x7632, R35 ;  /* 0x0000763212237816 */ /* 0x000fe20000000023 */
[----:B------:R-:W-:Y:S06]  /*ad00*/  @!P0 BRA `(.L_x_201) ;  /* 0x0000000000088947 */ /* 0x000fec0003800000 */
[----:B------:R-:W-:Y:S05]  /*ad10*/  BPT.TRAP 0x1 ;  /* 0x000000040000795c */ /* 0x000fea0000300000 */
[----:B------:R-:W-:Y:S05]  /*ad20*/  BPT.TRAP 0x1 ;  /* 0x000000040000795c */ /* 0x000fea0000300000 */
.L_x_201:
[----:B------:R-:W-:Y:S04]  /*ad30*/  UIADD3 UR4, UPT, UPT, UR36, 0x24868, URZ ;  /* 0x0002486824047890 */ /* 0x000fe8000fffe0ff */
[----:B------:R-:W-:Y:S09]  /*ad40*/  UPRMT UR4, UR37, 0x654, UR4 ;  /* 0x0000065425047896 */ /* 0x000ff20008000004 */
[----:B------:R-:W-:Y:S01]  /*ad50*/  SYNCS.ARRIVE.TRANS64.RED.A1T0 RZ, [UR4], RZ ;  /* 0x000000ffffff79a7 */ /* 0x000fe20008100404 */
[----:B------:R-:W-:Y:S04]  /*ad60*/  UIADD3 UR4, UPT, UPT, UR36, 0x14000, URZ ;  /* 0x0001400024047890 */ /* 0x000fe8000fffe0ff */
[----:B------:R-:W-:Y:S09]  /*ad70*/  ULOP3.LUT UP0, URZ, UR4, 0x3f0, URZ, 0xc0, !UPT ;  /* 0x000003f004ff7892 */ /* 0x000ff2000f80c0ff */
[----:B------:R-:W-:Y:S05]  /*ad80*/  BRA.U !UP0, `(.L_x_202) ;  /* 0x0000000108407547 */ /* 0x000fea000b800000 */
        /* <DEDUP_REMOVED lines=16> */
.L_x_202:
[C---:B------:R-:W-:Y:S01]  /*ae90*/  LOP3.LUT P0, RZ, R72.reuse, 0x2, RZ, 0xc0, !PT ;  /* 0x0000000248ff7812 */ /* 0x040fe2000780c0ff */
[C---:B------:R-:W-:Y:S01]  /*aea0*/  IMAD.SHL.U32 R3, R72.reuse, 0x40, RZ ;  /* 0x0000004048037824 */ /* 0x040fe200078e00ff */
[----:B------:R-:W-:Y:S01]  /*aeb0*/  SHF.R.U32.HI R5, RZ, 0x7, R72 ;  /* 0x00000007ff057819 */ /* 0x000fe20000011648 */
[----:B------:R-:W-:Y:S01]  /*aec0*/  IMAD.SHL.U32 R0, R72, 0x8, RZ ;  /* 0x0000000848007824 */ /* 0x000fe200078e00ff */
[----:B------:R-:W-:Y:S01]  /*aed0*/  LOP3.LUT R42, R42, 0xffff, RZ, 0xc0, !PT ;  /* 0x0000ffff2a2a7812 */ /* 0x000fe200078ec0ff */
[----:B------:R-:W-:Y:S01]  /*aee0*/  IMAD.U32 R17, R17, 0x10000, RZ ;  /* 0x0001000011117824 */ /* 0x000fe200078e00ff */
[----:B------:R-:W-:Y:S01]  /*aef0*/  LOP3.LUT R4, R3, 0x1c0, RZ, 0xc0, !PT ;  /* 0x000001c003047812 */ /* 0x000fe200078ec0ff */
[----:B------:R-:W-:Y:S01]  /*af00*/  IMAD.U32 R30, R30, 0x10000, RZ ;  /* 0x000100001e1e7824 */ /* 0x000fe200078e00ff */
[----:B------:R-:W-:Y:S01]  /*af10*/  LOP3.LUT R57, R57, 0xffff, RZ, 0xc0, !PT ;  /* 0x0000ffff39397812 */ /* 0x000fe200078ec0ff */
[----:B------:R-:W-:Y:S01]  /*af20*/  IMAD.U32 R81, R81, 0x10000, RZ ;  /* 0x0001000051517824 */ /* 0x000fe200078e00ff */
[----:B------:R-:W-:Y:S01]  /*af30*/  LOP3.LUT R0, R4, 0x38, R0, 0xf8, !PT ;  /* 0x0000003804007812 */ /* 0x000fe200078ef800 */
[----:B------:R-:W-:Y:S01]  /*af40*/  IMAD.U32 R53, R53, 0x10000, RZ ;  /* 0x0001000035357824 */ /* 0x000fe200078e00ff */
[----:B------:R-:W-:Y:S01]  /*af50*/  LOP3.LUT R4, R72, 0x1, RZ, 0xc0, !PT ;  /* 0x0000000148047812 */ /* 0x000fe200078ec0ff */
[----:B------:R-:W-:Y:S01]  /*af60*/  IMAD.U32 R43, R43, 0x10000, RZ ;  /* 0x000100002b2b7824 */ /* 0x000fe200078e00ff */
[----:B------:R-:W-:Y:S01]  /*af70*/  LOP3.LUT R0, R0, 0x1e00, R3, 0xf8, !PT ;  /* 0x00001e0000007812 */ /* 0x000fe200078ef803 */
[----:B------:R-:W-:Y:S01]  /*af80*/  IMAD.MOV.U32 R3, RZ, RZ, 0x10 ;  /* 0x00000010ff037424 */ /* 0x000fe200078e00ff */
[----:B------:R-:W-:Y:S01]  /*af90*/  LOP3.LUT R5, R5, 0x1, RZ, 0xc0, !PT ;  /* 0x0000000105057812 */ /* 0x000fe200078ec0ff */
[----:B------:R-:W-:Y:S01]  /*afa0*/  IMAD.U32 R35, R35, 0x10000, RZ ;  /* 0x0001000023237824 */ /* 0x000fe200078e00ff */
[----:B------:R-:W-:Y:S01]  /*afb0*/  ISETP.NE.U32.AND P2, PT, R4, 0x1, PT ;  /* 0x000000010400780c */ /* 0x000fe20003f45070 */
[----:B------:R-:W-:Y:S01]  /*afc0*/  IMAD.U32 R51, R51, 0x10000, RZ ;  /* 0x0001000033337824 */ /* 0x000fe200078e00ff */
[----:B------:R-:W-:Y:S01]  /*afd0*/  SEL R6, R3, 0xfffffff0, !P0 ;  /* 0xfffffff003067807 */ /* 0x000fe20004000000 */
[----:B------:R-:W-:Y:S01]  /*afe0*/  IMAD.U32 R63, R63, 0x10000, RZ ;  /* 0x000100003f3f7824 */ /* 0x000fe200078e00ff */
[----:B------:R-:W-:Y:S01]  /*aff0*/  LEA R8, P1, R42, RZ, 0x10 ;  /* 0x000000ff2a087211 */ /* 0x000fe200078280ff */
[----:B------:R-:W-:Y:S01]  /*b000*/  IMAD.U32 R67, R67, 0x10000, RZ ;  /* 0x0001000043437824 */ /* 0x000fe200078e00ff */
[----:B------:R-:W-:Y:S01]  /*b010*/  LEA R4, P0, R57, RZ, 0x10 ;  /* 0x000000ff39047211 */ /* 0x000fe200078080ff */
[----:B------:R-:W-:Y:S01]  /*b020*/  IMAD R0, R6, R5, R0 ;  /* 0x0000000506007224 */ /* 0x000fe200078e0200 */
[----:B------:R-:W-:Y:S01]  /*b030*/  LOP3.LUT R48, R48, 0xffff, RZ, 0xc0, !PT ;  /* 0x0000ffff30307812 */ /* 0x000fe200078ec0ff */
[----:B------:R-:W-:Y:S01]  /*b040*/  IMAD.U32 R71, R71, 0x10000, RZ ;  /* 0x0001000047477824 */ /* 0x000fe200078e00ff */
[----:B------:R-:W-:Y:S01]  /*b050*/  LOP3.LUT R61, R61, 0xffff, RZ, 0xc0, !PT ;  /* 0x0000ffff3d3d7812 */ /* 0x000fe200078ec0ff */
[----:B------:R-:W-:Y:S01]  /*b060*/  IMAD.U32 R85, R85, 0x10000, RZ ;  /* 0x0001000055557824 */ /* 0x000fe200078e00ff */
[----:B------:R-:W-:Y:S01]  /*b070*/  LEA.HI.X R9, R42, RZ, RZ, 0x10, P1 ;  /* 0x000000ff2a097211 */ /* 0x000fe200008f84ff */
[----:B------:R-:W-:Y:S01]  /*b080*/  IMAD.U32 R46, R46, 0x10000, RZ ;  /* 0x000100002e2e7824 */ /* 0x000fe200078e00ff */
[----:B------:R-:W-:Y:S02]  /*b090*/  LEA.HI.X R5, R57, RZ, RZ, 0x10, P0 ;  /* 0x000000ff39057211 */ /* 0x000fe400000f84ff */
[----:B------:R-:W-:Y:S02]  /*b0a0*/  LOP3.LUT R2, R8, 0xffff, R2, 0xf8, !PT ;  /* 0x0000ffff08027812 */ /* 0x000fe400078ef802 */
[C---:B------:R-:W-:Y:S02]  /*b0b0*/  LEA R6, P1, R48.reuse, RZ, 0x10 ;  /* 0x000000ff30067211 */ /* 0x040fe400078280ff */
[----:B------:R-:W-:Y:S02]  /*b0c0*/  LEA R8, P0, R61, RZ, 0x10 ;  /* 0x000000ff3d087211 */ /* 0x000fe400078080ff */
[----:B------:R-:W-:Y:S02]  /*b0d0*/  LOP3.LUT R65, R65, 0xffff, RZ, 0xc0, !PT ;  /* 0x0000ffff41417812 */ /* 0x000fe400078ec0ff */
[----:B------:R-:W-:Y:S02]  /*b0e0*/  LOP3.LUT R69, R69, 0xffff, RZ, 0xc0, !PT ;  /* 0x0000ffff45457812 */ /* 0x000fe400078ec0ff */
[----:B------:R-:W-:Y:S02]  /*b0f0*/  LOP3.LUT R56, R9, 0xffff, R56, 0xf8, !PT ;  /* 0x0000ffff09387812 */ /* 0x000fe400078ef838 */
[----:B------:R-:W-:Y:S02]  /*b100*/  LEA.HI.X R7, R48, RZ, RZ, 0x10, P1 ;  /* 0x000000ff30077211 */ /* 0x000fe400008f84ff */
[----:B------:R-:W-:Y:S02]  /*b110*/  LEA.HI.X R9, R61, RZ, RZ, 0x10, P0 ;  /* 0x000000ff3d097211 */ /* 0x000fe400000f84ff */
[----:B------:R-:W-:Y:S02]  /*b120*/  LEA R10, P1, R65, RZ, 0x10 ;  /* 0x000000ff410a7211 */ /* 0x000fe400078280ff */
[----:B------:R-:W-:Y:S02]  /*b130*/  LEA R12, P0, R69, RZ, 0x10 ;  /* 0x000000ff450c7211 */ /* 0x000fe400078080ff */
[----:B------:R-:W-:Y:S02]  /*b140*/  LOP3.LUT R75, R75, 0xffff, RZ, 0xc0, !PT ;  /* 0x0000ffff4b4b7812 */ /* 0x000fe400078ec0ff */
[----:B------:R-:W-:Y:S02]  /*b150*/  LOP3.LUT R79, R79, 0xffff, RZ, 0xc0, !PT ;  /* 0x0000ffff4f4f7812 */ /* 0x000fe400078ec0ff */
[----:B------:R-:W-:Y:S02]  /*b160*/  LOP3.LUT R60, R5, 0xffff, R60, 0xf8, !PT ;  /* 0x0000ffff053c7812 */ /* 0x000fe400078ef83c */
[----:B------:R-:W-:Y:S02]  /*b170*/  LOP3.LUT R50, R7, 0xffff, R50, 0xf8, !PT ;  /* 0x0000ffff07327812 */ /* 0x000fe400078ef832 */
[----:B------:R-:W-:Y:S02]  /*b180*/  LEA.HI.X R11, R65, RZ, RZ, 0x10, P1 ;  /* 0x000000ff410b7211 */ /* 0x000fe400008f84ff */
[----:B------:R-:W-:Y:S02]  /*b190*/  LOP3.LUT R5, R8, 0xffff, R62, 0xf8, !PT ;  /* 0x0000ffff08057812 */ /* 0x000fe400078ef83e */
[----:B------:R-:W-:Y:S02]  /*b1a0*/  LEA.HI.X R13, R69, RZ, RZ, 0x10, P0 ;  /* 0x000000ff450d7211 */ /* 0x000fe400000f84ff */
[----:B------:R-:W-:Y:S02]  /*b1b0*/  LOP3.LUT R7, R10, 0xffff, R66, 0xf8, !PT ;  /* 0x0000ffff0a077812 */ /* 0x000fe400078ef842 */
[----:B------:R-:W-:Y:S02]  /*b1c0*/  LEA R8, P1, R75, RZ, 0x10 ;  /* 0x000000ff4b087211 */ /* 0x000fe400078280ff */
[----:B------:R-:W-:Y:S02]  /*b1d0*/  LEA R10, P0, R79, RZ, 0x10 ;  /* 0x000000ff4f0a7211 */ /* 0x000fe400078080ff */
[----:B------:R-:W-:Y:S02]  /*b1e0*/  LOP3.LUT R83, R83, 0xffff, RZ, 0xc0, !PT ;  /* 0x0000ffff53537812 */ /* 0x000fe400078ec0ff */
[----:B------:R-:W-:Y:S02]  /*b1f0*/  LOP3.LUT R44, R44, 0xffff, RZ, 0xc0, !PT ;  /* 0x0000ffff2c2c7812 */ /* 0x000fe400078ec0ff */
[----:B------:R-:W-:Y:S02]  /*b200*/  LOP3.LUT R64, R9, 0xffff, R64, 0xf8, !PT ;  /* 0x0000ffff09407812 */ /* 0x000fe400078ef840 */
[----:B------:R-:W-:Y:S02]  /*b210*/  LOP3.LUT R68, R11, 0xffff, R68, 0xf8, !PT ;  /* 0x0000ffff0b447812 */ /* 0x000fe400078ef844 */
[----:B------:R-:W-:Y:S02]  /*b220*/  LEA.HI.X R9, R75, RZ, RZ, 0x10, P1 ;  /* 0x000000ff4b097211 */ /* 0x000fe400008f84ff */
[----:B------:R-:W-:Y:S02]  /*b230*/  LEA.HI.X R11, R79, RZ, RZ, 0x10, P0 ;  /* 0x000000ff4f0b7211 */ /* 0x000fe400000f84ff */
[----:B------:R-:W-:Y:S02]  /*b240*/  LEA R14, P1, R83, RZ, 0x10 ;  /* 0x000000ff530e7211 */ /* 0x000fe400078280ff */
[----:B------:R-:W-:Y:S02]  /*b250*/  LEA R20, P0, R44, RZ, 0x10 ;  /* 0x000000ff2c147211 */ /* 0x000fe400078080ff */
[----:B------:R-:W-:Y:S02]  /*b260*/  LOP3.LUT R24, R24, 0xffff, RZ, 0xc0, !PT ;  /* 0x0000ffff18187812 */ /* 0x000fe400078ec0ff */
[----:B------:R-:W-:Y:S02]  /*b270*/  LOP3.LUT R23, R23, 0xffff, RZ, 0xc0, !PT ;  /* 0x0000ffff17177812 */ /* 0x000fe400078ec0ff */
[----:B------:R-:W-:Y:S02]  /*b280*/  LEA.HI.X R15, R83, RZ, RZ, 0x10, P1 ;  /* 0x000000ff530f7211 */ /* 0x000fe400008f84ff */
[----:B------:R-:W-:Y:S02]  /*b290*/  LEA.HI.X R21, R44, RZ, RZ, 0x10, P0 ;  /* 0x000000ff2c157211 */ /* 0x000fe400000f84ff */
[----:B------:R-:W-:Y:S02]  /*b2a0*/  LEA R48, P1, R24, RZ, 0x10 ;  /* 0x000000ff18307211 */ /* 0x000fe400078280ff */
[----:B------:R-:W-:Y:S02]  /*b2b0*/  LEA R44, P0, R23, RZ, 0x10 ;  /* 0x000000ff172c7211 */ /* 0x000fe400078080ff */
[----:B------:R-:W-:Y:S02]  /*b2c0*/  LOP3.LUT R28, R28, 0xffff, RZ, 0xc0, !PT ;  /* 0x0000ffff1c1c7812 */ /* 0x000fe400078ec0ff */
[----:B------:R-:W-:Y:S02]  /*b2d0*/  LOP3.LUT R74, R13, 0xffff, R74, 0xf8, !PT ;  /* 0x0000ffff0d4a7812 */ /* 0x000fe400078ef84a */
[----:B------:R-:W-:Y:S02]  /*b2e0*/  LOP3.LUT R6, R6, 0xffff, R49, 0xf8, !PT ;  /* 0x0000ffff06067812 */ /* 0x000fe400078ef831 */
[----:B------:R-:W-:Y:S02]  /*b2f0*/  LOP3.LUT R13, R20, 0xffff, R45, 0xf8, !PT ;  /* 0x0000ffff140d7812 */ /* 0x000fe400078ef82d */
[----:B------:R-:W-:Y:S02]  /*b300*/  LOP3.LUT R38, R38, 0xffff, RZ, 0xc0, !PT ;  /* 0x0000ffff26267812 */ /* 0x000fe400078ec0ff */
[----:B------:R-:W-:Y:S02]  /*b310*/  LEA.HI.X R49, R24, RZ, RZ, 0x10, P1 ;  /* 0x000000ff18317211 */ /* 0x000fe400008f84ff */
[----:B------:R-:W-:Y:S02]  /*b320*/  LEA.HI.X R45, R23, RZ, RZ, 0x10, P0 ;  /* 0x000000ff172d7211 */ /* 0x000fe400000f84ff */
[----:B------:R-:W-:Y:S02]  /*b330*/  LEA R24, P0, R28, RZ, 0x10 ;  /* 0x000000ff1c187211 */ /* 0x000fe400078080ff */
[----:B------:R-:W-:Y:S02]  /*b340*/  LOP3.LUT R34, R34, 0xffff, RZ, 0xc0, !PT ;  /* 0x0000ffff22227812 */ /* 0x000fe400078ec0ff */
[----:B------:R-:W-:Y:S02]  /*b350*/  LOP3.LUT R86, R15, 0xffff, R86, 0xf8, !PT ;  /* 0x0000ffff0f567812 */ /* 0x000fe400078ef856 */
[----:B------:R-:W-:Y:S02]  /*b360*/  LEA R20, P1, R38, RZ, 0x10 ;  /* 0x000000ff26147211 */ /* 0x000fe400078280ff */
[----:B------:R-:W-:Y:S02]  /*b370*/  LOP3.LUT R15, R48, 0xffff, R25, 0xf8, !PT ;  /* 0x0000ffff300f7812 */ /* 0x000fe400078ef819 */
[----:B------:R-:W-:Y:S02]  /*b380*/  LOP3.LUT R32, R32, 0xffff, RZ, 0xc0, !PT ;  /* 0x0000ffff20207812 */ /* 0x000fe400078ec0ff */
[----:B------:R-:W-:Y:S02]  /*b390*/  LEA.HI.X R25, R28, RZ, RZ, 0x10, P0 ;  /* 0x000000ff1c197211 */ /* 0x000fe400000f84ff */
[----:B------:R-:W-:Y:S02]  /*b3a0*/  LEA R28, P0, R34, RZ, 0x10 ;  /* 0x000000ff221c7211 */ /* 0x000fe400078080ff */
[----:B------:R-:W-:Y:S02]  /*b3b0*/  LOP3.LUT R47, R21, 0xffff, R47, 0xf8, !PT ;  /* 0x0000ffff152f7812 */ /* 0x000fe400078ef82f */
[----:B------:R-:W-:Y:S02]  /*b3c0*/  LEA.HI.X R21, R38, RZ, RZ, 0x10, P1 ;  /* 0x000000ff26157211 */ /* 0x000fe400008f84ff */
[----:B------:R-:W-:Y:S02]  /*b3d0*/  LEA R38, P1, R32, RZ, 0x10 ;  /* 0x000000ff20267211 */ /* 0x000fe400078280ff */
[----:B------:R-:W-:Y:S02]  /*b3e0*/  LOP3.LUT R24, R24, 0xffff, R29, 0xf8, !PT ;  /* 0x0000ffff18187812 */ /* 0x000fe400078ef81d */
[----:B------:R-:W-:Y:S02]  /*b3f0*/  LEA.HI.X R29, R34, RZ, RZ, 0x10, P0 ;  /* 0x000000ff221d7211 */ /* 0x000fe400000f84ff */
[----:B------:R-:W-:Y:S02]  /*b400*/  LOP3.LUT R20, R20, 0xffff, R39, 0xf8, !PT ;  /* 0x0000ffff14147812 */ /* 0x000fe400078ef827 */
[----:B------:R-:W-:Y:S02]  /*b410*/  LEA.HI.X R39, R32, RZ, RZ, 0x10, P1 ;  /* 0x000000ff20277211 */ /* 0x000fe400008f84ff */
[----:B------:R-:W-:Y:S01]  /*b420*/  LOP3.LUT R18, R29, 0xffff, R18, 0xf8, !PT ;  /* 0x0000ffff1d127812 */ /* 0x000fe200078ef812 */
[----:B------:R-:W-:Y:S01]  /*b430*/  IMAD.U32 R29, R26, 0x10000, RZ ;  /* 0x000100001a1d7824 */ /* 0x000fe200078e00ff */
[----:B------:R-:W-:Y:S01]  /*b440*/  LOP3.LUT R27, R49, 0xffff, R27, 0xf8, !PT ;  /* 0x0000ffff311b7812 */ /* 0x000fe200078ef81b */
[----:B------:R-:W-:Y:S01]  /*b450*/  IMAD.U32 R26, R36, 0x10000, RZ ;  /* 0x00010000241a7824 */ /* 0x000fe200078e00ff */
[----:B------:R-:W-:Y:S02]  /*b460*/  LOP3.LUT R23, R25, 0xffff, R31, 0xf8, !PT ;  /* 0x0000ffff19177812 */ /* 0x000fe400078ef81f */
[----:B------:R-:W-:Y:S02]  /*b470*/  LOP3.LUT R28, R28, 0xffff, R16, 0xf8, !PT ;  /* 0x0000ffff1c1c7812 */ /* 0x000fe400078ef810 */
[----:B------:R-:W-:Y:S02]  /*b480*/  LOP3.LUT R16, R56, R43, RZ, 0xfc, !PT ;  /* 0x0000002b38107212 */ /* 0x000fe400078efcff */
[----:B------:R-:W-:Y:S01]  /*b490*/  LOP3.LUT R31, R39, 0xffff, R19, 0xf8, !PT ;  /* 0x0000ffff271f7812 */ /* 0x000fe200078ef813 */
[----:B------:R-:W-:Y:S01]  /*b4a0*/  IMAD.U32 R19, R59, 0x10000, RZ ;  /* 0x000100003b137824 */ /* 0x000fe200078e00ff */
[----:B------:R-:W-:Y:S02]  /*b4b0*/  LOP3.LUT R4, R4, 0xffff, R58, 0xf8, !PT ;  /* 0x0000ffff04047812 */ /* 0x000fe400078ef83a */
[----:B------:R-:W-:Y:S02]  /*b4c0*/  LOP3.LUT R27, R27, R29, RZ, 0xfc, !PT ;  /* 0x0000001d1b1b7212 */ /* 0x000fe400078efcff */
[----:B------:R-:W-:Y:S02]  /*b4d0*/  LEA R29, R0, UR36, 0x1 ;  /* 0x00000024001d7c11 */ /* 0x000fe4000f8e08ff */
[----:B------:R-:W-:Y:S01]  /*b4e0*/  LOP3.LUT R31, R31, R17, RZ, 0xfc, !PT ;  /* 0x000000111f1f7212 */ /* 0x000fe200078efcff */
[----:B------:R-:W-:Y:S01]  /*b4f0*/  IMAD.MOV.U32 R17, RZ, RZ, R16 ;  /* 0x000000ffff117224 */ /* 0x000fe200078e0010 */
[----:B------:R-:W-:Y:S01]  /*b500*/  LOP3.LUT R0, R18, R35, RZ, 0xfc, !PT ;  /* 0x0000002312007212 */ /* 0x000fe200078efcff */
[----:B------:R-:W-:Y:S01]  /*b510*/  IMAD.MOV.U32 R16, RZ, RZ, R2 ;  /* 0x000000ffff107224 */ /* 0x000fe200078e0002 */
[----:B------:R-:W-:Y:S01]  /*b520*/  LOP3.LUT R19, R60, R19, RZ, 0xfc, !PT ;  /* 0x000000133c137212 */ /* 0x000fe200078efcff */
[----:B------:R-:W-:Y:S01]  /*b530*/  IMAD.MOV.U32 R18, RZ, RZ, R4 ;  /* 0x000000ffff127224 */ /* 0x000fe200078e0004 */
[----:B------:R-:W-:Y:S01]  /*b540*/  LOP3.LUT R23, R23, R30, RZ, 0xfc, !PT ;  /* 0x0000001e17177212 */ /* 0x000fe200078efcff */
[----:B------:R-:W-:Y:S01]  /*b550*/  IMAD.MOV.U32 R4, RZ, RZ, R7 ;  /* 0x000000ffff047224 */ /* 0x000fe200078e0007 */
[----:B------:R-:W-:Y:S01]  /*b560*/  LOP3.LUT R8, R8, 0xffff, R76, 0xf8, !PT ;  /* 0x0000ffff08087812 */ /* 0x000fe200078ef84c */
[C---:B------:R-:W-:Y:S01]  /*b570*/  VIADD R32, R29.reuse, 0x14000 ;  /* 0x000140001d207836 */ /* 0x040fe20000000000 */
[----:B------:R1:W-:Y:S01]  /*b580*/  STS.128 [R29+0x14000], R16 ;  /* 0x014000101d007388 */ /* 0x0003e20000000c00 */
[----:B------:R-:W-:Y:S01]  /*b590*/  LOP3.LUT R50, R50, R51, RZ, 0xfc, !PT ;  /* 0x0000003332327212 */ /* 0x000fe200078efcff */
[----:B------:R-:W-:Y:S01]  /*b5a0*/  VIADD R2, R29, 0x14040 ;  /* 0x000140401d027836 */ /* 0x000fe20000000000 */
[----:B------:R-:W-:Y:S02]  /*b5b0*/  LOP3.LUT R64, R64, R63, RZ, 0xfc, !PT ;  /* 0x0000003f40407212 */ /* 0x000fe400078efcff */
[----:B------:R-:W-:Y:S02]  /*b5c0*/  LOP3.LUT P0, RZ, R72, 0x4, RZ, 0xc0, !PT ;  /* 0x0000000448ff7812 */ /* 0x000fe4000780c0ff */
[----:B------:R-:W-:Y:S02]  /*b5d0*/  SEL R30, R3, 0xfffffff0, P2 ;  /* 0xfffffff0031e7807 */ /* 0x000fe40001000000 */
[----:B------:R-:W-:Y:S02]  /*b5e0*/  LOP3.LUT R12, R12, 0xffff, R70, 0xf8, !PT ;  /* 0x0000ffff0c0c7812 */ /* 0x000fe400078ef846 */
[----:B------:R-:W-:Y:S01]  /*b5f0*/  LOP3.LUT R68, R68, R67, RZ, 0xfc, !PT ;  /* 0x0000004344447212 */ /* 0x000fe200078efcff */
[----:B------:R-:W-:Y:S01]  /*b600*/  IMAD.IADD R3, R29, 0x1, R30 ;  /* 0x000000011d037824 */ /* 0x000fe200078e021e */
[----:B------:R-:W-:Y:S02]  /*b610*/  LOP3.LUT R74, R74, R71, RZ, 0xfc, !PT ;  /* 0x000000474a4a7212 */ /* 0x000fe400078efcff */
[----:B------:R-:W-:Y:S01]  /*b620*/  LOP3.LUT R78, R9, 0xffff, R78, 0xf8, !PT ;  /* 0x0000ffff094e7812 */ /* 0x000fe200078ef84e */
[----:B------:R-:W-:Y:S01]  /*b630*/  IMAD.U32 R9, R77, 0x10000, RZ ;  /* 0x000100004d097824 */ /* 0x000fe200078e00ff */
[----:B------:R-:W-:Y:S01]  /*b640*/  LOP3.LUT R11, R11, 0xffff, R82, 0xf8, !PT ;  /* 0x0000ffff0b0b7812 */ /* 0x000fe200078ef852 */
[----:B------:R-:W-:Y:S01]  /*b650*/  @P0 VIADD R2, R32, 0xffffffc0 ;  /* 0xffffffc020020836 */ /* 0x000fe20000000000 */
[----:B------:R-:W-:Y:S01]  /*b660*/  LOP3.LUT R10, R10, 0xffff, R80, 0xf8, !PT ;  /* 0x0000ffff0a0a7812 */ /* 0x000fe200078ef850 */
[----:B------:R-:W-:Y:S01]  /*b670*/  IMAD.MOV.U32 R7, RZ, RZ, R74 ;  /* 0x000000ffff077224 */ /* 0x000fe200078e004a */
[----:B------:R-:W-:Y:S02]  /*b680*/  LOP3.LUT R9, R78, R9, RZ, 0xfc, !PT ;  /* 0x000000094e097212 */ /* 0x000fe400078efcff */
[----:B------:R-:W-:Y:S02]  /*b690*/  LOP3.LUT R11, R11, R81, RZ, 0xfc, !PT ;  /* 0x000000510b0b7212 */ /* 0x000fe400078efcff */
[----:B------:R-:W-:Y:S02]  /*b6a0*/  LOP3.LUT R14, R14, 0xffff, R84, 0xf8, !PT ;  /* 0x0000ffff0e0e7812 */ /* 0x000fe400078ef854 */
[----:B------:R-:W-:Y:S02]  /*b6b0*/  LOP3.LUT R86, R86, R85, RZ, 0xfc, !PT ;  /* 0x0000005556567212 */ /* 0x000fe400078efcff */
[----:B------:R-:W-:Y:S01]  /*b6c0*/  LOP3.LUT R47, R47, R46, RZ, 0xfc, !PT ;  /* 0x0000002e2f2f7212 */ /* 0x000fe200078efcff */
[----:B-1----:R-:W-:Y:S01]  /*b6d0*/  IMAD.MOV.U32 R16, RZ, RZ, R6 ;  /* 0x000000ffff107224 */ /* 0x002fe200078e0006 */
[----:B------:R-:W-:Y:S01]  /*b6e0*/  LOP3.LUT R37, R45, 0xffff, R37, 0xf8, !PT ;  /* 0x0000ffff2d257812 */ /* 0x000fe200078ef825 */
[----:B------:R-:W-:Y:S01]  /*b6f0*/  IMAD.MOV.U32 R17, RZ, RZ, R50 ;  /* 0x000000ffff117224 */ /* 0x000fe200078e0032 */
[----:B------:R-:W-:Y:S01]  /*b700*/  LOP3.LUT R22, R44, 0xffff, R22, 0xf8, !PT ;  /* 0x0000ffff2c167812 */ /* 0x000fe200078ef816 */
[----:B------:R-:W-:Y:S01]  /*b710*/  IMAD.MOV.U32 R18, RZ, RZ, R5 ;  /* 0x000000ffff127224 */ /* 0x000fe200078e0005 */
[----:B------:R-:W-:Y:S01]  /*b720*/  LOP3.LUT R26, R37, R26, RZ, 0xfc, !PT ;  /* 0x0000001a251a7212 */ /* 0x000fe200078efcff */
[----:B------:R-:W-:Y:S01]  /*b730*/  IMAD.MOV.U32 R19, RZ, RZ, R64 ;  /* 0x000000ffff137224 */ /* 0x000fe200078e0040 */
[----:B------:R-:W-:Y:S01]  /*b740*/  LOP3.LUT R21, R21, 0xffff, R54, 0xf8, !PT ;  /* 0x0000ffff15157812 */ /* 0x000fe200078ef836 */
[----:B------:R-:W-:Y:S01]  /*b750*/  IMAD.MOV.U32 R5, RZ, RZ, R68 ;  /* 0x000000ffff057224 */ /* 0x000fe200078e0044 */
[----:B------:R-:W-:Y:S01]  /*b760*/  LOP3.LUT R25, R38, 0xffff, R33, 0xf8, !PT ;  /* 0x0000ffff26197812 */ /* 0x000fe200078ef821 */
[----:B------:R-:W-:Y:S01]  /*b770*/  IMAD.MOV.U32 R6, RZ, RZ, R12 ;  /* 0x000000ffff067224 */ /* 0x000fe200078e000c */
[----:B------:R1:W-:Y:S01]  /*b780*/  STS.128 [R3+0x14000], R16 ;  /* 0x0140001003007388 */ /* 0x0003e20000000c00 */
[----:B------:R-:W-:Y:S02]  /*b790*/  LOP3.LUT R21, R21, R53, RZ, 0xfc, !PT ;  /* 0x0000003515157212 */ /* 0x000fe400078efcff */
[----:B------:R-:W-:Y:S05]  /*b7a0*/  ISETP.NE.AND P0, PT, R52, 0x3, PT ;  /* 0x000000033400780c */ /* 0x000fea0003f05270 */
[----:B------:R2:W-:Y:S01]  /*b7b0*/  STS.128 [R2], R4 ;  /* 0x0000000402007388 */ /* 0x0005e20000000c00 */
[----:B-1----:R-:W-:Y:S07]  /*b7c0*/  IMAD.IADD R16, R30, 0x1, R2 ;  /* 0x000000011e107824 */ /* 0x002fee00078e0202 */
[----:B------:R-:W-:Y:S01]  /*b7d0*/  STS.128 [R16], R8 ;  /* 0x0000000810007388 */ /* 0x000fe20000000c00 */
[----:B--2---:R-:W-:Y:S02]  /*b7e0*/  IMAD.MOV.U32 R4, RZ, RZ, R14 ;  /* 0x000000ffff047224 */ /* 0x004fe400078e000e */
[----:B------:R-:W-:Y:S02]  /*b7f0*/  IMAD.MOV.U32 R5, RZ, RZ, R86 ;  /* 0x000000ffff057224 */ /* 0x000fe400078e0056 */
[----:B------:R-:W-:Y:S02]  /*b800*/  IMAD.MOV.U32 R6, RZ, RZ, R13 ;  /* 0x000000ffff067224 */ /* 0x000fe400078e000d */
[----:B------:R-:W-:Y:S05]  /*b810*/  IMAD.MOV.U32 R7, RZ, RZ, R47 ;  /* 0x000000ffff077224 */ /* 0x000fea00078e002f */
[----:B------:R1:W-:Y:S02]  /*b820*/  STS.128 [R29+0x18000], R4 ;  /* 0x018000041d007388 */ /* 0x0003e40000000c00 */
[----:B-1----:R-:W-:Y:S02]  /*b830*/  IMAD.MOV.U32 R4, RZ, RZ, R15 ;  /* 0x000000ffff047224 */ /* 0x002fe400078e000f */
[----:B------:R-:W-:Y:S02]  /*b840*/  IMAD.MOV.U32 R5, RZ, RZ, R27 ;  /* 0x000000ffff057224 */ /* 0x000fe400078e001b */
[----:B------:R-:W-:Y:S02]  /*b850*/  IMAD.MOV.U32 R6, RZ, RZ, R22 ;  /* 0x000000ffff067224 */ /* 0x000fe400078e0016 */
[----:B------:R-:W-:Y:S02]  /*b860*/  IMAD.MOV.U32 R7, RZ, RZ, R26 ;  /* 0x000000ffff077224 */ /* 0x000fe400078e001a */
[----:B------:R-:W-:Y:S03]  /*b870*/  IMAD.MOV.U32 R22, RZ, RZ, R24 ;  /* 0x000000ffff167224 */ /* 0x000fe600078e0018 */
[----:B------:R1:W-:Y:S08]  /*b880*/  STS.128 [R3+0x18000], R4 ;  /* 0x0180000403007388 */ /* 0x0003f00000000c00 */
[----:B------:R2:W-:Y:S01]  /*b890*/  STS.128 [R2+0x4000], R20 ;  /* 0x0040001402007388 */ /* 0x0005e20000000c00 */
[----:B-1----:R-:W-:Y:S02]  /*b8a0*/  IMAD.MOV.U32 R4, RZ, RZ, R25 ;  /* 0x000000ffff047224 */ /* 0x002fe400078e0019 */
[----:B------:R-:W-:Y:S02]  /*b8b0*/  IMAD.MOV.U32 R5, RZ, RZ, R31 ;  /* 0x000000ffff057224 */ /* 0x000fe400078e001f */
[----:B------:R-:W-:Y:S02]  /*b8c0*/  IMAD.MOV.U32 R6, RZ, RZ, R28 ;  /* 0x000000ffff067224 */ /* 0x000fe400078e001c */
[----:B------:R-:W-:Y:S05]  /*b8d0*/  IMAD.MOV.U32 R7, RZ, RZ, R0 ;  /* 0x000000ffff077224 */ /* 0x000fea00078e0000 */
[----:B------:R2:W-:Y:S01]  /*b8e0*/  STS.128 [R16+0x4000], R4 ;  /* 0x0040000410007388 */ /* 0x0005e20000000c00 */
[----:B------:R-:W-:Y:S01]  /*b8f0*/  @!PT LDS RZ, [RZ] ;  /* 0x00000000fffff984 */ /* 0x000fe20000000800 */
[----:B------:R-:W-:Y:S01]  /*b900*/  @!PT LDS RZ, [RZ] ;  /* 0x00000000fffff984 */ /* 0x000fe20000000800 */
[----:B------:R-:W-:Y:S01]  /*b910*/  @!PT LDS RZ, [RZ] ;  /* 0x00000000fffff984 */ /* 0x000fe20000000800 */
[----:B------:R-:W-:Y:S01]  /*b920*/  @!PT LDS RZ, [RZ] ;  /* 0x00000000fffff984 */ /* 0x000fe20000000800 */
[----:B------:R1:W-:Y:S07]  /*b930*/  MEMBAR.ALL.CTA ;  /* 0x0000000000007992 */ /* 0x0003ee0000008000 */
[----:B-1----:R-:W1:Y:S01]  /*b940*/  FENCE.VIEW.ASYNC.S ;  /* 0x00000000000073c6 */ /* 0x002e620000000000 */
[----:B------:R-:W-:Y:S05]  /*b950*/  @!P0 BRA `(.L_x_203) ;  /* 0x0000000000048947 */ /* 0x000fea0003800000 */
[----:B------:R-:W-:Y:S05]  /*b960*/  BPT.TRAP 0x1 ;  /* 0x000000040000795c */ /* 0x000fea0000300000 */
.L_x_203:
[----:B-1----:R-:W-:Y:S01]  /*b970*/  SYNCS.ARRIVE.TRANS64.A1T0 RZ, [UR36+0x24890], RZ ;  /* 0x024890ffffff79a7 */ /* 0x002fe20008100024 */
[----:B------:R-:W-:Y:S05]  /*b980*/  @!P0 BRA `(.L_x_204) ;  /* 0x0000000000048947 */ /* 0x000fea0003800000 */
[----:B------:R-:W-:Y:S05]  /*b990*/  BPT.TRAP 0x1 ;  /* 0x000000040000795c */ /* 0x000fea0000300000 */
.L_x_204:
[----:B------:R-:W3:Y:S01]  /*b9a0*/  LDL.LU R0, [R1] ;  /* 0x0000000001007983 */ /* 0x000ee20000300800 */
[----:B------:R-:W-:Y:S01]  /*b9b0*/  UIADD3 UR4, UPT, UPT, UR36, 0x24848, URZ ;  /* 0x0002484824047890 */ /* 0x000fe2000fffe0ff */
[----:B------:R-:W-:Y:S02]  /*b9c0*/  LOP3.LUT R111, R111, 0x1, RZ, 0x3c, !PT ;  /* 0x000000016f6f7812 */ /* 0x000fe400078e3cff */
[----:B--2---:R-:W2:Y:S01]  /*b9d0*/  LDL.LU R6, [R1+0x4] ;  /* 0x0000040001067983 */ /* 0x004ea20000300800 */
[----:B------:R-:W-:Y:S03]  /*b9e0*/  UPRMT UR4, UR37, 0x654, UR4 ;  /* 0x0000065425047896 */ /* 0x000fe60008000004 */
[----:B------:R-:W4:Y:S04]  /*b9f0*/  LDL.LU R5, [R1+0xc] ;  /* 0x00000c0001057983 */ /* 0x000f280000300800 */
[----:B------:R-:W5:Y:S02]  /*ba00*/  LDL.LU R4, [R1+0x8] ;  /* 0x0000080001047983 */ /* 0x000f640000300800 */
[----:B------:R-:W-:Y:S02]  /*ba10*/  SYNCS.ARRIVE.TRANS64.RED.A1T0 RZ, [UR4], RZ ;  /* 0x000000ffffff79a7 */ /* 0x000fe40008100404 */
[----:B------:R-:W3:Y:S04]  /*ba20*/  LDL.LU R3, [R1+0x14] ;  /* 0x0000140001037983 */ /* 0x000ee80000300800 */
[----:B------:R-:W2:Y:S02]  /*ba30*/  LDL.LU R2, [R1+0x10] ;  /* 0x0000100001027983 */ /* 0x000ea40000300800 */
[----:B--2---:R-:W-:Y:S02]  /*ba40*/  LOP3.LUT R2, R2, 0x1, RZ, 0x3c, !PT ;  /* 0x0000000102027812 */ /* 0x004fe400078e3cff */
[----:B------:R-:W-:Y:S02]  /*ba50*/  LOP3.LUT R6, R6, 0x1, RZ, 0x3c, !PT ;  /* 0x0000000106067812 */ /* 0x000fe400078e3cff */
[----:B----4-:R-:W-:Y:S02]  /*ba60*/  LOP3.LUT R5, R5, 0x1, RZ, 0x3c, !PT ;  /* 0x0000000105057812 */ /* 0x010fe400078e3cff */
[----:B-----5:R-:W-:Y:S01]  /*ba70*/  LOP3.LUT R4, R4, 0x1, RZ, 0x3c, !PT ;  /* 0x0000000104047812 */ /* 0x020fe200078e3cff */
[----:B------:R2:W-:Y:S01]  /*ba80*/  STL [R1+0x4], R6 ;  /* 0x0000040601007387 */ /* 0x0005e20000100800 */
[----:B---3--:R-:W-:Y:S02]  /*ba90*/  LOP3.LUT R3, R3, 0x1, RZ, 0x3c, !PT ;  /* 0x0000000103037812 */ /* 0x008fe400078e3cff */
[C---:B------:R-:W-:Y:S01]  /*baa0*/  ISETP.GT.U32.AND P1, PT, R0.reuse, 0x1, PT ;  /* 0x000000010000780c */ /* 0x040fe20003f24070 */
[----:B------:R2:W-:Y:S01]  /*bab0*/  STL [R1+0xc], R5 ;  /* 0x00000c0501007387 */ /* 0x0005e20000100800 */
[----:B------:R-:W-:Y:S03]  /*bac0*/  VIADD R0, R0, 0xffffffff ;  /* 0xffffffff00007836 */ /* 0x000fe60000000000 */
[----:B------:R2:W-:Y:S04]  /*bad0*/  STL [R1+0x8], R4 ;  /* 0x0000080401007387 */ /* 0x0005e80000100800 */
[----:B------:R2:W-:Y:S04]  /*bae0*/  STL [R1], R0 ;  /* 0x0000000001007387 */ /* 0x0005e80000100800 */
[----:B------:R2:W-:Y:S04]  /*baf0*/  STL [R1+0x14], R3 ;  /* 0x0000140301007387 */ /* 0x0005e80000100800 */
[----:B------:R2:W-:Y:S01]  /*bb00*/  STL [R1+0x10], R2 ;  /* 0x0000100201007387 */ /* 0x0005e20000100800 */
[----:B------:R-:W-:Y:S05]  /*bb10*/  @P1 BRA `(.L_x_205) ;  /* 0xffffffb800b81947 */ /* 0x000fea000383ffff */
[----:B------:R-:W1:Y:S01]  /*bb20*/  S2R R42, SR_TID.X ;  /* 0x00000000002a7919 */ /* 0x000e620000002100 */
[----:B------:R-:W3:Y:S01]  /*bb30*/  S2UR UR5, SR_CTAID.Y ;  /* 0x00000000000579c3 */ /* 0x000ee20000002600 */
[----:B------:R-:W-:Y:S01]  /*bb40*/  LOP3.LUT R50, R41, 0x600000, RZ, 0xc0, !PT ;  /* 0x0060000029327812 */ /* 0x000fe200078ec0ff */
[----:B------:R-:W-:Y:S01]  /*bb50*/  BSSY.RECONVERGENT B0, `(.L_x_206) ;  /* 0x000001b000007945 */ /* 0x000fe20003800200 */
[----:B--2---:R-:W2:Y:S01]  /*bb60*/  S2R R0, SR_CTAID.X ;  /* 0x0000000000007919 */ /* 0x004ea20000002500 */
[----:B------:R-:W-:Y:S02]  /*bb70*/  LOP3.LUT R43, R72, 0x7f, RZ, 0xc0, !PT ;  /* 0x0000007f482b7812 */ /* 0x000fe400078ec0ff */
[----:B------:R-:W-:Y:S02]  /*bb80*/  LOP3.LUT R50, R50, 0x10, R40, 0xf8, !PT ;  /* 0x0000001032327812 */ /* 0x000fe400078ef828 */
[----:B------:R-:W3:Y:S08]  /*bb90*/  LDC.64 R4, c[0x0][0x988] ;  /* 0x00026200ff047b82 */ /* 0x000ef00000000a00 */
[----:B------:R-:W4:Y:S08]  /*bba0*/  LDC.64 R2, c[0x0][0x9a0] ;  /* 0x00026800ff027b82 */ /* 0x000f300000000a00 */
[----:B------:R-:W5:Y:S08]  /*bbb0*/  S2UR UR4, SR_CTAID.Z ;  /* 0x00000000000479c3 */ /* 0x000f700000002700 */
[----:B------:R-:W5:Y:S01]  /*bbc0*/  LDC R22, c[0x0][0x990] ;  /* 0x00026400ff167b82 */ /* 0x000f620000000800 */
[----:B---3--:R-:W-:Y:S01]  /*bbd0*/  IMAD R7, R5, UR5, RZ ;  /* 0x0000000505077c24 */ /* 0x008fe2000f8e02ff */
[----:B-1----:R-:W-:Y:S01]  /*bbe0*/  SHF.L.U32 R5, R42, 0x10, RZ ;  /* 0x000000102a057819 */ /* 0x002fe200000006ff */
[----:B------:R-:W-:Y:S01]  /*bbf0*/  IMAD R40, R43, R4, RZ ;  /* 0x000000042b287224 */ /* 0x000fe200078e02ff */
[----:B--2---:R-:W-:-:S02]  /*bc00*/  SHF.L.U32 R0, R0, 0x7, RZ ;  /* 0x0000000700007819 */ /* 0x004fc400000006ff */
[----:B------:R-:W-:Y:S02]  /*bc10*/  SHF.R.U32.HI R42, RZ, 0x3, R42 ;  /* 0x00000003ff2a7819 */ /* 0x000fe4000001162a */
[----:B------:R-:W1:Y:S01]  /*bc20*/  LDC R6, c[0x0][0x9a8] ;  /* 0x00026a00ff067b82 */ /* 0x000e620000000800 */
[----:B----4-:R-:W-:Y:S01]  /*bc30*/  IMAD R3, R3, UR5, RZ ;  /* 0x0000000503037c24 */ /* 0x010fe2000f8e02ff */
[----:B------:R-:W-:Y:S01]  /*bc40*/  LOP3.LUT R5, R5, 0x600010, R42, 0xc8, !PT ;  /* 0x0060001005057812 */ /* 0x000fe200078ec82a */
[C---:B------:R-:W-:Y:S01]  /*bc50*/  IMAD R7, R0.reuse, R4, R7 ;  /* 0x0000000400077224 */ /* 0x040fe200078e0207 */
[C---:B------:R-:W-:Y:S01]  /*bc60*/  LOP3.LUT R41, R0.reuse, 0x7f, R72, 0xf8, !PT ;  /* 0x0000007f00297812 */ /* 0x040fe200078ef848 */
[-C--:B------:R-:W-:Y:S01]  /*bc70*/  IMAD R3, R0, R2.reuse, R3 ;  /* 0x0000000200037224 */ /* 0x080fe200078e0203 */
[----:B------:R-:W-:Y:S01]  /*bc80*/  LOP3.LUT R48, R5, 0x100, RZ, 0xfc, !PT ;  /* 0x0000010005307812 */ /* 0x000fe200078efcff */
[----:B------:R-:W-:Y:S01]  /*bc90*/  IMAD R43, R43, R2, RZ ;  /* 0x000000022b2b7224 */ /* 0x000fe200078e02ff */
[----:B------:R-:W-:Y:S01]  /*bca0*/  SHF.R.S32.HI R23, RZ, 0x1f, R40 ;  /* 0x0000001fff177819 */ /* 0x000fe20000011428 */
[----:B-----5:R-:W-:-:S02]  /*bcb0*/  IMAD R22, R22, UR4, R7 ;  /* 0x0000000416167c24 */ /* 0x020fc4000f8e0207 */
[----:B-1----:R-:W-:Y:S01]  /*bcc0*/  IMAD R2, R6, UR4, R3 ;  /* 0x0000000406027c24 */ /* 0x002fe2000f8e0203 */
[----:B------:R-:W-:Y:S01]  /*bcd0*/  IADD3 R3, PT, PT, R48, -0xc0, RZ ;  /* 0xffffff4030037810 */ /* 0x000fe20007ffe0ff */
[----:B------:R-:W-:Y:S05]  /*bce0*/  @!P0 BRA `(.L_x_207) ;  /* 0x0000000000048947 */ /* 0x000fea0003800000 */
[----:B------:R-:W-:Y:S05]  /*bcf0*/  BPT.TRAP 0x1 ;  /* 0x000000040000795c */ /* 0x000fea0000300000 */
.L_x_207:
[----:B------:R-:W-:Y:S05]  /*bd00*/  BSYNC.RECONVERGENT B0 ;  /* 0x0000000000007941 */ /* 0x000fea0003800200 */
.L_x_206:
[----:B------:R-:W-:Y:S02]  /*bd10*/  SHF.L.U32 R0, RZ, 0x1f, RZ ;  /* 0x0000001fff007819 */ /* 0x000fe400000006ff */
[----:B------:R-:W-:Y:S02]  /*bd20*/  SHF.R.U32.HI R49, RZ, 0x5, R72 ;  /* 0x00000005ff317819 */ /* 0x000fe40000011648 */
[----:B------:R-:W1:Y:S01]  /*bd30*/  SYNCS.PHASECHK.TRANS64.TRYWAIT P1, [UR36+0x248a0], R0 ;  /* 0x0248a000ff0075a7 */ /* 0x000e620008021124 */
[----:B------:R-:W-:Y:S02]  /*bd40*/  SHF.R.U32.HI R3, RZ, 0x15, R3 ;  /* 0x00000015ff037819 */ /* 0x000fe40000011603 */
[----:B------:R-:W-:-:S04]  /*bd50*/  LOP3.LUT R49, R49, 0x3, RZ, 0xc0, !PT ;  /* 0x0000000331317812 */ /* 0x000fc800078ec0ff */
[----:B------:R-:W-:Y:S01]  /*bd60*/  ISETP.NE.AND P0, PT, R49, R3, PT ;  /* 0x000000033100720c */ /* 0x000fe20003f05270 */
[----:B-1----:R-:W-:-:S12]  /*bd70*/  @!P1 BRA `(.L_x_208) ;  /* 0x0000002800089947 */ /* 0x002fd80003800000 */
.L_x_292:
[----:B------:R-:W-:Y:S05]  /*bd80*/  @!P0 BRA `(.L_x_209) ;  /* 0x0000000000408947 */ /* 0x000fea0003800000 */
[----:B------:R-:W-:Y:S01]  /*bd90*/  MOV R14, 0x0 ;  /* 0x00000000000e7802 */ /* 0x000fe20000000f00 */
[----:B------:R-:W2:Y:S01]  /*bda0*/  LDCU.64 UR8, c[0x4][0x80] ;  /* 0x01001000ff0877ac */ /* 0x000ea20008000a00 */
[----:B------:R-:W-:Y:S02]  /*bdb0*/  HFMA2 R12, -RZ, RZ, 0, 5.9604644775390625e-08 ;  /* 0x00000001ff0c7431 */ /* 0x000fe400000001ff */
[----:B------:R-:W-:Y:S01]  /*bdc0*/  IMAD.MOV.U32 R8, RZ, RZ, 0x192 ;  /* 0x00000192ff087424 */ /* 0x000fe200078e00ff */
[----:B------:R-:W3:Y:S01]  /*bdd0*/  LDCU.64 UR6, c[0x4][0x88] ;  /* 0x01001100ff0677ac */ /* 0x000ee20008000a00 */
[----:B------:R-:W4:Y:S01]  /*bde0*/  LDC.64 R14, c[0x4][R14] ;  /* 0x010000000e0e7b82 */ /* 0x000f220000000a00 */
[----:B------:R-:W-:Y:S01]  /*bdf0*/  IMAD.MOV.U32 R13, RZ, RZ, RZ ;  /* 0x000000ffff0d7224 */ /* 0x000fe200078e00ff */
[----:B------:R-:W5:Y:S01]  /*be00*/  LDCU.64 UR4, c[0x4][0x8] ;  /* 0x01000100ff0477ac */ /* 0x000f620008000a00 */
[----:B--2---:R-:W-:Y:S01]  /*be10*/  IMAD.U32 R4, RZ, RZ, UR8 ;  /* 0x00000008ff047e24 */ /* 0x004fe2000f8e00ff */
[----:B------:R-:W-:Y:S01]  /*be20*/  MOV R5, UR9 ;  /* 0x0000000900057c02 */ /* 0x000fe20008000f00 */
[----:B---3--:R-:W-:Y:S01]  /*be30*/  IMAD.U32 R6, RZ, RZ, UR6 ;  /* 0x00000006ff067e24 */ /* 0x008fe2000f8e00ff */
[----:B------:R-:W-:Y:S01]  /*be40*/  MOV R7, UR7 ;  /* 0x0000000700077c02 */ /* 0x000fe20008000f00 */
[----:B-----5:R-:W-:Y:S01]  /*be50*/  IMAD.U32 R10, RZ, RZ, UR4 ;  /* 0x00000004ff0a7e24 */ /* 0x020fe2000f8e00ff */
[----:B------:R-:W-:-:S02]  /*be60*/  MOV R11, UR5 ;  /* 0x00000005000b7c02 */ /* 0x000fc40008000f00 */
[----:B------:R-:W-:-:S07]  /*be70*/  LEPC R20, `(.L_x_209) ;  /* 0x000000001014794e */ /* 0x000fce0000000000 */
[----:B-1--4-:R-:W-:Y:S05]  /*be80*/  CALL.ABS.NOINC R14 ;  /* 0x000000000e007343 */ /* 0x012fea0003c00000 */
.L_x_209:
[C---:B-1----:R-:W-:Y:S01]  /*be90*/  VIADD R0, R48.reuse, 0xffffff60 ;  /* 0xffffff6030007836 */ /* 0x042fe20000000000 */
[----:B------:R-:W-:Y:S05]  /*bea0*/  WARPSYNC.ALL ;  /* 0x0000000000007948 */ /* 0x000fea0003800000 */
[----:B------:R-:W-:Y:S02]  /*beb0*/  SHF.R.U32.HI R0, RZ, 0x15, R0 ;  /* 0x00000015ff007819 */ /* 0x000fe40000011600 */
[----:B------:R-:W-:Y:S02]  /*bec0*/  R2UR UR4, R48 ;  /* 0x00000000300472ca */ /* 0x000fe400000e0000 */
[----:B------:R-:W-:-:S11]  /*bed0*/  ISETP.NE.AND P0, PT, R49, R0, PT ;  /* 0x000000003100720c */ /* 0x000fd60003f05270 */
[----:B------:R-:W1:Y:S02]  /*bee0*/  LDTM.x16 R24, tmem[UR4+-0xc0] ;  /* 0xffff4004001879ee */ /* 0x000e64000824ff00 */
[----:B-1----:R-:W-:Y:S05]  /*bef0*/  @!P0 BRA `(.L_x_210) ;  /* 0x0000000000408947 */ /* 0x002fea0003800000 */
[----:B------:R-:W-:Y:S01]  /*bf00*/  MOV R14, 0x0 ;  /* 0x00000000000e7802 */ /* 0x000fe20000000f00 */
[----:B------:R-:W1:Y:S01]  /*bf10*/  LDCU.64 UR8, c[0x4][0x80] ;  /* 0x01001000ff0877ac */ /* 0x000e620008000a00 */
[----:B------:R-:W-:Y:S02]  /*bf20*/  HFMA2 R12, -RZ, RZ, 0, 5.9604644775390625e-08 ;  /* 0x00000001ff0c7431 */ /* 0x000fe400000001ff */
[----:B------:R-:W-:Y:S01]  /*bf30*/  IMAD.MOV.U32 R8, RZ, RZ, 0x192 ;  /* 0x00000192ff087424 */ /* 0x000fe200078e00ff */
[----:B------:R-:W2:Y:S01]  /*bf40*/  LDCU.64 UR6, c[0x4][0x88] ;  /* 0x01001100ff0677ac */ /* 0x000ea20008000a00 */
[----:B------:R-:W3:Y:S01]  /*bf50*/  LDC.64 R14, c[0x4][R14] ;  /* 0x010000000e0e7b82 */ /* 0x000ee20000000a00 */
[----:B------:R-:W-:Y:S01]  /*bf60*/  IMAD.MOV.U32 R13, RZ, RZ, RZ ;  /* 0x000000ffff0d7224 */ /* 0x000fe200078e00ff */
[----:B------:R-:W4:Y:S01]  /*bf70*/  LDCU.64 UR4, c[0x4][0x8] ;  /* 0x01000100ff0477ac */ /* 0x000f220008000a00 */
[----:B-1----:R-:W-:Y:S01]  /*bf80*/  IMAD.U32 R4, RZ, RZ, UR8 ;  /* 0x00000008ff047e24 */ /* 0x002fe2000f8e00ff */
[----:B------:R-:W-:Y:S01]  /*bf90*/  MOV R5, UR9 ;  /* 0x0000000900057c02 */ /* 0x000fe20008000f00 */
[----:B--2---:R-:W-:Y:S01]  /*bfa0*/  IMAD.U32 R6, RZ, RZ, UR6 ;  /* 0x00000006ff067e24 */ /* 0x004fe2000f8e00ff */
[----:B------:R-:W-:Y:S01]  /*bfb0*/  MOV R7, UR7 ;  /* 0x0000000700077c02 */ /* 0x000fe20008000f00 */
[----:B----4-:R-:W-:Y:S01]  /*bfc0*/  IMAD.U32 R10, RZ, RZ, UR4 ;  /* 0x00000004ff0a7e24 */ /* 0x010fe2000f8e00ff */
[----:B------:R-:W-:-:S02]  /*bfd0*/  MOV R11, UR5 ;  /* 0x00000005000b7c02 */ /* 0x000fc40008000f00 */
[----:B------:R-:W-:-:S07]  /*bfe0*/  LEPC R20, `(.L_x_210) ;  /* 0x000000001014794e */ /* 0x000fce0000000000 */
[----:B---3--:R-:W-:Y:S05]  /*bff0*/  CALL.ABS.NOINC R14 ;  /* 0x000000000e007343 */ /* 0x008fea0003c00000 */
.L_x_210:
[----:B------:R-:W1:Y:S01]  /*c000*/  LDC.64 R46, c[0x0][0x358] ;  /* 0x0000d600ff2e7b82 */ /* 0x000e620000000a00 */
[----:B------:R-:W-:Y:S05]  /*c010*/  WARPSYNC.ALL ;  /* 0x0000000000007948 */ /* 0x000fea0003800000 */
[----:B------:R-:W-:Y:S02]  /*c020*/  LOP3.LUT R42, R42, 0x10, RZ, 0xc0, !PT ;  /* 0x000000102a2a7812 */ /* 0x000fe400078ec0ff */
[----:B------:R-:W-:Y:S01]  /*c030*/  R2UR UR4, R48 ;  /* 0x00000000300472ca */ /* 0x000fe200000e0000 */
[----:B------:R-:W2:Y:S01]  /*c040*/  LDCU UR9, c[0x0][0x38c] ;  /* 0x00007180ff0977ac */ /* 0x000ea20008000800 */
[----:B------:R-:W-:Y:S01]  /*c050*/  IADD3 R2, P2, P1, R2, R43, R42 ;  /* 0x0000002b02027210 */ /* 0x000fe2000795e02a */
[C---:B------:R-:W-:Y:S01]  /*c060*/  VIADD R45, R42.reuse, 0x8 ;  /* 0x000000082a2d7836 */ /* 0x040fe20000000000 */
[----:B------:R-:W-:Y:S01]  /*c070*/  SHF.R.S32.HI R0, RZ, 0x1f, R43 ;  /* 0x0000001fff007819 */ /* 0x000fe2000001142b */
[----:B------:R-:W3:Y:S01]  /*c080*/  LDCU UR8, c[0x0][0x384] ;  /* 0x00007080ff0877ac */ /* 0x000ee20008000800 */
[C---:B------:R-:W-:Y:S01]  /*c090*/  VIADD R44, R42.reuse, 0x20 ;  /* 0x000000202a2c7836 */ /* 0x040fe20000000000 */
[----:B------:R-:W4:Y:S01]  /*c0a0*/  S2UR UR37, SR_CgaCtaId ;  /* 0x00000000002579c3 */ /* 0x000f220000008800 */
[----:B------:R-:W-:Y:S01]  /*c0b0*/  VIADD R43, R42, 0x28 ;  /* 0x000000282a2b7836 */ /* 0x000fe20000000000 */
[----:B------:R-:W5:Y:S01]  /*c0c0*/  LDCU.64 UR6, c[0x0][0x998] ;  /* 0x00013300ff0677ac */ /* 0x000f620008000a00 */
[----:B------:R-:W-:Y:S01]  /*c0d0*/  IADD3.X R0, PT, PT, RZ, R0, RZ, P2, P1 ;  /* 0x00000000ff007210 */ /* 0x000fe200017e24ff */
[----:B------:R-:W-:Y:S01]  /*c0e0*/  BSSY.RECONVERGENT B0, `(.L_x_211) ;  /* 0x000002a000007945 */ /* 0x000fe20003800200 */
[----:B------:R-:W-:Y:S01]  /*c0f0*/  ISETP.NE.AND P0, PT, R52, 0x3, PT ;  /* 0x000000033400780c */ /* 0x000fe20003f05270 */
[----:B------:R-:W4:Y:S01]  /*c100*/  LDTM.x16 R4, tmem[UR4+-0xa0] ;  /* 0xffff6004000479ee */ /* 0x000f22000824ff00 */
[----:B--2---:R-:W-:-:S02]  /*c110*/  ISETP.GE.AND P5, PT, R42, UR9, PT ;  /* 0x000000092a007c0c */ /* 0x004fc4000bfa6270 */
[----:B------:R-:W-:Y:S02]  /*c120*/  ISETP.GE.AND P4, PT, R45, UR9, PT ;  /* 0x000000092d007c0c */ /* 0x000fe4000bf86270 */
[----:B---3--:R-:W-:Y:S02]  /*c130*/  ISETP.GE.U32.OR P5, PT, R41, UR8, P5 ;  /* 0x0000000829007c0c */ /* 0x008fe4000afa6470 */
[----:B------:R-:W-:Y:S02]  /*c140*/  ISETP.GE.AND P3, PT, R44, UR9, PT ;  /* 0x000000092c007c0c */ /* 0x000fe4000bf66270 */
[C---:B-----5:R-:W-:Y:S02]  /*c150*/  LEA R20, P1, R2.reuse, UR6, 0x1 ;  /* 0x0000000602147c11 */ /* 0x060fe4000f8208ff */
[----:B------:R-:W-:Y:S02]  /*c160*/  ISETP.GE.AND P2, PT, R43, UR9, PT ;  /* 0x000000092b007c0c */ /* 0x000fe4000bf46270 */
[----:B------:R-:W-:-:S02]  /*c170*/  LEA.HI.X R21, R2, UR7, R0, 0x1, P1 ;  /* 0x0000000702157c11 */ /* 0x000fc400088f0c00 */
[C---:B------:R-:W-:Y:S02]  /*c180*/  ISETP.GE.U32.OR P4, PT, R41.reuse, UR8, P4 ;  /* 0x0000000829007c0c */ /* 0x040fe4000a786470 */
[C---:B------:R-:W-:Y:S02]  /*c190*/  ISETP.GE.U32.OR P3, PT, R41.reuse, UR8, P3 ;  /* 0x0000000829007c0c */ /* 0x040fe40009f66470 */
[----:B------:R-:W-:Y:S02]  /*c1a0*/  ISETP.GE.U32.OR P2, PT, R41, UR8, P2 ;  /* 0x0000000829007c0c */ /* 0x000fe40009746470 */
[----:B----4-:R-:W-:Y:S02]  /*c1b0*/  F2FP.BF16.F32.PACK_AB R0, R5, R4 ;  /* 0x000000040500723e */ /* 0x010fe400000010ff */
[----:B------:R-:W-:Y:S01]  /*c1c0*/  F2FP.BF16.F32.PACK_AB R2, R7, R6 ;  /* 0x000000060702723e */ /* 0x000fe200000010ff */
[----:B-1----:R-:W-:Y:S08]  /*c1d0*/  @P5 BRA `(.L_x_212) ;  /* 0x0000000000685947 */ /* 0x002ff00003800000 */
[----:B------:R-:W-:Y:S02]  /*c1e0*/  F2FP.BF16.F32.PACK_AB R28, R29, R28 ;  /* 0x0000001c1d1c723e */ /* 0x000fe400000010ff */
[----:B------:R-:W-:Y:S02]  /*c1f0*/  F2FP.BF16.F32.PACK_AB R30, R31, R30 ;  /* 0x0000001e1f1e723e */ /* 0x000fe400000010ff */
[----:B------:R-:W-:Y:S02]  /*c200*/  PRMT R4, R28, 0x7632, R4 ;  /* 0x000076321c047816 */ /* 0x000fe40000000004 */
[----:B------:R-:W-:Y:S02]  /*c210*/  F2FP.BF16.F32.PACK_AB R24, R25, R24 ;  /* 0x000000181918723e */ /* 0x000fe400000010ff */
[----:B------:R-:W-:Y:S02]  /*c220*/  LOP3.LUT R4, R4, 0xffff, RZ, 0xc0, !PT ;  /* 0x0000ffff04047812 */ /* 0x000fe400078ec0ff */
[----:B------:R-:W-:-:S02]  /*c230*/  PRMT R6, R30, 0x7632, R6 ;  /* 0x000076321e067816 */ /* 0x000fc40000000006 */
[----:B------:R-:W-:Y:S01]  /*c240*/  PRMT R3, R24, 0x7632, R3 ;  /* 0x0000763218037816 */ /* 0x000fe20000000003 */
[----:B------:R-:W-:Y:S01]  /*c250*/  IMAD.WIDE.U32 R56, R4, 0x10000, RZ ;  /* 0x0001000004387825 */ /* 0x000fe200078e00ff */
[----:B------:R-:W-:Y:S02]  /*c260*/  F2FP.BF16.F32.PACK_AB R26, R27, R26 ;  /* 0x0000001a1b1a723e */ /* 0x000fe400000010ff */
[----:B------:R-:W-:Y:S01]  /*c270*/  LOP3.LUT R3, R3, 0xffff, RZ, 0xc0, !PT ;  /* 0x0000ffff03037812 */ /* 0x000fe200078ec0ff */
[----:B------:R-:W-:Y:S01]  /*c280*/  IMAD.U32 R6, R6, 0x10000, RZ ;  /* 0x0001000006067824 */ /* 0x000fe200078e00ff */
[----:B------:R-:W-:Y:S02]  /*c290*/  LOP3.LUT R30, R57, 0xffff, R30, 0xf8, !PT ;  /* 0x0000ffff391e7812 */ /* 0x000fe400078ef81e */
[----:B------:R-:W-:Y:S01]  /*c2a0*/  LOP3.LUT R7, R56, 0xffff, R28, 0xf8, !PT ;  /* 0x0000ffff38077812 */ /* 0x000fe200078ef81c */
[----:B------:R-:W-:Y:S01]  /*c2b0*/  IMAD.WIDE.U32 R54, R3, 0x10000, RZ ;  /* 0x0001000003367825 */ /* 0x000fe200078e00ff */
[----:B------:R-:W-:-:S02]  /*c2c0*/  LOP3.LUT R6, R30, R6, RZ, 0xfc, !PT ;  /* 0x000000061e067212 */ /* 0x000fc400078efcff */
[----:B------:R-:W-:Y:S02]  /*c2d0*/  PRMT R5, R26, 0x7632, R5 ;  /* 0x000076321a057816 */ /* 0x000fe40000000005 */
[----:B------:R-:W-:Y:S02]  /*c2e0*/  R2UR UR4, R46 ;  /* 0x000000002e0472ca */ /* 0x000fe400000e0000 */
[----:B------:R-:W-:Y:S01]  /*c2f0*/  R2UR UR5, R47 ;  /* 0x000000002f0572ca */ /* 0x000fe200000e0000 */
[----:B------:R-:W-:Y:S01]  /*c300*/  IMAD.U32 R5, R5, 0x10000, RZ ;  /* 0x0001000005057824 */ /* 0x000fe200078e00ff */
[-C--:B------:R-:W-:Y:S02]  /*c310*/  LOP3.LUT R7, R7, R6.reuse, RZ, 0x3c, !PT ;  /* 0x0000000607077212 */ /* 0x080fe400078e3cff */
[----:B------:R-:W-:Y:S02]  /*c320*/  LOP3.LUT R26, R55, 0xffff, R26, 0xf8, !PT ;  /* 0x0000ffff371a7812 */ /* 0x000fe400078ef81a */
[----:B------:R-:W-:-:S02]  /*c330*/  LOP3.LUT R6, R7, R6, RZ, 0x3c, !PT ;  /* 0x0000000607067212 */ /* 0x000fc400078e3cff */
[----:B------:R-:W-:Y:S02]  /*c340*/  LOP3.LUT R4, R54, 0xffff, R24, 0xf8, !PT ;  /* 0x0000ffff36047812 */ /* 0x000fe400078ef818 */
[----:B------:R-:W-:Y:S02]  /*c350*/  LOP3.LUT R5, R26, R5, RZ, 0xfc, !PT ;  /* 0x000000051a057212 */ /* 0x000fe400078efcff */
[----:B------:R-:W-:-:S05]  /*c360*/  LOP3.LUT R7, R7, R6, RZ, 0x3c, !PT ;  /* 0x0000000607077212 */ /* 0x000fca00078e3cff */
[----:B------:R1:W-:Y:S02]  /*c370*/  STG.E.128 desc[UR4][R20.64], R4 ;  /* 0x0000000414007986 */ /* 0x0003e4000c101d04 */
.L_x_212:
[----:B------:R-:W-:Y:S05]  /*c380*/  BSYNC.RECONVERGENT B0 ;  /* 0x0000000000007941 */ /* 0x000fea0003800200 */
.L_x_211:
[----:B------:R-:W-:Y:S04]  /*c390*/  BSSY.RECONVERGENT B0, `(.L_x_213) ;  /* 0x000001c000007945 */ /* 0x000fe80003800200 */
[----:B------:R-:W-:Y:S05]  /*c3a0*/  @P4 BRA `(.L_x_214) ;  /* 0x0000000000684947 */ /* 0x000fea0003800000 */
[----:B------:R-:W-:Y:S02]  /*c3b0*/  F2FP.BF16.F32.PACK_AB R36, R37, R36 ;  /* 0x000000242524723e */ /* 0x000fe400000010ff */
[----:B------:R-:W-:Y:S02]  /*c3c0*/  F2FP.BF16.F32.PACK_AB R38, R39, R38 ;  /* 0x000000262726723e */ /* 0x000fe400000010ff */
[----:B-1----:R-:W-:Y:S02]  /*c3d0*/  PRMT R4, R36, 0x7632, R4 ;  /* 0x0000763224047816 */ /* 0x002fe40000000004 */
        /* <DEDUP_REMOVED lines=23> */
.L_x_214:
[----:B------:R-:W-:Y:S05]  /*c550*/  BSYNC.RECONVERGENT B0 ;  /* 0x0000000000007941 */ /* 0x000fea0003800200 */
.L_x_213:
[----:B------:R-:W-:Y:S01]  /*c560*/  BSSY.RECONVERGENT B0, `(.L_x_215) ;  /* 0x000001a000007945 */ /* 0x000fe20003800200 */
[----:B------:R-:W-:Y:S02]  /*c570*/  PRMT R3, R0, 0x7632, R3 ;  /* 0x0000763200037816 */ /* 0x000fe40000000003 */
[----:B-12---:R-:W-:Y:S01]  /*c580*/  PRMT R4, R2, 0x7632, R4 ;  /* 0x0000763202047816 */ /* 0x006fe20000000004 */
[----:B------:R-:W-:Y:S06]  /*c590*/  @P3 BRA `(.L_x_216) ;  /* 0x0000000000583947 */ /* 0x000fec0003800000 */
[----:B------:R-:W-:Y:S01]  /*c5a0*/  F2FP.BF16.F32.PACK_AB R8, R9, R8 ;  /* 0x000000080908723e */ /* 0x000fe200000010ff */
[----:B------:R-:W-:Y:S01]  /*c5b0*/  IMAD.U32 R4, R4, 0x10000, RZ ;  /* 0x0001000004047824 */ /* 0x000fe200078e00ff */
[----:B------:R-:W-:Y:S02]  /*c5c0*/  LOP3.LUT R3, R3, 0xffff, RZ, 0xc0, !PT ;  /* 0x0000ffff03037812 */ /* 0x000fe400078ec0ff */
[----:B------:R-:W-:Y:S02]  /*c5d0*/  PRMT R5, R8, 0x7632, R5 ;  /* 0x0000763208057816 */ /* 0x000fe40000000005 */
[----:B------:R-:W-:Y:S01]  /*c5e0*/  F2FP.BF16.F32.PACK_AB R10, R11, R10 ;  /* 0x0000000a0b0a723e */ /* 0x000fe200000010ff */
[----:B------:R-:W-:Y:S01]  /*c5f0*/  IMAD.WIDE.U32 R6, R3, 0x10000, RZ ;  /* 0x0001000003067825 */ /* 0x000fe200078e00ff */
[----:B------:R-:W-:Y:S02]  /*c600*/  LOP3.LUT R5, R5, 0xffff, RZ, 0xc0, !PT ;  /* 0x0000ffff05057812 */ /* 0x000fe400078ec0ff */
[----:B------:R-:W-:-:S02]  /*c610*/  PRMT R3, R10, 0x7632, R3 ;  /* 0x000076320a037816 */ /* 0x000fc40000000003 */
[----:B------:R-:W-:Y:S01]  /*c620*/  LOP3.LUT R2, R7, 0xffff, R2, 0xf8, !PT ;  /* 0x0000ffff07027812 */ /* 0x000fe200078ef802 */
[----:B------:R-:W-:Y:S01]  /*c630*/  IMAD.WIDE.U32 R24, R5, 0x10000, RZ ;  /* 0x0001000005187825 */ /* 0x000fe200078e00ff */
[----:B------:R-:W-:Y:S02]  /*c640*/  R2UR UR4, R46 ;  /* 0x000000002e0472ca */ /* 0x000fe400000e0000 */
[----:B------:R-:W-:Y:S01]  /*c650*/  R2UR UR5, R47 ;  /* 0x000000002f0572ca */ /* 0x000fe200000e0000 */
[----:B------:R-:W-:Y:S01]  /*c660*/  IMAD.U32 R3, R3, 0x10000, RZ ;  /* 0x0001000003037824 */ /* 0x000fe200078e00ff */
[----:B------:R-:W-:Y:S02]  /*c670*/  LOP3.LUT R10, R25, 0xffff, R10, 0xf8, !PT ;  /* 0x0000ffff190a7812 */ /* 0x000fe400078ef80a */
[----:B------:R-:W-:Y:S02]  /*c680*/  LOP3.LUT R4, R2, R4, RZ, 0xfc, !PT ;  /* 0x0000000402047212 */ /* 0x000fe400078efcff */
[----:B------:R-:W-:-:S02]  /*c690*/  LOP3.LUT R0, R6, 0xffff, R0, 0xf8, !PT ;  /* 0x0000ffff06007812 */ /* 0x000fc400078ef800 */
[----:B------:R-:W-:Y:S01]  /*c6a0*/  LOP3.LUT R3, R10, R3, RZ, 0xfc, !PT ;  /* 0x000000030a037212 */ /* 0x000fe200078efcff */
[----:B------:R-:W-:Y:S01]  /*c6b0*/  IMAD.MOV.U32 R5, RZ, RZ, R4 ;  /* 0x000000ffff057224 */ /* 0x000fe200078e0004 */
[----:B------:R-:W-:Y:S01]  /*c6c0*/  LOP3.LUT R6, R24, 0xffff, R8, 0xf8, !PT ;  /* 0x0000ffff18067812 */ /* 0x000fe200078ef808 */
[----:B------:R-:W-:Y:S02]  /*c6d0*/  IMAD.MOV.U32 R4, RZ, RZ, R0 ;  /* 0x000000ffff047224 */ /* 0x000fe400078e0000 */
[----:B------:R-:W-:-:S05]  /*c6e0*/  IMAD.MOV.U32 R7, RZ, RZ, R3 ;  /* 0x000000ffff077224 */ /* 0x000fca00078e0003 */
[----:B------:R1:W-:Y:S02]  /*c6f0*/  STG.E.128 desc[UR4][R20.64+0x40], R4 ;  /* 0x0000400414007986 */ /* 0x0003e4000c101d04 */
.L_x_216:
[----:B------:R-:W-:Y:S05]  /*c700*/  BSYNC.RECONVERGENT B0 ;  /* 0x0000000000007941 */ /* 0x000fea0003800200 */
.L_x_215:
[----:B------:R-:W-:Y:S04]  /*c710*/  BSSY.RECONVERGENT B0, `(.L_x_217) ;  /* 0x000001b000007945 */ /* 0x000fe80003800200 */
[----:B------:R-:W-:Y:S05]  /*c720*/  @P2 BRA `(.L_x_218) ;  /* 0x0000000000642947 */ /* 0x000fea0003800000 */
[----:B------:R-:W-:Y:S02]  /*c730*/  F2FP.BF16.F32.PACK_AB R12, R13, R12 ;  /* 0x0000000c0d0c723e */ /* 0x000fe400000010ff */
[----:B------:R-:W-:Y:S02]  /*c740*/  F2FP.BF16.F32.PACK_AB R16, R17, R16 ;  /* 0x000000101110723e */ /* 0x000fe400000010ff */
[----:B------:R-:W-:Y:S02]  /*c750*/  PRMT R0, R12, 0x7632, R0 ;  /* 0x000076320c007816 */ /* 0x000fe40000000000 */
[----:B------:R-:W-:Y:S02]  /*c760*/  PRMT R2, R16, 0x7632, R2 ;  /* 0x0000763210027816 */ /* 0x000fe40000000002 */
[----:B------:R-:W-:Y:S02]  /*c770*/  F2FP.BF16.F32.PACK_AB R14, R15, R14 ;  /* 0x0000000e0f0e723e */ /* 0x000fe400000010ff */
[----:B------:R-:W-:-:S02]  /*c780*/  LOP3.LUT R0, R0, 0xffff, RZ, 0xc0, !PT ;  /* 0x0000ffff00007812 */ /* 0x000fc400078ec0ff */
[----:B------:R-:W-:Y:S02]  /*c790*/  F2FP.BF16.F32.PACK_AB R18, R19, R18 ;  /* 0x000000121312723e */ /* 0x000fe400000010ff */
[----:B------:R-:W-:Y:S01]  /*c7a0*/  LOP3.LUT R2, R2, 0xffff, RZ, 0xc0, !PT ;  /* 0x0000ffff02027812 */ /* 0x000fe200078ec0ff */
[----:B-1----:R-:W-:Y:S01]  /*c7b0*/  IMAD.WIDE.U32 R6, R0, 0x10000, RZ ;  /* 0x0001000000067825 */ /* 0x002fe200078e00ff */
[----:B------:R-:W-:Y:S02]  /*c7c0*/  PRMT R3, R14, 0x7632, R3 ;  /* 0x000076320e037816 */ /* 0x000fe40000000003 */
[----:B------:R-:W-:Y:S01]  /*c7d0*/  PRMT R4, R18, 0x7632, R4 ;  /* 0x0000763212047816 */ /* 0x000fe20000000004 */
[----:B------:R-:W-:Y:S01]  /*c7e0*/  IMAD.WIDE.U32 R8, R2, 0x10000, RZ ;  /* 0x0001000002087825 */ /* 0x000fe200078e00ff */
[----:B------:R-:W-:Y:S02]  /*c7f0*/  LOP3.LUT R14, R7, 0xffff, R14, 0xf8, !PT ;  /* 0x0000ffff070e7812 */ /* 0x000fe400078ef80e */
[----:B------:R-:W-:Y:S01]  /*c800*/  R2UR UR4, R46 ;  /* 0x000000002e0472ca */ /* 0x000fe200000e0000 */
[----:B------:R-:W-:Y:S01]  /*c810*/  IMAD.U32 R3, R3, 0x10000, RZ ;  /* 0x0001000003037824 */ /* 0x000fe200078e00ff */
[----:B------:R-:W-:Y:S01]  /*c820*/  R2UR UR5, R47 ;  /* 0x000000002f0572ca */ /* 0x000fe200000e0000 */
[----:B------:R-:W-:Y:S01]  /*c830*/  IMAD.U32 R4, R4, 0x10000, RZ ;  /* 0x0001000004047824 */ /* 0x000fe200078e00ff */
[----:B------:R-:W-:-:S02]  /*c840*/  LOP3.LUT R18, R9, 0xffff, R18, 0xf8, !PT ;  /* 0x0000ffff09127812 */ /* 0x000fc400078ef812 */
[----:B------:R-:W-:Y:S02]  /*c850*/  LOP3.LUT R5, R6, 0xffff, R12, 0xf8, !PT ;  /* 0x0000ffff06057812 */ /* 0x000fe400078ef80c */
[----:B------:R-:W-:Y:S02]  /*c860*/  LOP3.LUT R3, R14, R3, RZ, 0xfc, !PT ;  /* 0x000000030e037212 */ /* 0x000fe400078efcff */
[----:B------:R-:W-:Y:S01]  /*c870*/  LOP3.LUT R7, R18, R4, RZ, 0xfc, !PT ;  /* 0x0000000412077212 */ /* 0x000fe200078efcff */
[----:B------:R-:W-:Y:S01]  /*c880*/  IMAD.MOV.U32 R4, RZ, RZ, R5 ;  /* 0x000000ffff047224 */ /* 0x000fe200078e0005 */
[----:B------:R-:W-:Y:S01]  /*c890*/  LOP3.LUT R6, R8, 0xffff, R16, 0xf8, !PT ;  /* 0x0000ffff08067812 */ /* 0x000fe200078ef810 */
[----:B------:R-:W-:-:S05]  /*c8a0*/  IMAD.MOV.U32 R5, RZ, RZ, R3 ;  /* 0x000000ffff057224 */ /* 0x000fca00078e0003 */
[----:B------:R2:W-:Y:S02]  /*c8b0*/  STG.E.128 desc[UR4][R20.64+0x50], R4 ;  /* 0x0000500414007986 */ /* 0x0005e4000c101d04 */
.L_x_218:
[----:B------:R-:W-:Y:S05]  /*c8c0*/  BSYNC.RECONVERGENT B0 ;  /* 0x0000000000007941 */ /* 0x000fea0003800200 */
.L_x_217:
[----:B------:R-:W-:Y:S01]  /*c8d0*/  NOP ;  /* 0x0000000000007918 */ /* 0x000fe20000000000 */
[----:B------:R-:W-:Y:S05]  /*c8e0*/  @!P0 BRA `(.L_x_219) ;  /* 0x0000000000088947 */ /* 0x000fea0003800000 */
[----:B------:R-:W-:Y:S05]  /*c8f0*/  BPT.TRAP 0x1 ;  /* 0x000000040000795c */ /* 0x000fea0000300000 */
[----:B------:R-:W-:Y:S05]  /*c900*/  BPT.TRAP 0x1 ;  /* 0x000000040000795c */ /* 0x000fea0000300000 */
.L_x_219:
[----:B------:R-:W-:-:S04]  /*c910*/  UIADD3 UR4, UPT, UPT, UR36, 0x248b0, URZ ;  /* 0x000248b024047890 */ /* 0x000fc8000fffe0ff */
[----:B------:R-:W-:-:S09]  /*c920*/  UPRMT UR4, UR37, 0x654, UR4 ;  /* 0x0000065425047896 */ /* 0x000fd20008000004 */
[----:B------:R-:W-:Y:S01]  /*c930*/  SYNCS.ARRIVE.TRANS64.RED.A1T0 RZ, [UR4], RZ ;  /* 0x000000ffffff79a7 */ /* 0x000fe20008100404 */
[----:B------:R-:W-:Y:S05]  /*c940*/  @!P0 BRA `(.L_x_220) ;  /* 0x0000000000048947 */ /* 0x000fea0003800000 */
[----:B------:R-:W-:Y:S05]  /*c950*/  BPT.TRAP 0x1 ;  /* 0x000000040000795c */ /* 0x000fea0000300000 */
.L_x_220:
[----:B------:R-:W-:Y:S02]  /*c960*/  SHF.L.U32 R2, RZ, 0x1f, RZ ;  /* 0x0000001fff027819 */ /* 0x000fe400000006ff */
[----:B------:R-:W-:Y:S02]  /*c970*/  SHF.R.U32.HI R0, RZ, 0x15, R50 ;  /* 0x00000015ff007819 */ /* 0x000fe40000011632 */
[----:B------:R-:W3:Y:S02]  /*c980*/  SYNCS.PHASECHK.TRANS64.TRYWAIT P1, [UR36+0x248a8], R2 ;  /* 0x0248a802ff0075a7 */ /* 0x000ee40008021124 */
[----:B------:R-:W-:Y:S01]  /*c990*/  ISETP.NE.AND P0, PT, R49, R0, PT ;  /* 0x000000003100720c */ /* 0x000fe20003f05270 */
[----:B---3--:R-:W-:-:S12]  /*c9a0*/  @!P1 BRA `(.L_x_221) ;  /* 0x0000001c00149947 */ /* 0x008fd80003800000 */
.L_x_294:
[----:B------:R-:W-:Y:S05]  /*c9b0*/  @!P0 BRA `(.L_x_222) ;  /* 0x0000000000408947 */ /* 0x000fea0003800000 */
[----:B---3--:R-:W-:Y:S01]  /*c9c0*/  MOV R2, 0x0 ;  /* 0x0000000000027802 */ /* 0x008fe20000000f00 */
[----:B------:R-:W1:Y:S01]  /*c9d0*/  LDCU.64 UR8, c[0x4][0x80] ;  /* 0x01001000ff0877ac */ /* 0x000e620008000a00 */
[----:B------:R-:W-:Y:S02]  /*c9e0*/  HFMA2 R12, -RZ, RZ, 0, 5.9604644775390625e-08 ;  /* 0x00000001ff0c7431 */ /* 0x000fe400000001ff */
[----:B------:R-:W-:Y:S01]  /*c9f0*/  IMAD.MOV.U32 R8, RZ, RZ, 0x192 ;  /* 0x00000192ff087424 */ /* 0x000fe200078e00ff */
[----:B------:R-:W3:Y:S01]  /*ca00*/  LDCU.64 UR6, c[0x4][0x88] ;  /* 0x01001100ff0677ac */ /* 0x000ee20008000a00 */
[----:B------:R-:W4:Y:S01]  /*ca10*/  LDC.64 R2, c[0x4][R2] ;  /* 0x0100000002027b82 */ /* 0x000f220000000a00 */
[----:B------:R-:W-:Y:S01]  /*ca20*/  IMAD.MOV.U32 R13, RZ, RZ, RZ ;  /* 0x000000ffff0d7224 */ /* 0x000fe200078e00ff */
[----:B------:R-:W5:Y:S01]  /*ca30*/  LDCU.64 UR4, c[0x4][0x8] ;  /* 0x01000100ff0477ac */ /* 0x000f620008000a00 */
[----:B-12---:R-:W-:Y:S01]  /*ca40*/  IMAD.U32 R4, RZ, RZ, UR8 ;  /* 0x00000008ff047e24 */ /* 0x006fe2000f8e00ff */
[----:B------:R-:W-:Y:S01]  /*ca50*/  MOV R5, UR9 ;  /* 0x0000000900057c02 */ /* 0x000fe20008000f00 */
[----:B---3--:R-:W-:Y:S01]  /*ca60*/  IMAD.U32 R6, RZ, RZ, UR6 ;  /* 0x00000006ff067e24 */ /* 0x008fe2000f8e00ff */
[----:B------:R-:W-:Y:S01]  /*ca70*/  MOV R7, UR7 ;  /* 0x0000000700077c02 */ /* 0x000fe20008000f00 */
[----:B-----5:R-:W-:Y:S01]  /*ca80*/  IMAD.U32 R10, RZ, RZ, UR4 ;  /* 0x00000004ff0a7e24 */ /* 0x020fe2000f8e00ff */
[----:B------:R-:W-:-:S02]  /*ca90*/  MOV R11, UR5 ;  /* 0x00000005000b7c02 */ /* 0x000fc40008000f00 */
[----:B------:R-:W-:-:S07]  /*caa0*/  LEPC R20, `(.L_x_222) ;  /* 0x000000001014794e */ /* 0x000fce0000000000 */
[----:B----4-:R-:W-:Y:S05]  /*cab0*/  CALL.ABS.NOINC R2 ;  /* 0x0000000002007343 */ /* 0x010fea0003c00000 */
.L_x_222:
[----:B---3--:R-:W-:Y:S01]  /*cac0*/  VIADD R0, R48, 0xffffff20 ;  /* 0xffffff2030007836 */ /* 0x008fe20000000000 */
[----:B------:R-:W-:Y:S05]  /*cad0*/  WARPSYNC.ALL ;  /* 0x0000000000007948 */ /* 0x000fea0003800000 */
[----:B------:R-:W-:Y:S02]  /*cae0*/  SHF.R.U32.HI R0, RZ, 0x15, R0 ;  /* 0x00000015ff007819 */ /* 0x000fe40000011600 */
[----:B------:R-:W-:Y:S02]  /*caf0*/  R2UR UR4, R50 ;  /* 0x00000000320472ca */ /* 0x000fe400000e0000 */
[----:B------:R-:W-:-:S11]  /*cb00*/  ISETP.NE.AND P0, PT, R49, R0, PT ;  /* 0x000000003100720c */ /* 0x000fd60003f05270 */
[----:B------:R-:W3:Y:S02]  /*cb10*/  LDTM.x16 R24, tmem[UR4] ;  /* 0x00000004001879ee */ /* 0x000ee40008240000 */
[----:B---3--:R-:W-:Y:S05]  /*cb20*/  @!P0 BRA `(.L_x_223) ;  /* 0x0000000000408947 */ /* 0x008fea0003800000 */
[----:B------:R-:W-:Y:S01]  /*cb30*/  MOV R2, 0x0 ;  /* 0x0000000000027802 */ /* 0x000fe20000000f00 */
        /* <DEDUP_REMOVED lines=15> */
.L_x_223:
[----:B------:R-:W-:Y:S05]  /*cc30*/  WARPSYNC.ALL ;  /* 0x0000000000007948 */ /* 0x000fea0003800000 */
[----:B------:R-:W-:Y:S01]  /*cc40*/  R2UR UR4, R48 ;  /* 0x00000000300472ca */ /* 0x000fe200000e0000 */
[----:B------:R-:W3:Y:S01]  /*cc50*/  LDCU UR8, c[0x0][0x388] ;  /* 0x00007100ff0877ac */ /* 0x000ee20008000800 */
[----:B------:R-:W-:Y:S01]  /*cc60*/  IADD3 R22, P2, P1, R22, R40, R42 ;  /* 0x0000002816167210 */ /* 0x000fe2000795e02a */
[----:B------:R-:W-:Y:S01]  /*cc70*/  BSSY.RECONVERGENT B0, `(.L_x_224) ;  /* 0x0000037000007945 */ /* 0x000fe20003800200 */
[----:B------:R-:W-:Y:S01]  /*cc80*/  ISETP.NE.AND P0, PT, R52, 0x3, PT ;  /* 0x000000033400780c */ /* 0x000fe20003f05270 */
[----:B------:R-:W4:Y:S01]  /*cc90*/  LDCU UR5, c[0x0][0x384] ;  /* 0x00007080ff0577ac */ /* 0x000f220008000800 */
[----:B------:R-:W-:Y:S01]  /*cca0*/  IADD3.X R23, PT, PT, RZ, R23, RZ, P2, P1 ;  /* 0x00000017ff177210 */ /* 0x000fe200017e24ff */
[----:B------:R-:W5:Y:S06]  /*ccb0*/  LDCU.64 UR6, c[0x0][0x980] ;  /* 0x00013000ff0677ac */ /* 0x000f6c0008000a00 */
[----:B-12---:R-:W1:Y:S01]  /*ccc0*/  LDTM.x16 R4, tmem[UR4+-0xe0] ;  /* 0xffff2004000479ee */ /* 0x006e62000824ff00 */
[----:B------:R-:W1:Y:S01]  /*ccd0*/  LDCU UR4, c[0x0][0x448] ;  /* 0x00008900ff0477ac */ /* 0x000e620008000800 */
[----:B---3--:R-:W-:-:S02]  /*cce0*/  ISETP.GE.AND P6, PT, R42, UR8, PT ;  /* 0x000000082a007c0c */ /* 0x008fc4000bfc6270 */
[----:B------:R-:W-:Y:S02]  /*ccf0*/  ISETP.GE.AND P5, PT, R45, UR8, PT ;  /* 0x000000082d007c0c */ /* 0x000fe4000bfa6270 */
[----:B----4-:R-:W-:Y:S02]  /*cd00*/  ISETP.GE.U32.OR P6, PT, R41, UR5, P6 ;  /* 0x0000000529007c0c */ /* 0x010fe4000b7c6470 */
[----:B------:R-:W-:Y:S02]  /*cd10*/  ISETP.GE.AND P4, PT, R44, UR8, PT ;  /* 0x000000082c007c0c */ /* 0x000fe4000bf86270 */
[----:B------:R-:W-:Y:S02]  /*cd20*/  ISETP.GE.AND P3, PT, R43, UR8, PT ;  /* 0x000000082b007c0c */ /* 0x000fe4000bf66270 */
[----:B-----5:R-:W-:Y:S02]  /*cd30*/  LEA R40, P1, R22, UR6, 0x1 ;  /* 0x0000000616287c11 */ /* 0x020fe4000f8208ff */
[----:B------:R-:W-:-:S02]  /*cd40*/  ISETP.GE.U32.OR P5, PT, R41, UR5, P5 ;  /* 0x0000000529007c0c */ /* 0x000fc4000afa6470 */
[C---:B------:R-:W-:Y:S02]  /*cd50*/  ISETP.GE.U32.OR P4, PT, R41.reuse, UR5, P4 ;  /* 0x0000000529007c0c */ /* 0x040fe4000a786470 */
[----:B------:R-:W-:Y:S02]  /*cd60*/  ISETP.GE.U32.OR P3, PT, R41, UR5, P3 ;  /* 0x0000000529007c0c */ /* 0x000fe40009f66470 */
[----:B------:R-:W-:Y:S01]  /*cd70*/  LEA.HI.X R41, R22, UR7, R23, 0x1, P1 ;  /* 0x0000000716297c11 */ /* 0x000fe200088f0c17 */
[----:B-1----:R-:W-:Y:S01]  /*cd80*/  FMUL R4, R4, UR4 ;  /* 0x0000000404047c20 */ /* 0x002fe20008400000 */
[----:B------:R-:W-:Y:S01]  /*cd90*/  FMUL R5, R5, UR4 ;  /* 0x0000000405057c20 */ /* 0x000fe20008400000 */
[----:B------:R-:W-:Y:S08]  /*cda0*/  @P6 BRA `(.L_x_225) ;  /* 0x00000000008c6947 */ /* 0x000ff00003800000 */
[----:B------:R-:W-:Y:S01]  /*cdb0*/  FMUL R0, R28, UR4 ;  /* 0x000000041c007c20 */ /* 0x000fe20008400000 */
[----:B------:R-:W-:Y:S01]  /*cdc0*/  FMUL R29, R29, UR4 ;  /* 0x000000041d1d7c20 */ /* 0x000fe20008400000 */
[----:B------:R-:W-:Y:S01]  /*cdd0*/  FMUL R2, R26, UR4 ;  /* 0x000000041a027c20 */ /* 0x000fe20008400000 */
[----:B------:R-:W-:Y:S01]  /*cde0*/  FMUL R27, R27, UR4 ;  /* 0x000000041b1b7c20 */ /* 0x000fe20008400000 */
[----:B------:R-:W-:Y:S01]  /*cdf0*/  FMUL R3, R24, UR4 ;  /* 0x0000000418037c20 */ /* 0x000fe20008400000 */
[----:B------:R-:W-:Y:S01]  /*ce00*/  FMUL R25, R25, UR4 ;  /* 0x0000000419197c20 */ /* 0x000fe20008400000 */
[----:B------:R-:W-:Y:S01]  /*ce10*/  F2FP.BF16.F32.PACK_AB R0, R29, R0 ;  /* 0x000000001d00723e */ /* 0x000fe200000010ff */
[----:B------:R-:W-:Y:S01]  /*ce20*/  FMUL R30, R30, UR4 ;  /* 0x000000041e1e7c20 */ /* 0x000fe20008400000 */
[----:B------:R-:W-:Y:S01]  /*ce30*/  F2FP.BF16.F32.PACK_AB R2, R27, R2 ;  /* 0x000000021b02723e */ /* 0x000fe200000010ff */
[----:B------:R-:W-:Y:S01]  /*ce40*/  FMUL R31, R31, UR4 ;  /* 0x000000041f1f7c20 */ /* 0x000fe20008400000 */
[----:B------:R-:W-:-:S02]  /*ce50*/  F2FP.BF16.F32.PACK_AB R3, R25, R3 ;  /* 0x000000031903723e */ /* 0x000fc400000010ff */
[----:B------:R-:W-:Y:S02]  /*ce60*/  PRMT R22, R0, 0x7632, R22 ;  /* 0x0000763200167816 */ /* 0x000fe40000000016 */
[C---:B------:R-:W-:Y:S02]  /*ce70*/  PRMT R21, R2.reuse, 0x7610, R21 ;  /* 0x0000761002157816 */ /* 0x040fe40000000015 */
[----:B------:R-:W-:Y:S02]  /*ce80*/  PRMT R23, R2, 0x7632, R23 ;  /* 0x0000763202177816 */ /* 0x000fe40000000017 */
[----:B------:R-:W-:Y:S02]  /*ce90*/  PRMT R20, R3, 0x7632, R20 ;  /* 0x0000763203147816 */ /* 0x000fe40000000014 */
[----:B------:R-:W-:Y:S01]  /*cea0*/  F2FP.BF16.F32.PACK_AB R2, R31, R30 ;  /* 0x0000001e1f02723e */ /* 0x000fe200000010ff */
[----:B------:R-:W-:Y:S01]  /*ceb0*/  IMAD.U32 R23, R23, 0x10000, RZ ;  /* 0x0001000017177824 */ /* 0x000fe200078e00ff */
[----:B------:R-:W-:-:S02]  /*cec0*/  LOP3.LUT R22, R22, 0xffff, RZ, 0xc0, !PT ;  /* 0x0000ffff16167812 */ /* 0x000fc400078ec0ff */
[----:B------:R-:W-:Y:S02]  /*ced0*/  LOP3.LUT R20, R20, 0xffff, RZ, 0xc0, !PT ;  /* 0x0000ffff14147812 */ /* 0x000fe400078ec0ff */
[----:B------:R-:W-:Y:S01]  /*cee0*/  PRMT R24, R2, 0x7632, R24 ;  /* 0x0000763202187816 */ /* 0x000fe20000000018 */
[----:B------:R-:W-:Y:S01]  /*cef0*/  IMAD.WIDE.U32 R28, R22, 0x10000, RZ ;  /* 0x00010000161c7825 */ /* 0x000fe200078e00ff */
[----:B------:R-:W-:Y:S02]  /*cf00*/  R2UR UR6, R46 ;  /* 0x000000002e0672ca */ /* 0x000fe400000e0000 */
[----:B------:R-:W-:Y:S01]  /*cf10*/  R2UR UR7, R47 ;  /* 0x000000002f0772ca */ /* 0x000fe200000e0000 */
[----:B------:R-:W-:Y:S01]  /*cf20*/  IMAD.WIDE.U32 R26, R20, 0x10000, RZ ;  /* 0x00010000141a7825 */ /* 0x000fe200078e00ff */
[----:B------:R-:W-:Y:S02]  /*cf30*/  LOP3.LUT R2, R29, 0xffff, R2, 0xf8, !PT ;  /* 0x0000ffff1d027812 */ /* 0x000fe400078ef802 */
[----:B------:R-:W-:Y:S01]  /*cf40*/  LOP3.LUT R0, R28, 0xffff, R0, 0xf8, !PT ;  /* 0x0000ffff1c007812 */ /* 0x000fe200078ef800 */
[----:B------:R-:W-:Y:S01]  /*cf50*/  IMAD.U32 R24, R24, 0x10000, RZ ;  /* 0x0001000018187824 */ /* 0x000fe200078e00ff */
[----:B------:R-:W-:-:S02]  /*cf60*/  LOP3.LUT R21, R27, 0xffff, R21, 0xf8, !PT ;  /* 0x0000ffff1b157812 */ /* 0x000fc400078ef815 */
[----:B------:R-:W-:Y:S01]  /*cf70*/  LOP3.LUT R3, R26, 0xffff, R3, 0xf8, !PT ;  /* 0x0000ffff1a037812 */ /* 0x000fe200078ef803 */
[----:B------:R-:W-:Y:S01]  /*cf80*/  IMAD.MOV.U32 R22, RZ, RZ, R0 ;  /* 0x000000ffff167224 */ /* 0x000fe200078e0000 */
[----:B------:R-:W-:Y:S02]  /*cf90*/  LOP3.LUT R2, R2, R24, RZ, 0xfc, !PT ;  /* 0x0000001802027212 */ /* 0x000fe400078efcff */
[----:B------:R-:W-:Y:S01]  /*cfa0*/  LOP3.LUT R21, R21, R23, RZ, 0xfc, !PT ;  /* 0x0000001715157212 */ /* 0x000fe200078efcff */
[----:B------:R-:W-:Y:S02]  /*cfb0*/  IMAD.MOV.U32 R20, RZ, RZ, R3 ;  /* 0x000000ffff147224 */ /* 0x000fe400078e0003 */
[----:B------:R-:W-:-:S05]  /*cfc0*/  IMAD.MOV.U32 R23, RZ, RZ, R2 ;  /* 0x000000ffff177224 */ /* 0x000fca00078e0002 */
[----:B------:R1:W-:Y:S02]  /*cfd0*/  STG.E.128 desc[UR6][R40.64], R20 ;  /* 0x0000001428007986 */ /* 0x0003e4000c101d06 */
.L_x_225:
[----:B------:R-:W-:Y:S05]  /*cfe0*/  BSYNC.RECONVERGENT B0 ;  /* 0x0000000000007941 */ /* 0x000fea0003800200 */
.L_x_224:
[----:B------:R-:W-:Y:S01]  /*cff0*/  BSSY.RECONVERGENT B0, `(.L_x_226) ;  /* 0x0000028000007945 */ /* 0x000fe20003800200 */
[----:B------:R-:W-:Y:S01]  /*d000*/  F2FP.BF16.F32.PACK_AB R0, R5, R4 ;  /* 0x000000040500723e */ /* 0x000fe200000010ff */
[----:B-1----:R-:W-:Y:S01]  /*d010*/  FMUL R20, R6, UR4 ;  /* 0x0000000406147c20 */ /* 0x002fe20008400000 */
[----:B------:R-:W-:Y:S01]  /*d020*/  FMUL R21, R7, UR4 ;  /* 0x0000000407157c20 */ /* 0x000fe20008400000 */
[----:B------:R-:W-:Y:S06]  /*d030*/  @P5 BRA `(.L_x_227) ;  /* 0x00000000008c5947 */ /* 0x000fec0003800000 */
        /* <DEDUP_REMOVED lines=10> */
[----:B------:R-:W-:-:S02]  /*d0e0*/  PRMT R5, R2, 0x7632, R5 ;  /* 0x0000763202057816 */ /* 0x000fc40000000005 */
[----:B------:R-:W-:Y:S02]  /*d0f0*/  PRMT R7, R4, 0x7632, R7 ;  /* 0x0000763204077816 */ /* 0x000fe40000000007 */
[----:B------:R-:W-:Y:S02]  /*d100*/  PRMT R6, R2, 0x7610, R6 ;  /* 0x0000761002067816 */ /* 0x000fe40000000006 */
[----:B------:R-:W-:Y:S02]  /*d110*/  F2FP.BF16.F32.PACK_AB R3, R35, R3 ;  /* 0x000000032303723e */ /* 0x000fe400000010ff */
[----:B------:R-:W-:Y:S02]  /*d120*/  F2FP.BF16.F32.PACK_AB R2, R39, R38 ;  /* 0x000000262702723e */ /* 0x000fe400000010ff */
[----:B------:R-:W-:Y:S02]  /*d130*/  LOP3.LUT R5, R5, 0xffff, RZ, 0xc0, !PT ;  /* 0x0000ffff05057812 */ /* 0x000fe400078ec0ff */
[----:B------:R-:W-:-:S02]  /*d140*/  LOP3.LUT R7, R7, 0xffff, RZ, 0xc0, !PT ;  /* 0x0000ffff07077812 */ /* 0x000fc400078ec0ff */
[----:B------:R-:W-:Y:S01]  /*d150*/  PRMT R22, R3, 0x7632, R22 ;  /* 0x0000763203167816 */ /* 0x000fe20000000016 */
[----:B------:R-:W-:Y:S01]  /*d160*/  IMAD.WIDE.U32 R24, R5, 0x10000, RZ ;  /* 0x0001000005187825 */ /* 0x000fe200078e00ff */
[----:B------:R-:W-:Y:S02]  /*d170*/  PRMT R23, R2, 0x7632, R23 ;  /* 0x0000763202177816 */ /* 0x000fe40000000017 */
[----:B------:R-:W-:Y:S01]  /*d180*/  R2UR UR6, R46 ;  /* 0x000000002e0672ca */ /* 0x000fe200000e0000 */
[----:B------:R-:W-:Y:S01]  /*d190*/  IMAD.WIDE.U32 R26, R7, 0x10000, RZ ;  /* 0x00010000071a7825 */ /* 0x000fe200078e00ff */
[----:B------:R-:W-:Y:S02]  /*d1a0*/  LOP3.LUT R3, R25, 0xffff, R3, 0xf8, !PT ;  /* 0x0000ffff19037812 */ /* 0x000fe400078ef803 */
[----:B------:R-:W-:Y:S01]  /*d1b0*/  R2UR UR7, R47 ;  /* 0x000000002f0772ca */ /* 0x000fe200000e0000 */
[----:B------:R-:W-:Y:S01]  /*d1c0*/  IMAD.U32 R22, R22, 0x10000, RZ ;  /* 0x0001000016167824 */ /* 0x000fe200078e00ff */
[----:B------:R-:W-:Y:S01]  /*d1d0*/  LOP3.LUT R2, R27, 0xffff, R2, 0xf8, !PT ;  /* 0x0000ffff1b027812 */ /* 0x000fe200078ef802 */
[----:B------:R-:W-:Y:S01]  /*d1e0*/  IMAD.U32 R23, R23, 0x10000, RZ ;  /* 0x0001000017177824 */ /* 0x000fe200078e00ff */
[----:B------:R-:W-:-:S02]  /*d1f0*/  LOP3.LUT R5, R24, 0xffff, R6, 0xf8, !PT ;  /* 0x0000ffff18057812 */ /* 0x000fc400078ef806 */
[----:B------:R-:W-:Y:S02]  /*d200*/  LOP3.LUT R3, R3, R22, RZ, 0xfc, !PT ;  /* 0x0000001603037212 */ /* 0x000fe400078efcff */
[----:B------:R-:W-:Y:S02]  /*d210*/  LOP3.LUT R2, R2, R23, RZ, 0xfc, !PT ;  /* 0x0000001702027212 */ /* 0x000fe400078efcff */
[----:B------:R-:W-:Y:S01]  /*d220*/  LOP3.LUT R6, R26, 0xffff, R4, 0xf8, !PT ;  /* 0x0000ffff1a067812 */ /* 0x000fe200078ef804 */
[----:B------:R-:W-:Y:S02]  /*d230*/  IMAD.MOV.U32 R4, RZ, RZ, R5 ;  /* 0x000000ffff047224 */ /* 0x000fe400078e0005 */
[----:B------:R-:W-:Y:S02]  /*d240*/  IMAD.MOV.U32 R5, RZ, RZ, R3 ;  /* 0x000000ffff057224 */ /* 0x000fe400078e0003 */
[----:B------:R-:W-:-:S05]  /*d250*/  IMAD.MOV.U32 R7, RZ, RZ, R2 ;  /* 0x000000ffff077224 */ /* 0x000fca00078e0002 */
[----:B------:R1:W-:Y:S02]  /*d260*/  STG.E.128 desc[UR6][R40.64+0x10], R4 ;  /* 0x0000100428007986 */ /* 0x0003e4000c101d06 */
.L_x_227:
[----:B------:R-:W-:Y:S05]  /*d270*/  BSYNC.RECONVERGENT B0 ;  /* 0x0000000000007941 */ /* 0x000fea0003800200 */
.L_x_226:
[C---:B------:R-:W-:Y:S01]  /*d280*/  PRMT R2, R0.reuse, 0x7632, R2 ;  /* 0x0000763200027816 */ /* 0x040fe20000000002 */
[----:B------:R-:W-:Y:S01]  /*d290*/  BSSY.RECONVERGENT B0, `(.L_x_228) ;  /* 0x0000027000007945 */ /* 0x000fe20003800200 */
[----:B-1----:R-:W-:Y:S01]  /*d2a0*/  PRMT R4, R0, 0x7610, R4 ;  /* 0x0000761000047816 */ /* 0x002fe20000000004 */
[----:B------:R-:W-:Y:S01]  /*d2b0*/  FMUL R18, R18, UR4 ;  /* 0x0000000412127c20 */ /* 0x000fe20008400000 */
[----:B------:R-:W-:Y:S01]  /*d2c0*/  F2FP.BF16.F32.PACK_AB R0, R21, R20 ;  /* 0x000000141500723e */ /* 0x000fe200000010ff */
[----:B------:R-:W-:Y:S01]  /*d2d0*/  FMUL R19, R19, UR4 ;  /* 0x0000000413137c20 */ /* 0x000fe20008400000 */
[----:B------:R-:W-:Y:S01]  /*d2e0*/  FMUL R3, R14, UR4 ;  /* 0x000000040e037c20 */ /* 0x000fe20008400000 */
[----:B------:R-:W-:Y:S01]  /*d2f0*/  FMUL R15, R15, UR4 ;  /* 0x000000040f0f7c20 */ /* 0x000fe20008400000 */
[----:B------:R-:W-:Y:S01]  /*d300*/  FMUL R16, R16, UR4 ;  /* 0x0000000410107c20 */ /* 0x000fe20008400000 */
[----:B------:R-:W-:Y:S01]  /*d310*/  FMUL R17, R17, UR4 ;  /* 0x0000000411117c20 */ /* 0x000fe20008400000 */
[----:B------:R-:W-:Y:S01]  /*d320*/  FMUL R12, R12, UR4 ;  /* 0x000000040c0c7c20 */ /* 0x000fe20008400000 */
[----:B------:R-:W-:Y:S01]  /*d330*/  FMUL R13, R13, UR4 ;  /* 0x000000040d0d7c20 */ /* 0x000fe20008400000 */
[----:B------:R-:W-:-:S02]  /*d340*/  PRMT R5, R0, 0x7632, R5 ;  /* 0x0000763200057816 */ /* 0x000fc40000000005 */
[----:B------:R-:W-:Y:S01]  /*d350*/  PRMT R6, R0, 0x7610, R6 ;  /* 0x0000761000067816 */ /* 0x000fe20000000006 */
[----:B------:R-:W-:Y:S06]  /*d360*/  @P4 BRA `(.L_x_229) ;  /* 0x0000000000644947 */ /* 0x000fec0003800000 */
[----:B------:R-:W-:Y:S01]  /*d370*/  FMUL R0, R8, UR4 ;  /* 0x0000000408007c20 */ /* 0x000fe20008400000 */
[----:B------:R-:W-:Y:S01]  /*d380*/  FMUL R9, R9, UR4 ;  /* 0x0000000409097c20 */ /* 0x000fe20008400000 */
[----:B------:R-:W-:Y:S01]  /*d390*/  FMUL R10, R10, UR4 ;  /* 0x000000040a0a7c20 */ /* 0x000fe20008400000 */
[----:B------:R-:W-:Y:S01]  /*d3a0*/  FMUL R11, R11, UR4 ;  /* 0x000000040b0b7c20 */ /* 0x000fe20008400000 */
[----:B------:R-:W-:Y:S01]  /*d3b0*/  LOP3.LUT R8, R2, 0xffff, RZ, 0xc0, !PT ;  /* 0x0000ffff02087812 */ /* 0x000fe200078ec0ff */
[----:B------:R-:W-:Y:S01]  /*d3c0*/  IMAD.U32 R5, R5, 0x10000, RZ ;  /* 0x0001000005057824 */ /* 0x000fe200078e00ff */
[----:B------:R-:W-:Y:S02]  /*d3d0*/  F2FP.BF16.F32.PACK_AB R0, R9, R0 ;  /* 0x000000000900723e */ /* 0x000fe400000010ff */
[----:B------:R-:W-:Y:S01]  /*d3e0*/  F2FP.BF16.F32.PACK_AB R2, R11, R10 ;  /* 0x0000000a0b02723e */ /* 0x000fe200000010ff */
[----:B------:R-:W-:Y:S01]  /*d3f0*/  IMAD.WIDE.U32 R10, R8, 0x10000, RZ ;  /* 0x00010000080a7825 */ /* 0x000fe200078e00ff */
[----:B------:R-:W-:-:S02]  /*d400*/  PRMT R7, R0, 0x7632, R7 ;  /* 0x0000763200077816 */ /* 0x000fc40000000007 */
[----:B------:R-:W-:Y:S02]  /*d410*/  PRMT R8, R2, 0x7632, R8 ;  /* 0x0000763202087816 */ /* 0x000fe40000000008 */
[----:B------:R-:W-:Y:S02]  /*d420*/  LOP3.LUT R7, R7, 0xffff, RZ, 0xc0, !PT ;  /* 0x0000ffff07077812 */ /* 0x000fe400078ec0ff */
[----:B------:R-:W-:Y:S01]  /*d430*/  R2UR UR6, R46 ;  /* 0x000000002e0672ca */ /* 0x000fe200000e0000 */
[----:B------:R-:W-:Y:S01]  /*d440*/  IMAD.U32 R8, R8, 0x10000, RZ ;  /* 0x0001000008087824 */ /* 0x000fe200078e00ff */
[----:B------:R-:W-:Y:S01]  /*d450*/  R2UR UR7, R47 ;  /* 0x000000002f0772ca */ /* 0x000fe200000e0000 */
[----:B------:R-:W-:Y:S01]  /*d460*/  IMAD.WIDE.U32 R20, R7, 0x10000, RZ ;  /* 0x0001000007147825 */ /* 0x000fe200078e00ff */
[----:B------:R-:W-:Y:S02]  /*d470*/  LOP3.LUT R6, R11, 0xffff, R6, 0xf8, !PT ;  /* 0x0000ffff0b067812 */ /* 0x000fe400078ef806 */
[----:B------:R-:W-:-:S02]  /*d480*/  LOP3.LUT R4, R10, 0xffff, R4, 0xf8, !PT ;  /* 0x0000ffff0a047812 */ /* 0x000fc400078ef804 */
[----:B------:R-:W-:Y:S02]  /*d490*/  LOP3.LUT R2, R21, 0xffff, R2, 0xf8, !PT ;  /* 0x0000ffff15027812 */ /* 0x000fe400078ef802 */
[----:B------:R-:W-:Y:S02]  /*d4a0*/  LOP3.LUT R0, R20, 0xffff, R0, 0xf8, !PT ;  /* 0x0000ffff14007812 */ /* 0x000fe400078ef800 */
[----:B------:R-:W-:Y:S02]  /*d4b0*/  LOP3.LUT R2, R2, R8, RZ, 0xfc, !PT ;  /* 0x0000000802027212 */ /* 0x000fe400078efcff */
[----:B------:R-:W-:Y:S01]  /*d4c0*/  LOP3.LUT R5, R6, R5, RZ, 0xfc, !PT ;  /* 0x0000000506057212 */ /* 0x000fe200078efcff */
[----:B------:R-:W-:Y:S02]  /*d4d0*/  IMAD.MOV.U32 R6, RZ, RZ, R0 ;  /* 0x000000ffff067224 */ /* 0x000fe400078e0000 */
[----:B------:R-:W-:-:S05]  /*d4e0*/  IMAD.MOV.U32 R7, RZ, RZ, R2 ;  /* 0x000000ffff077224 */ /* 0x000fca00078e0002 */
[----:B------:R1:W-:Y:S02]  /*d4f0*/  STG.E.128 desc[UR6][R40.64+0x40], R4 ;  /* 0x0000400428007986 */ /* 0x0003e4000c101d06 */
.L_x_229:
[----:B------:R-:W-:Y:S05]  /*d500*/  BSYNC.RECONVERGENT B0 ;  /* 0x0000000000007941 */ /* 0x000fea0003800200 */
.L_x_228:
[----:B------:R-:W-:Y:S04]  /*d510*/  BSSY.RECONVERGENT B0, `(.L_x_230) ;  /* 0x000001e000007945 */ /* 0x000fe80003800200 */
[----:B------:R-:W-:Y:S05]  /*d520*/  @P3 BRA `(.L_x_231) ;  /* 0x0000000000703947 */ /* 0x000fea0003800000 */
[----:B------:R-:W-:Y:S02]  /*d530*/  F2FP.BF16.F32.PACK_AB R0, R13, R12 ;  /* 0x0000000c0d00723e */ /* 0x000fe400000010ff */
[----:B------:R-:W-:Y:S02]  /*d540*/  F2FP.BF16.F32.PACK_AB R2, R17, R16 ;  /* 0x000000101102723e */ /* 0x000fe400000010ff */
[----:B-1----:R-:W-:Y:S02]  /*d550*/  PRMT R4, R0, 0x7632, R4 ;  /* 0x0000763200047816 */ /* 0x002fe40000000004 */
[----:B------:R-:W-:Y:S02]  /*d560*/  PRMT R6, R2, 0x7632, R6 ;  /* 0x0000763202067816 */ /* 0x000fe40000000006 */
[----:B------:R-:W-:Y:S02]  /*d570*/  PRMT R5, R0, 0x7610, R5 ;  /* 0x0000761000057816 */ /* 0x000fe40000000005 */
[----:B------:R-:W-:-:S02]  /*d580*/  F2FP.BF16.F32.PACK_AB R3, R15, R3 ;  /* 0x000000030f03723e */ /* 0x000fc400000010ff */
[----:B------:R-:W-:Y:S02]  /*d590*/  F2FP.BF16.F32.PACK_AB R0, R19, R18 ;  /* 0x000000121300723e */ /* 0x000fe400000010ff */
[----:B------:R-:W-:Y:S02]  /*d5a0*/  LOP3.LUT R4, R4, 0xffff, RZ, 0xc0, !PT ;  /* 0x0000ffff04047812 */ /* 0x000fe400078ec0ff */
[----:B------:R-:W-:Y:S02]  /*d5b0*/  LOP3.LUT R6, R6, 0xffff, RZ, 0xc0, !PT ;  /* 0x0000ffff06067812 */ /* 0x000fe400078ec0ff */
[----:B------:R-:W-:Y:S01]  /*d5c0*/  PRMT R7, R3, 0x7632, R7 ;  /* 0x0000763203077816 */ /* 0x000fe20000000007 */
[----:B------:R-:W-:Y:S01]  /*d5d0*/  IMAD.WIDE.U32 R10, R4, 0x10000, RZ ;  /* 0x00010000040a7825 */ /* 0x000fe200078e00ff */
[----:B------:R-:W-:Y:S02]  /*d5e0*/  PRMT R8, R0, 0x7632, R8 ;  /* 0x0000763200087816 */ /* 0x000fe40000000008 */
[----:B------:R-:W-:Y:S01]  /*d5f0*/  R2UR UR4, R46 ;  /* 0x000000002e0472ca */ /* 0x000fe200000e0000 */
[----:B------:R-:W-:Y:S01]  /*d600*/  IMAD.WIDE.U32 R12, R6, 0x10000, RZ ;  /* 0x00010000060c7825 */ /* 0x000fe200078e00ff */
[----:B------:R-:W-:-:S02]  /*d610*/  LOP3.LUT R3, R11, 0xffff, R3, 0xf8, !PT ;  /* 0x0000ffff0b037812 */ /* 0x000fc400078ef803 */
[----:B------:R-:W-:Y:S01]  /*d620*/  R2UR UR5, R47 ;  /* 0x000000002f0572ca */ /* 0x000fe200000e0000 */
[----:B------:R-:W-:Y:S01]  /*d630*/  IMAD.U32 R7, R7, 0x10000, RZ ;  /* 0x0001000007077824 */ /* 0x000fe200078e00ff */
[----:B------:R-:W-:Y:S01]  /*d640*/  LOP3.LUT R0, R13, 0xffff, R0, 0xf8, !PT ;  /* 0x0000ffff0d007812 */ /* 0x000fe200078ef800 */
[----:B------:R-:W-:Y:S01]  /*d650*/  IMAD.U32 R8, R8, 0x10000, RZ ;  /* 0x0001000008087824 */ /* 0x000fe200078e00ff */
[----:B------:R-:W-:Y:S02]  /*d660*/  LOP3.LUT R5, R10, 0xffff, R5, 0xf8, !PT ;  /* 0x0000ffff0a057812 */ /* 0x000fe400078ef805 */
[----:B------:R-:W-:Y:S02]  /*d670*/  LOP3.LUT R2, R12, 0xffff, R2, 0xf8, !PT ;  /* 0x0000ffff0c027812 */ /* 0x000fe400078ef802 */
[----:B------:R-:W-:Y:S01]  /*d680*/  LOP3.LUT R3, R3, R7, RZ, 0xfc, !PT ;  /* 0x0000000703037212 */ /* 0x000fe200078efcff */
[----:B------:R-:W-:Y:S01]  /*d690*/  IMAD.MOV.U32 R4, RZ, RZ, R5 ;  /* 0x000000ffff047224 */ /* 0x000fe200078e0005 */
[----:B------:R-:W-:Y:S01]  /*d6a0*/  LOP3.LUT R0, R0, R8, RZ, 0xfc, !PT ;  /* 0x0000000800007212 */ /* 0x000fe200078efcff */
[----:B------:R-:W-:-:S02]  /*d6b0*/  IMAD.MOV.U32 R6, RZ, RZ, R2 ;  /* 0x000000ffff067224 */ /* 0x000fc400078e0002 */
[----:B------:R-:W-:Y:S02]  /*d6c0*/  IMAD.MOV.U32 R5, RZ, RZ, R3 ;  /* 0x000000ffff057224 */ /* 0x000fe400078e0003 */
[----:B------:R-:W-:-:S05]  /*d6d0*/  IMAD.MOV.U32 R7, RZ, RZ, R0 ;  /* 0x000000ffff077224 */ /* 0x000fca00078e0000 */
[----:B------:R2:W-:Y:S02]  /*d6e0*/  STG.E.128 desc[UR4][R40.64+0x50], R4 ;  /* 0x0000500428007986 */ /* 0x0005e4000c101d04 */
.L_x_231:
[----:B------:R-:W-:Y:S05]  /*d6f0*/  BSYNC.RECONVERGENT B0 ;  /* 0x0000000000007941 */ /* 0x000fea0003800200 */
.L_x_230:
[----:B------:R-:W-:Y:S01]  /*d700*/  NOP ;  /* 0x0000000000007918 */ /* 0x000fe20000000000 */
[----:B------:R-:W-:Y:S05]  /*d710*/  @!P0 BRA `(.L_x_232) ;  /* 0x0000000000088947 */ /* 0x000fea0003800000 */
[----:B------:R-:W-:Y:S05]  /*d720*/  BPT.TRAP 0x1 ;  /* 0x000000040000795c */ /* 0x000fea0000300000 */
[----:B------:R-:W-:Y:S05]  /*d730*/  BPT.TRAP 0x1 ;  /* 0x000000040000795c */ /* 0x000fea0000300000 */
.L_x_232:
[----:B------:R-:W-:Y:S01]  /*d740*/  UIADD3 UR4, UPT, UPT, UR36, 0x248b8, URZ ;  /* 0x000248b824047890 */ /* 0x000fe2000fffe0ff */
[----:B------:R-:W-:-:S03]  /*d750*/  LOP3.LUT P0, RZ, R110, 0x7, RZ, 0xc0, !PT ;  /* 0x000000076eff7812 */ /* 0x000fc6000780c0ff */
[----:B------:R-:W-:-:S09]  /*d760*/  UPRMT UR4, UR37, 0x654, UR4 ;  /* 0x0000065425047896 */ /* 0x000fd20008000004 */
[----:B------:R-:W-:Y:S01]  /*d770*/  SYNCS.ARRIVE.TRANS64.RED.A1T0 RZ, [UR4], RZ ;  /* 0x000000ffffff79a7 */ /* 0x000fe20008100404 */
[----:B------:R-:W-:Y:S06]  /*d780*/  BAR.SYNC.DEFER_BLOCKING 0x1, 0x100 ;  /* 0x0044000000007b1d */ /* 0x000fec0000010000 */
[----:B------:R-:W-:Y:S05]  /*d790*/  @P0 EXIT ;  /* 0x000000000000094d */ /* 0x000fea0003800000 */
[----:B------:R-:W3:Y:S01]  /*d7a0*/  S2UR UR5, SR_CgaCtaId ;  /* 0x00000000000579c3 */ /* 0x000ee20000008800 */
[----:B------:R-:W-:Y:S01]  /*d7b0*/  UMOV UR4, 0x400 ;  /* 0x0000040000047882 */ /* 0x000fe20000000000 */
[----:B------:R-:W-:Y:S01]  /*d7c0*/  IMAD.MOV.U32 R2, RZ, RZ, 0xffff ;  /* 0x0000ffffff027424 */ /* 0x000fe200078e00ff */
[----:B---3--:R-:W-:-:S09]  /*d7d0*/  ULEA UR4, UR5, UR4, 0x18 ;  /* 0x0000000405047291 */ /* 0x008fd2000f8ec0ff */
[----:B------:R-:W3:Y:S01]  /*d7e0*/  LDS R3, [UR4+0x248c0] ;  /* 0x0248c004ff037984 */ /* 0x000ee20008000800 */
[----:B------:R-:W-:Y:S02]  /*d7f0*/  UMOV UR4, 0x40 ;  /* 0x0000004000047882 */ /* 0x000fe40000000000 */
[----:B------:R-:W-:Y:S01]  /*d800*/  ULEA UR5, UR5, UR4, 0x18 ;  /* 0x0000000405057291 */ /* 0x000fe2000f8ec0ff */
[----:B------:R-:W-:-:S08]  /*d810*/  NOP ;  /* 0x0000000000007918 */ /* 0x000fd00000000000 */
[----:B------:R-:W4:Y:S01]  /*d820*/  LDS R0, [UR5+0x14] ;  /* 0x00001405ff007984 */ /* 0x000f220008000800 */
[----:B---3--:R-:W-:-:S04]  /*d830*/  LOP3.LUT R3, R3, 0xffff, RZ, 0xc0, !PT ;  /* 0x0000ffff03037812 */ /* 0x008fc800078ec0ff */
[----:B------:R-:W-:-:S04]  /*d840*/  SHF.R.U32.HI R3, RZ, 0x5, R3 ;  /* 0x00000005ff037819 */ /* 0x000fc80000011603 */
[----:B------:R-:W-:-:S04]  /*d850*/  SHF.L.U32 R2, R2, R3, RZ ;  /* 0x0000000302027219 */ /* 0x000fc800000006ff */
[----:B----4-:R-:W-:-:S04]  /*d860*/  LOP3.LUT R0, R0, R2, RZ, 0xc0, !PT ;  /* 0x0000000200007212 */ /* 0x010fc800078ec0ff */
[----:B------:R-:W-:Y:S01]  /*d870*/  ISETP.NE.AND P0, PT, R0, R2, PT ;  /* 0x000000020000720c */ /* 0x000fe20003f05270 */
[----:B------:R-:W-:-:S05]  /*d880*/  IMAD.MOV.U32 R0, RZ, RZ, 0x1 ;  /* 0x00000001ff007424 */ /* 0x000fca00078e00ff */
[----:B------:R-:W-:-:S07]  /*d890*/  SHF.L.U32 R0, R0, R3, RZ ;  /* 0x0000000300007219 */ /* 0x000fce00000006ff */
[----:B------:R-:W-:Y:S05]  /*d8a0*/  @P0 BRA `(.L_x_233) ;  /* 0x00000000005c0947 */ /* 0x000fea0003800000 */
[----:B------:R-:W3:Y:S02]  /*d8b0*/  LDS R3, [UR5+0x18] ;  /* 0x00001805ff037984 */ /* 0x000ee40008000800 */
[----:B---3--:R-:W-:-:S04]  /*d8c0*/  LOP3.LUT R3, R3, R0, RZ, 0xc0, !PT ;  /* 0x0000000003037212 */ /* 0x008fc800078ec0ff */
[----:B------:R-:W-:-:S13]  /*d8d0*/  ISETP.NE.AND P0, PT, R3, R0, PT ;  /* 0x000000000300720c */ /* 0x000fda0003f05270 */
[----:B------:R-:W-:Y:S05]  /*d8e0*/  @P0 BRA `(.L_x_234) ;  /* 0x0000000000400947 */ /* 0x000fea0003800000 */
[----:B------:R-:W-:Y:S01]  /*d8f0*/  R2UR UR4, R2 ;  /* 0x00000000020472ca */ /* 0x000fe200000e0000 */
[----:B------:R-:W3:Y:S01]  /*d900*/  S2R R3, SR_LANEID ;  /* 0x0000000000037919 */ /* 0x000ee20000000000 */
[----:B------:R-:W-:-:S04]  /*d910*/  LOP3.LUT R0, RZ, R0, RZ, 0x33, !PT ;  /* 0x00000000ff007212 */ /* 0x000fc800078e33ff */
[----:B------:R-:W4:Y:S07]  /*d920*/  REDUX UR7, R0 ;  /* 0x00000000000773c4 */ /* 0x000f2e0000000000 */
[----:B------:R-:W-:-:S03]  /*d930*/  ULOP3.LUT UR6, URZ, UR4, URZ, 0x33, !UPT ;  /* 0x00000004ff067292 */ /* 0x000fc6000f8e33ff */
[----:B------:R-:W-:Y:S02]  /*d940*/  VOTEU.ANY UR4, UPT, PT ;  /* 0x0000000000047886 */ /* 0x000fe400038e0100 */
[----:B------:R-:W-:Y:S01]  /*d950*/  UFLO.U32 UR4, UR4 ;  /* 0x00000004000472bd */ /* 0x000fe200080e0000 */
[----:B------:R-:W-:-:S04]  /*d960*/  IMAD.U32 R2, RZ, RZ, UR6 ;  /* 0x00000006ff027e24 */ /* 0x000fc8000f8e00ff */
[----:B------:R-:W5:Y:S02]  /*d970*/  REDUX UR8, R2 ;  /* 0x00000000020873c4 */ /* 0x000f640000000000 */
[----:B------:R1:W-:Y:S01]  /*d980*/  UTCATOMSWS.AND URZ, UR6 ;  /* 0x0000000600ff79e3 */ /* 0x0003e20008000000 */
[----:B----4-:R-:W-:Y:S01]  /*d990*/  IMAD.U32 R0, RZ, RZ, UR7 ;  /* 0x00000007ff007e24 */ /* 0x010fe2000f8e00ff */
[----:B---3--:R-:W-:Y:S01]  /*d9a0*/  ISETP.EQ.U32.AND P0, PT, R3, UR4, PT ;  /* 0x0000000403007c0c */ /* 0x008fe2000bf02070 */
[----:B-----5:R-:W-:-:S12]  /*d9b0*/  IMAD.U32 R2, RZ, RZ, UR8 ;  /* 0x00000008ff027e24 */ /* 0x020fd8000f8e00ff */
[----:B------:R1:W-:Y:S04]  /*d9c0*/  @P0 ATOMS.AND RZ, [UR5+0x14], R2 ;  /* 0x00001402ffff098c */ /* 0x0003e8000a800005 */
[----:B------:R1:W-:Y:S01]  /*d9d0*/  @P0 ATOMS.AND RZ, [UR5+0x18], R0 ;  /* 0x00001800ffff098c */ /* 0x0003e2000a800005 */
[----:B------:R-:W-:Y:S05]  /*d9e0*/  BRA `(.L_x_235) ;  /* 0x0000000000147947 */ /* 0x000fea0003800000 */
.L_x_234:
[----:B------:R-:W-:Y:S02]  /*d9f0*/  MOV R2, 0xda10 ;  /* 0x0000da1000027802 */ /* 0x000fe40000000f00 */
[----:B-12---:R-:W-:Y:S05]  /*da00*/  CALL.REL.NOINC `($__internal_0_$__cuda_sm10x_tcgen05_guardrail_trap_col_being_dealloced_not_returned_by_alloc) ;  /* 0x0000000c00147944 */ /* 0x006fea0003c00000 */
[----:B------:R-:W-:Y:S05]  /*da10*/  BRA `(.L_x_235) ;  /* 0x0000000000087947 */ /* 0x000fea0003800000 */
.L_x_233:
[----:B------:R-:W-:Y:S02]  /*da20*/  MOV R2, 0xda40 ;  /* 0x0000da4000027802 */ /* 0x000fe40000000f00 */
[----:B-12---:R-:W-:Y:S05]  /*da30*/  CALL.REL.NOINC `($__internal_2_$__cuda_sm10x_tcgen05_guardrail_trap_unallocated_columns_being_dealloced) ;  /* 0x0000000c00207944 */ /* 0x006fea0003c00000 */
.L_x_235:
[----:B------:R-:W-:Y:S01]  /*da40*/  NOP ;  /* 0x0000000000007918 */ /* 0x000fe20000000000 */
[----:B-1----:R-:W-:Y:S05]  /*da50*/  EXIT ;  /* 0x000000000000794d */ /* 0x002fea0003800000 */
.L_x_51:
[----:B------:R-:W-:-:S07]  /*da60*/  MOV R5, UR16 ;  /* 0x0000001000057c02 */ /* 0x000fce0008000f00 */
.L_x_236:
[----:B-1----:R1:W2:Y:S02]  /*da70*/  SYNCS.PHASECHK.TRANS64.TRYWAIT P0, [R5+URZ+0x24810], R8 ;  /* 0x02481008050075a7 */ /* 0x0022a400080011ff */
[----:B--2---:R-:W-:Y:S05]  /*da80*/  @!P0 NANOSLEEP.SYNCS 0x989680 ;  /* 0x009896800000895d */ /* 0x004fea0003900000 */
[----:B------:R-:W2:Y:S02]  /*da90*/  @!P0 SYNCS.PHASECHK.TRANS64 P0, [R5+URZ+0x24810], R8 ;  /* 0x02481008050085a7 */ /* 0x000ea400080010ff */
[----:B--2---:R-:W-:Y:S05]  /*daa0*/  @!P0 BRA `(.L_x_236) ;  /* 0xfffffffc00f08947 */ /* 0x004fea000383ffff */
[----:B------:R-:W-:Y:S05]  /*dab0*/  BRA `(.L_x_237) ;  /* 0xffffff4400ec7947 */ /* 0x000fea000383ffff */
.L_x_58:
[----:B------:R-:W-:-:S07]  /*dac0*/  MOV R5, UR16 ;  /* 0x0000001000057c02 */ /* 0x000fce0008000f00 */
.L_x_238:
[----:B-1----:R1:W3:Y:S02]  /*dad0*/  SYNCS.PHASECHK.TRANS64.TRYWAIT P0, [R5+URZ+0x24838], R8 ;  /* 0x02483808050075a7 */ /* 0x0022e400080011ff */
[----:B---3--:R-:W-:Y:S05]  /*dae0*/  @!P0 NANOSLEEP.SYNCS 0x989680 ;  /* 0x009896800000895d */ /* 0x008fea0003900000 */
[----:B------:R-:W3:Y:S02]  /*daf0*/  @!P0 SYNCS.PHASECHK.TRANS64 P0, [R5+URZ+0x24838], R8 ;  /* 0x02483808050085a7 */ /* 0x000ee400080010ff */
[----:B---3--:R-:W-:Y:S05]  /*db00*/  @!P0 BRA `(.L_x_238) ;  /* 0xfffffffc00f08947 */ /* 0x008fea000383ffff */
[----:B------:R-:W-:Y:S05]  /*db10*/  BRA `(.L_x_239) ;  /* 0xffffff48007c7947 */ /* 0x000fea000383ffff */
.L_x_61:
[----:B------:R-:W-:-:S07]  /*db20*/  MOV R4, UR16 ;  /* 0x0000001000047c02 */ /* 0x000fce0008000f00 */
.L_x_240:
[----:B--2---:R2:W3:Y:S02]  /*db30*/  SYNCS.PHASECHK.TRANS64.TRYWAIT P4, [R4+URZ+0x24828], R8 ;  /* 0x02482808040075a7 */ /* 0x0044e400080811ff */
[----:B---3--:R-:W-:Y:S05]  /*db40*/  @!P4 NANOSLEEP.SYNCS 0x989680 ;  /* 0x009896800000c95d */ /* 0x008fea0003900000 */
[----:B------:R-:W3:Y:S02]  /*db50*/  @!P4 SYNCS.PHASECHK.TRANS64 P4, [R4+URZ+0x24828], R8 ;  /* 0x024828080400c5a7 */ /* 0x000ee400080810ff */
[----:B---3--:R-:W-:Y:S05]  /*db60*/  @!P4 BRA `(.L_x_240) ;  /* 0xfffffffc00f0c947 */ /* 0x008fea000383ffff */
[----:B------:R-:W-:Y:S05]  /*db70*/  BRA `(.L_x_241) ;  /* 0xffffff4c000c7947 */ /* 0x000fea000383ffff */
.L_x_67:
[----:B--2---:R-:W-:-:S07]  /*db80*/  MOV R4, UR16 ;  /* 0x0000001000047c02 */ /* 0x004fce0008000f00 */
.L_x_242:
[----:B--2---:R2:W4:Y:S02]  /*db90*/  SYNCS.PHASECHK.TRANS64.TRYWAIT P4, [R4+URZ+0x24848], R8 ;  /* 0x02484808040075a7 */ /* 0x00452400080811ff */
[----:B----4-:R-:W-:Y:S05]  /*dba0*/  @!P4 NANOSLEEP.SYNCS 0x989680 ;  /* 0x009896800000c95d */ /* 0x010fea0003900000 */
[----:B------:R-:W4:Y:S02]  /*dbb0*/  @!P4 SYNCS.PHASECHK.TRANS64 P4, [R4+URZ+0x24848], R8 ;  /* 0x024848080400c5a7 */ /* 0x000f2400080810ff */
[----:B----4-:R-:W-:Y:S05]  /*dbc0*/  @!P4 BRA `(.L_x_242) ;  /* 0xfffffffc00f0c947 */ /* 0x010fea000383ffff */
[----:B------:R-:W-:Y:S05]  /*dbd0*/  BRA `(.L_x_243) ;  /* 0xffffff4c00a47947 */ /* 0x000fea000383ffff */
.L_x_71:
[----:B------:R-:W-:Y:S07]  /*dbe0*/  MOV R4, UR9 ;  /* 0x0000000900047c02 */ /* 0x000fee0008000f00 */
.L_x_244:
[----:B-1----:R1:W4:Y:S02]  /*dbf0*/  SYNCS.PHASECHK.TRANS64.TRYWAIT P0, [R4+URZ+0x24810], R9 ;  /* 0x02481009040075a7 */ /* 0x00232400080011ff */
[----:B----4-:R-:W-:Y:S05]  /*dc00*/  @!P0 NANOSLEEP.SYNCS 0x989680 ;  /* 0x009896800000895d */ /* 0x010fea0003900000 */
[----:B------:R-:W4:Y:S02]  /*dc10*/  @!P0 SYNCS.PHASECHK.TRANS64 P0, [R4+URZ+0x24810], R9 ;  /* 0x02481009040085a7 */ /* 0x000f2400080010ff */
[----:B----4-:R-:W-:Y:S05]  /*dc20*/  @!P0 BRA `(.L_x_244) ;  /* 0xfffffffc00f08947 */ /* 0x010fea000383ffff */
[----:B------:R-:W-:Y:S05]  /*dc30*/  BRA `(.L_x_245) ;  /* 0xffffff50007c7947 */ /* 0x000fea000383ffff */
.L_x_77:
[----:B------:R-:W-:Y:S07]  /*dc40*/  MOV R4, UR16 ;  /* 0x0000001000047c02 */ /* 0x000fee0008000f00 */
.L_x_246:
[----:B-1----:R1:W4:Y:S02]  /*dc50*/  SYNCS.PHASECHK.TRANS64.TRYWAIT P1, [R4+URZ+0x24838], R8 ;  /* 0x02483808040075a7 */ /* 0x00232400080211ff */
[----:B----4-:R-:W-:Y:S05]  /*dc60*/  @!P1 NANOSLEEP.SYNCS 0x989680 ;  /* 0x009896800000995d */ /* 0x010fea0003900000 */
[----:B------:R-:W4:Y:S02]  /*dc70*/  @!P1 SYNCS.PHASECHK.TRANS64 P1, [R4+URZ+0x24838], R8 ;  /* 0x02483808040095a7 */ /* 0x000f2400080210ff */
[----:B----4-:R-:W-:Y:S05]  /*dc80*/  @!P1 BRA `(.L_x_246) ;  /* 0xfffffffc00f09947 */ /* 0x010fea000383ffff */
[----:B------:R-:W-:Y:S05]  /*dc90*/  BRA `(.L_x_247) ;  /* 0xffffff5000dc7947 */ /* 0x000fea000383ffff */
.L_x_80:
[----:B------:R-:W-:Y:S07]  /*dca0*/  MOV R8, UR16 ;  /* 0x0000001000087c02 */ /* 0x000fee0008000f00 */
.L_x_248:
[----:B--2---:R2:W4:Y:S02]  /*dcb0*/  SYNCS.PHASECHK.TRANS64.TRYWAIT P6, [R8+URZ+0x24828], R10 ;  /* 0x0248280a080075a7 */ /* 0x00452400080c11ff */
[----:B----4-:R-:W-:Y:S05]  /*dcc0*/  @!P6 NANOSLEEP.SYNCS 0x989680 ;  /* 0x009896800000e95d */ /* 0x010fea0003900000 */
[----:B------:R-:W4:Y:S02]  /*dcd0*/  @!P6 SYNCS.PHASECHK.TRANS64 P6, [R8+URZ+0x24828], R10 ;  /* 0x0248280a0800e5a7 */ /* 0x000f2400080c10ff */
[----:B----4-:R-:W-:Y:S05]  /*dce0*/  @!P6 BRA `(.L_x_248) ;  /* 0xfffffffc00f0e947 */ /* 0x010fea000383ffff */
[----:B------:R-:W-:Y:S05]  /*dcf0*/  BRA `(.L_x_249) ;  /* 0xffffff5400707947 */ /* 0x000fea000383ffff */
.L_x_85:
[----:B--2---:R-:W-:Y:S07]  /*dd00*/  MOV R8, UR16 ;  /* 0x0000001000087c02 */ /* 0x004fee0008000f00 */
.L_x_250:
[----:B-1----:R1:W2:Y:S02]  /*dd10*/  SYNCS.PHASECHK.TRANS64.TRYWAIT P6, [R8+URZ+0x24848], R9 ;  /* 0x02484809080075a7 */ /* 0x0022a400080c11ff */
[----:B--2---:R-:W-:Y:S05]  /*dd20*/  @!P6 NANOSLEEP.SYNCS 0x989680 ;  /* 0x009896800000e95d */ /* 0x004fea0003900000 */
[----:B------:R-:W2:Y:S02]  /*dd30*/  @!P6 SYNCS.PHASECHK.TRANS64 P6, [R8+URZ+0x24848], R9 ;  /* 0x024848090800e5a7 */ /* 0x000ea400080c10ff */
[----:B--2---:R-:W-:Y:S05]  /*dd40*/  @!P6 BRA `(.L_x_250) ;  /* 0xfffffffc00f0e947 */ /* 0x004fea000383ffff */
[----:B------:R-:W-:Y:S05]  /*dd50*/  BRA `(.L_x_251) ;  /* 0xffffff5400b87947 */ /* 0x000fea000383ffff */
.L_x_94:
[----:B-1----:R-:W-:-:S07]  /*dd60*/  MOV R0, UR17 ;  /* 0x0000001100007c02 */ /* 0x002fce0008000f00 */
.L_x_252:
[----:B-1----:R1:W2:Y:S02]  /*dd70*/  SYNCS.PHASECHK.TRANS64.TRYWAIT P0, [R0+URZ+0x24800], R7 ;  /* 0x02480007000075a7 */ /* 0x0022a400080011ff */
[----:B--2---:R-:W-:Y:S05]  /*dd80*/  @!P0 NANOSLEEP.SYNCS 0x989680 ;  /* 0x009896800000895d */ /* 0x004fea0003900000 */
[----:B------:R-:W2:Y:S02]  /*dd90*/  @!P0 SYNCS.PHASECHK.TRANS64 P0, [R0+URZ+0x24800], R7 ;  /* 0x02480007000085a7 */ /* 0x000ea400080010ff */
[----:B--2---:R-:W-:Y:S05]  /*dda0*/  @!P0 BRA `(.L_x_252) ;  /* 0xfffffffc00f08947 */ /* 0x004fea000383ffff */
[----:B------:R-:W-:Y:S05]  /*ddb0*/  BRA `(.L_x_253) ;  /* 0xffffff5c00747947 */ /* 0x000fea000383ffff */
.L_x_95:
[----:B------:R-:W-:-:S07]  /*ddc0*/  MOV R5, UR17 ;  /* 0x0000001100057c02 */ /* 0x000fce0008000f00 */
.L_x_254:
[----:B-1----:R1:W2:Y:S02]  /*ddd0*/  SYNCS.PHASECHK.TRANS64.TRYWAIT P0, [R5+URZ+0x24858], R6 ;  /* 0x02485806050075a7 */ /* 0x0022a400080011ff */
[----:B--2---:R-:W-:Y:S05]  /*dde0*/  @!P0 NANOSLEEP.SYNCS 0x989680 ;  /* 0x009896800000895d */ /* 0x004fea0003900000 */
[----:B------:R-:W2:Y:S02]  /*ddf0*/  @!P0 SYNCS.PHASECHK.TRANS64 P0, [R5+URZ+0x24858], R6 ;  /* 0x02485806050085a7 */ /* 0x000ea400080010ff */
[----:B--2---:R-:W-:Y:S05]  /*de00*/  @!P0 BRA `(.L_x_254) ;  /* 0xfffffffc00f08947 */ /* 0x004fea000383ffff */
[----:B------:R-:W-:Y:S05]  /*de10*/  BRA `(.L_x_255) ;  /* 0xffffff5c00707947 */ /* 0x000fea000383ffff */
.L_x_98:
[----:B------:R-:W-:-:S07]  /*de20*/  MOV R0, UR17 ;  /* 0x0000001100007c02 */ /* 0x000fce0008000f00 */
.L_x_256:
[----:B---3--:R3:W4:Y:S02]  /*de30*/  SYNCS.PHASECHK.TRANS64.TRYWAIT P1, [R0+URZ+0x24820], R7 ;  /* 0x02482007000075a7 */ /* 0x00872400080211ff */
[----:B----4-:R-:W-:Y:S05]  /*de40*/  @!P1 NANOSLEEP.SYNCS 0x989680 ;  /* 0x009896800000995d */ /* 0x010fea0003900000 */
[----:B------:R-:W4:Y:S02]  /*de50*/  @!P1 SYNCS.PHASECHK.TRANS64 P1, [R0+URZ+0x24820], R7 ;  /* 0x02482007000095a7 */ /* 0x000f2400080210ff */
[----:B----4-:R-:W-:Y:S05]  /*de60*/  @!P1 BRA `(.L_x_256) ;  /* 0xfffffffc00f09947 */ /* 0x010fea000383ffff */
[----:B------:R-:W-:Y:S05]  /*de70*/  BRA `(.L_x_257) ;  /* 0xffffff5c00fc7947 */ /* 0x000fea000383ffff */
.L_x_100:
[----:B---3--:R-:W-:-:S07]  /*de80*/  MOV R0, UR17 ;  /* 0x0000001100007c02 */ /* 0x008fce0008000f00 */
.L_x_258:
[----:B---3--:R3:W4:Y:S02]  /*de90*/  SYNCS.PHASECHK.TRANS64.TRYWAIT P1, [R0+URZ+0x24868], R6 ;  /* 0x02486806000075a7 */ /* 0x00872400080211ff */
[----:B----4-:R-:W-:Y:S05]  /*dea0*/  @!P1 NANOSLEEP.SYNCS 0x989680 ;  /* 0x009896800000995d */ /* 0x010fea0003900000 */
[----:B------:R-:W4:Y:S02]  /*deb0*/  @!P1 SYNCS.PHASECHK.TRANS64 P1, [R0+URZ+0x24868], R6 ;  /* 0x02486806000095a7 */ /* 0x000f2400080210ff */
[----:B----4-:R-:W-:Y:S05]  /*dec0*/  @!P1 BRA `(.L_x_258) ;  /* 0xfffffffc00f09947 */ /* 0x010fea000383ffff */
[----:B------:R-:W-:Y:S05]  /*ded0*/  BRA `(.L_x_259) ;  /* 0xffffff5c00f47947 */ /* 0x000fea000383ffff */
.L_x_102:
[----:B------:R-:W-:-:S07]  /*dee0*/  MOV R4, UR17 ;  /* 0x0000001100047c02 */ /* 0x000fce0008000f00 */
.L_x_260:
[----:B---3--:R3:W4:Y:S02]  /*def0*/  SYNCS.PHASECHK.TRANS64.TRYWAIT P1, [R4+URZ+0x24878], R6 ;  /* 0x02487806040075a7 */ /* 0x00872400080211ff */
[----:B----4-:R-:W-:Y:S05]  /*df00*/  @!P1 NANOSLEEP.SYNCS 0x989680 ;  /* 0x009896800000995d */ /* 0x010fea0003900000 */
[----:B------:R-:W4:Y:S02]  /*df10*/  @!P1 SYNCS.PHASECHK.TRANS64 P1, [R4+URZ+0x24878], R6 ;  /* 0x02487806040095a7 */ /* 0x000f2400080210ff */
[----:B----4-:R-:W-:Y:S05]  /*df20*/  @!P1 BRA `(.L_x_260) ;  /* 0xfffffffc00f09947 */ /* 0x010fea000383ffff */
[----:B------:R-:W-:Y:S05]  /*df30*/  BRA `(.L_x_261) ;  /* 0xffffff5c00f47947 */ /* 0x000fea000383ffff */
.L_x_105:
[----:B------:R-:W-:-:S07]  /*df40*/  MOV R4, UR17 ;  /* 0x0000001100047c02 */ /* 0x000fce0008000f00 */
.L_x_262:
[----:B---3--:R3:W4:Y:S02]  /*df50*/  SYNCS.PHASECHK.TRANS64.TRYWAIT P1, [R4+URZ+0x24880], R7 ;  /* 0x02488007040075a7 */ /* 0x00872400080211ff */
[----:B----4-:R-:W-:Y:S05]  /*df60*/  @!P1 NANOSLEEP.SYNCS 0x989680 ;  /* 0x009896800000995d */ /* 0x010fea0003900000 */
[----:B------:R-:W4:Y:S02]  /*df70*/  @!P1 SYNCS.PHASECHK.TRANS64 P1, [R4+URZ+0x24880], R7 ;  /* 0x02488007040095a7 */ /* 0x000f2400080210ff */
[----:B----4-:R-:W-:Y:S05]  /*df80*/  @!P1 BRA `(.L_x_262) ;  /* 0xfffffffc00f09947 */ /* 0x010fea000383ffff */
[----:B------:R-:W-:Y:S05]  /*df90*/  BRA `(.L_x_263) ;  /* 0xffffff60007c7947 */ /* 0x000fea000383ffff */
.L_x_111:
[----:B------:R-:W-:Y:S07]  /*dfa0*/  MOV R0, UR4 ;  /* 0x0000000400007c02 */ /* 0x000fee0008000f00 */
.L_x_264:
[----:B-1----:R1:W2:Y:S02]  /*dfb0*/  SYNCS.PHASECHK.TRANS64.TRYWAIT P1, [R0+URZ+0x24800], R2 ;  /* 0x02480002000075a7 */ /* 0x0022a400080211ff */
[----:B--2---:R-:W-:Y:S05]  /*dfc0*/  @!P1 NANOSLEEP.SYNCS 0x989680 ;  /* 0x009896800000995d */ /* 0x004fea0003900000 */
[----:B------:R-:W2:Y:S02]  /*dfd0*/  @!P1 SYNCS.PHASECHK.TRANS64 P1, [R0+URZ+0x24800], R2 ;  /* 0x02480002000095a7 */ /* 0x000ea400080210ff */
[----:B--2---:R-:W-:Y:S05]  /*dfe0*/  @!P1 BRA `(.L_x_264) ;  /* 0xfffffffc00f09947 */ /* 0x004fea000383ffff */
[----:B------:R-:W-:Y:S05]  /*dff0*/  BRA `(.L_x_265) ;  /* 0xffffff6800987947 */ /* 0x000fea000383ffff */
.L_x_113:
[----:B------:R-:W-:Y:S07]  /*e000*/  MOV R2, UR17 ;  /* 0x0000001100027c02 */ /* 0x000fee0008000f00 */
.L_x_266:
[----:B-1----:R1:W2:Y:S02]  /*e010*/  SYNCS.PHASECHK.TRANS64.TRYWAIT P1, [R2+URZ+0x24858], R4 ;  /* 0x02485804020075a7 */ /* 0x0022a400080211ff */
[----:B--2---:R-:W-:Y:S05]  /*e020*/  @!P1 NANOSLEEP.SYNCS 0x989680 ;  /* 0x009896800000995d */ /* 0x004fea0003900000 */
[----:B------:R-:W2:Y:S02]  /*e030*/  @!P1 SYNCS.PHASECHK.TRANS64 P1, [R2+URZ+0x24858], R4 ;  /* 0x02485804020095a7 */ /* 0x000ea400080210ff */
[----:B--2---:R-:W-:Y:S05]  /*e040*/  @!P1 BRA `(.L_x_266) ;  /* 0xfffffffc00f09947 */ /* 0x004fea000383ffff */
[----:B------:R-:W-:Y:S05]  /*e050*/  BRA `(.L_x_267) ;  /* 0xffffff6800987947 */ /* 0x000fea000383ffff */
.L_x_116:
[----:B------:R-:W-:Y:S07]  /*e060*/  MOV R0, UR17 ;  /* 0x0000001100007c02 */ /* 0x000fee0008000f00 */
.L_x_268:
[----:B-1----:R1:W3:Y:S02]  /*e070*/  SYNCS.PHASECHK.TRANS64.TRYWAIT P1, [R0+URZ+0x24890], R2 ;  /* 0x02489002000075a7 */ /* 0x0022e400080211ff */
[----:B---3--:R-:W-:Y:S05]  /*e080*/  @!P1 NANOSLEEP.SYNCS 0x989680 ;  /* 0x009896800000995d */ /* 0x008fea0003900000 */
[----:B------:R-:W3:Y:S02]  /*e090*/  @!P1 SYNCS.PHASECHK.TRANS64 P1, [R0+URZ+0x24890], R2 ;  /* 0x02489002000095a7 */ /* 0x000ee400080210ff */
[----:B---3--:R-:W-:Y:S05]  /*e0a0*/  @!P1 BRA `(.L_x_268) ;  /* 0xfffffffc00f09947 */ /* 0x008fea000383ffff */
[----:B------:R-:W-:Y:S05]  /*e0b0*/  BRA `(.L_x_269) ;  /* 0xffffff6c00247947 */ /* 0x000fea000383ffff */
.L_x_118:
[----:B------:R-:W-:Y:S07]  /*e0c0*/  MOV R0, UR17 ;  /* 0x0000001100007c02 */ /* 0x000fee0008000f00 */
.L_x_270:
[----:B-1----:R1:W3:Y:S02]  /*e0d0*/  SYNCS.PHASECHK.TRANS64.TRYWAIT P1, [R0+URZ+0x24868], R2 ;  /* 0x02486802000075a7 */ /* 0x0022e400080211ff */
[----:B---3--:R-:W-:Y:S05]  /*e0e0*/  @!P1 NANOSLEEP.SYNCS 0x989680 ;  /* 0x009896800000995d */ /* 0x008fea0003900000 */
[----:B------:R-:W3:Y:S02]  /*e0f0*/  @!P1 SYNCS.PHASECHK.TRANS64 P1, [R0+URZ+0x24868], R2 ;  /* 0x02486802000095a7 */ /* 0x000ee400080210ff */
[----:B---3--:R-:W-:Y:S05]  /*e100*/  @!P1 BRA `(.L_x_270) ;  /* 0xfffffffc00f09947 */ /* 0x008fea000383ffff */
[----:B------:R-:W-:Y:S05]  /*e110*/  BRA `(.L_x_271) ;  /* 0xffffff6c00207947 */ /* 0x000fea000383ffff */
.L_x_124:
[----:B------:R-:W-:Y:S07]  /*e120*/  MOV R0, UR17 ;  /* 0x0000001100007c02 */ /* 0x000fee0008000f00 */
.L_x_272:
[----:B---3--:R3:W4:Y:S02]  /*e130*/  SYNCS.PHASECHK.TRANS64.TRYWAIT P1, [R0+URZ+0x24878], R2 ;  /* 0x02487802000075a7 */ /* 0x00872400080211ff */
[----:B----4-:R-:W-:Y:S05]  /*e140*/  @!P1 NANOSLEEP.SYNCS 0x989680 ;  /* 0x009896800000995d */ /* 0x010fea0003900000 */
[----:B------:R-:W4:Y:S02]  /*e150*/  @!P1 SYNCS.PHASECHK.TRANS64 P1, [R0+URZ+0x24878], R2 ;  /* 0x02487802000095a7 */ /* 0x000f2400080210ff */
[----:B----4-:R-:W-:Y:S05]  /*e160*/  @!P1 BRA `(.L_x_272) ;  /* 0xfffffffc00f09947 */ /* 0x010fea000383ffff */
[----:B------:R-:W-:Y:S05]  /*e170*/  BRA `(.L_x_273) ;  /* 0xffffff7000f07947 */ /* 0x000fea000383ffff */
.L_x_126:
[----:B------:R-:W-:Y:S07]  /*e180*/  MOV R4, UR17 ;  /* 0x0000001100047c02 */ /* 0x000fee0008000f00 */
.L_x_274:
[----:B---3--:R3:W4:Y:S02]  /*e190*/  SYNCS.PHASECHK.TRANS64.TRYWAIT P1, [R4+URZ+0x24820], R5 ;  /* 0x02482005040075a7 */ /* 0x00872400080211ff */
[----:B----4-:R-:W-:Y:S05]  /*e1a0*/  @!P1 NANOSLEEP.SYNCS 0x989680 ;  /* 0x009896800000995d */ /* 0x010fea0003900000 */
[----:B------:R-:W4:Y:S02]  /*e1b0*/  @!P1 SYNCS.PHASECHK.TRANS64 P1, [R4+URZ+0x24820], R5 ;  /* 0x02482005040095a7 */ /* 0x000f2400080210ff */
[----:B----4-:R-:W-:Y:S05]  /*e1c0*/  @!P1 BRA `(.L_x_274) ;  /* 0xfffffffc00f09947 */ /* 0x010fea000383ffff */
[----:B------:R-:W-:Y:S05]  /*e1d0*/  BRA `(.L_x_275) ;  /* 0xffffff7000f47947 */ /* 0x000fea000383ffff */
.L_x_129:
[----:B------:R-:W-:Y:S07]  /*e1e0*/  MOV R4, UR17 ;  /* 0x0000001100047c02 */ /* 0x000fee0008000f00 */
.L_x_276:
[----:B---3--:R3:W4:Y:S02]  /*e1f0*/  SYNCS.PHASECHK.TRANS64.TRYWAIT P1, [R4+URZ+0x24880], R5 ;  /* 0x02488005040075a7 */ /* 0x00872400080211ff */
[----:B----4-:R-:W-:Y:S05]  /*e200*/  @!P1 NANOSLEEP.SYNCS 0x989680 ;  /* 0x009896800000995d */ /* 0x010fea0003900000 */
[----:B------:R-:W4:Y:S02]  /*e210*/  @!P1 SYNCS.PHASECHK.TRANS64 P1, [R4+URZ+0x24880], R5 ;  /* 0x02488005040095a7 */ /* 0x000f2400080210ff */
[----:B----4-:R-:W-:Y:S05]  /*e220*/  @!P1 BRA `(.L_x_276) ;  /* 0xfffffffc00f09947 */ /* 0x010fea000383ffff */
[----:B------:R-:W-:Y:S05]  /*e230*/  BRA `(.L_x_277) ;  /* 0xffffff7400687947 */ /* 0x000fea000383ffff */
.L_x_134:
[----:B-1----:R-:W-:-:S07]  /*e240*/  MOV R0, UR17 ;  /* 0x0000001100007c02 */ /* 0x002fce0008000f00 */
.L_x_278:
[----:B-1----:R1:W2:Y:S02]  /*e250*/  SYNCS.PHASECHK.TRANS64.TRYWAIT P1, [R0+URZ+0x248b0], R2 ;  /* 0x0248b002000075a7 */ /* 0x0022a400080211ff */
[----:B--2---:R-:W-:Y:S05]  /*e260*/  @!P1 NANOSLEEP.SYNCS 0x989680 ;  /* 0x009896800000995d */ /* 0x004fea0003900000 */
[----:B------:R-:W2:Y:S02]  /*e270*/  @!P1 SYNCS.PHASECHK.TRANS64 P1, [R0+URZ+0x248b0], R2 ;  /* 0x0248b002000095a7 */ /* 0x000ea400080210ff */
[----:B--2---:R-:W-:Y:S05]  /*e280*/  @!P1 BRA `(.L_x_278) ;  /* 0xfffffffc00f09947 */ /* 0x004fea000383ffff */
[----:B------:R-:W-:Y:S05]  /*e290*/  BRA `(.L_x_279) ;  /* 0xffffff7800a47947 */ /* 0x000fea000383ffff */
.L_x_137:
[----:B------:R-:W-:-:S07]  /*e2a0*/  MOV R0, UR17 ;  /* 0x0000001100007c02 */ /* 0x000fce0008000f00 */
.L_x_280:
[----:B--2---:R2:W3:Y:S02]  /*e2b0*/  SYNCS.PHASECHK.TRANS64.TRYWAIT P1, [R0+URZ+0x248b8], R2 ;  /* 0x0248b802000075a7 */ /* 0x0044e400080211ff */
[----:B---3--:R-:W-:Y:S05]  /*e2c0*/  @!P1 NANOSLEEP.SYNCS 0x989680 ;  /* 0x009896800000995d */ /* 0x008fea0003900000 */
[----:B------:R-:W3:Y:S02]  /*e2d0*/  @!P1 SYNCS.PHASECHK.TRANS64 P1, [R0+URZ+0x248b8], R2 ;  /* 0x0248b802000095a7 */ /* 0x000ee400080210ff */
[----:B---3--:R-:W-:Y:S05]  /*e2e0*/  @!P1 BRA `(.L_x_280) ;  /* 0xfffffffc00f09947 */ /* 0x008fea000383ffff */
[----:B------:R-:W-:Y:S05]  /*e2f0*/  BRA `(.L_x_281) ;  /* 0xffffff7800ac7947 */ /* 0x000fea000383ffff */
.L_x_139:
[----:B------:R-:W-:-:S07]  /*e300*/  MOV R3, UR17 ;  /* 0x0000001100037c02 */ /* 0x000fce0008000f00 */
.L_x_282:
[----:B--2---:R2:W3:Y:S02]  /*e310*/  SYNCS.PHASECHK.TRANS64.TRYWAIT P1, [R3+URZ+0x24890], R12 ;  /* 0x0248900c030075a7 */ /* 0x0044e400080211ff */
[----:B---3--:R-:W-:Y:S05]  /*e320*/  @!P1 NANOSLEEP.SYNCS 0x989680 ;  /* 0x009896800000995d */ /* 0x008fea0003900000 */
[----:B------:R-:W3:Y:S02]  /*e330*/  @!P1 SYNCS.PHASECHK.TRANS64 P1, [R3+URZ+0x24890], R12 ;  /* 0x0248900c030095a7 */ /* 0x000ee400080210ff */
[----:B---3--:R-:W-:Y:S05]  /*e340*/  @!P1 BRA `(.L_x_282) ;  /* 0xfffffffc00f09947 */ /* 0x008fea000383ffff */
[----:B------:R-:W-:Y:S05]  /*e350*/  BRA `(.L_x_283) ;  /* 0xffffff7800b07947 */ /* 0x000fea000383ffff */
.L_x_147:
[----:B------:R-:W-:-:S07]  /*e360*/  MOV R4, UR6 ;  /* 0x0000000600047c02 */ /* 0x000fce0008000f00 */
.L_x_284:
[----:B--2---:R2:W3:Y:S02]  /*e370*/  SYNCS.PHASECHK.TRANS64.TRYWAIT P1, [R4+URZ+0x24870], R5 ;  /* 0x02487005040075a7 */ /* 0x0044e400080211ff */
[----:B---3--:R-:W-:Y:S05]  /*e380*/  @!P1 NANOSLEEP.SYNCS 0x989680 ;  /* 0x009896800000995d */ /* 0x008fea0003900000 */
[----:B------:R-:W3:Y:S02]  /*e390*/  @!P1 SYNCS.PHASECHK.TRANS64 P1, [R4+URZ+0x24870], R5 ;  /* 0x02487005040095a7 */ /* 0x000ee400080210ff */
[----:B---3--:R-:W-:Y:S05]  /*e3a0*/  @!P1 BRA `(.L_x_284) ;  /* 0xfffffffc00f09947 */ /* 0x008fea000383ffff */
[----:B------:R-:W-:Y:S05]  /*e3b0*/  BRA `(.L_x_285) ;  /* 0xffffff8400a07947 */ /* 0x000fea000383ffff */
.L_x_164:
[----:B-1----:R1:W2:Y:S02]  /*e3c0*/  SYNCS.PHASECHK.TRANS64.TRYWAIT P1, [R2+URZ+0x24850], R0 ;  /* 0x02485000020075a7 */ /* 0x0022a400080211ff */
[----:B--2---:R-:W-:Y:S05]  /*e3d0*/  @!P1 NANOSLEEP.SYNCS 0x989680 ;  /* 0x009896800000995d */ /* 0x004fea0003900000 */
[----:B------:R-:W2:Y:S02]  /*e3e0*/  @!P1 SYNCS.PHASECHK.TRANS64 P1, [R2+URZ+0x24850], R0 ;  /* 0x02485000020095a7 */ /* 0x000ea400080210ff */
[----:B--2---:R-:W-:Y:S05]  /*e3f0*/  @!P1 BRA `(.L_x_164) ;  /* 0xfffffffc00f09947 */ /* 0x004fea000383ffff */
[----:B------:R-:W-:Y:S05]  /*e400*/  BRA `(.L_x_286) ;  /* 0xffffff9000c87947 */ /* 0x000fea000383ffff */
.L_x_168:
[----:B-1----:R1:W2:Y:S02]  /*e410*/  SYNCS.PHASECHK.TRANS64.TRYWAIT P1, [R2+URZ+0x24888], R0 ;  /* 0x02488800020075a7 */ /* 0x0022a400080211ff */
[----:B--2---:R-:W-:Y:S05]  /*e420*/  @!P1 NANOSLEEP.SYNCS 0x989680 ;  /* 0x009896800000995d */ /* 0x004fea0003900000 */
[----:B------:R-:W2:Y:S02]  /*e430*/  @!P1 SYNCS.PHASECHK.TRANS64 P1, [R2+URZ+0x24888], R0 ;  /* 0x02488800020095a7 */ /* 0x000ea400080210ff */
[----:B--2---:R-:W-:Y:S05]  /*e440*/  @!P1 BRA `(.L_x_168) ;  /* 0xfffffffc00f09947 */ /* 0x004fea000383ffff */
[----:B------:R-:W-:Y:S05]  /*e450*/  BRA `(.L_x_287) ;  /* 0xffffff9000dc7947 */ /* 0x000fea000383ffff */
.L_x_171:
[----:B-1----:R1:W2:Y:S02]  /*e460*/  SYNCS.PHASECHK.TRANS64.TRYWAIT P0, [R2+URZ+0x24830], R3 ;  /* 0x02483003020075a7 */ /* 0x0022a400080011ff */
[----:B--2---:R-:W-:Y:S05]  /*e470*/  @!P0 NANOSLEEP.SYNCS 0x989680 ;  /* 0x009896800000895d */ /* 0x004fea0003900000 */
[----:B------:R-:W2:Y:S02]  /*e480*/  @!P0 SYNCS.PHASECHK.TRANS64 P0, [R2+URZ+0x24830], R3 ;  /* 0x02483003020085a7 */ /* 0x000ea400080010ff */
[----:B--2---:R-:W-:Y:S05]  /*e490*/  @!P0 BRA `(.L_x_171) ;  /* 0xfffffffc00f08947 */ /* 0x004fea000383ffff */
[----:B------:R-:W-:Y:S05]  /*e4a0*/  BRA `(.L_x_288) ;  /* 0xffffff9000fc7947 */ /* 0x000fea000383ffff */
.L_x_189:
[----:B----4-:R4:W1:Y:S02]  /*e4b0*/  SYNCS.PHASECHK.TRANS64.TRYWAIT P1, [R2+URZ+0x24840], R0 ;  /* 0x02484000020075a7 */ /* 0x01086400080211ff */
[----:B-1----:R-:W-:Y:S05]  /*e4c0*/  @!P1 NANOSLEEP.SYNCS 0x989680 ;  /* 0x009896800000995d */ /* 0x002fea0003900000 */
[----:B------:R-:W1:Y:S02]  /*e4d0*/  @!P1 SYNCS.PHASECHK.TRANS64 P1, [R2+URZ+0x24840], R0 ;  /* 0x02484000020095a7 */ /* 0x000e6400080210ff */
[----:B-1----:R-:W-:Y:S05]  /*e4e0*/  @!P1 BRA `(.L_x_189) ;  /* 0xfffffffc00f09947 */ /* 0x002fea000383ffff */
[----:B------:R-:W-:Y:S05]  /*e4f0*/  BRA `(.L_x_289) ;  /* 0xffffffb400807947 */ /* 0x000fea000383ffff */
.L_x_193:
[----:B----4-:R4:W1:Y:S02]  /*e500*/  SYNCS.PHASECHK.TRANS64.TRYWAIT P1, [R2+URZ+0x24860], R0 ;  /* 0x02486000020075a7 */ /* 0x01086400080211ff */
[----:B-1----:R-:W-:Y:S05]  /*e510*/  @!P1 NANOSLEEP.SYNCS 0x989680 ;  /* 0x009896800000995d */ /* 0x002fea0003900000 */
[----:B------:R-:W1:Y:S02]  /*e520*/  @!P1 SYNCS.PHASECHK.TRANS64 P1, [R2+URZ+0x24860], R0 ;  /* 0x02486000020095a7 */ /* 0x000e6400080210ff */
[----:B-1----:R-:W-:Y:S05]  /*e530*/  @!P1 BRA `(.L_x_193) ;  /* 0xfffffffc00f09947 */ /* 0x002fea000383ffff */
[----:B------:R-:W-:Y:S05]  /*e540*/  BRA `(.L_x_290) ;  /* 0xffffffb400947947 */ /* 0x000fea000383ffff */
.L_x_197:
[----:B----4-:R4:W1:Y:S02]  /*e550*/  SYNCS.PHASECHK.TRANS64.TRYWAIT P1, [R2+URZ+0x24898], R0 ;  /* 0x02489800020075a7 */ /* 0x01086400080211ff */
[----:B-1----:R-:W-:Y:S05]  /*e560*/  @!P1 NANOSLEEP.SYNCS 0x989680 ;  /* 0x009896800000995d */ /* 0x002fea0003900000 */
[----:B------:R-:W1:Y:S02]  /*e570*/  @!P1 SYNCS.PHASECHK.TRANS64 P1, [R2+URZ+0x24898], R0 ;  /* 0x02489800020095a7 */ /* 0x000e6400080210ff */
[----:B-1----:R-:W-:Y:S05]  /*e580*/  @!P1 BRA `(.L_x_197) ;  /* 0xfffffffc00f09947 */ /* 0x002fea000383ffff */
[----:B------:R-:W-:Y:S05]  /*e590*/  BRA `(.L_x_291) ;  /* 0xffffffb400c47947 */ /* 0x000fea000383ffff */
.L_x_208:
[----:B-1----:R-:W-:-:S04]  /*e5a0*/  MOV R3, UR36 ;  /* 0x0000002400037c02 */ /* 0x002fc80008000f00 */
[----:B------:R1:W2:Y:S03]  /*e5b0*/  SYNCS.PHASECHK.TRANS64.TRYWAIT P1, [R3+URZ+0x248a0], R0 ;  /* 0x0248a000030075a7 */ /* 0x0002a600080211ff */
[----:B--2---:R-:W-:Y:S05]  /*e5c0*/  @!P1 NANOSLEEP.SYNCS 0x989680 ;  /* 0x009896800000995d */ /* 0x004fea0003900000 */
[----:B------:R-:W2:Y:S02]  /*e5d0*/  @!P1 SYNCS.PHASECHK.TRANS64 P1, [R3+URZ+0x248a0], R0 ;  /* 0x0248a000030095a7 */ /* 0x000ea400080210ff */
[----:B--2---:R-:W-:Y:S05]  /*e5e0*/  @!P1 BRA `(.L_x_208) ;  /* 0xfffffffc00ec9947 */ /* 0x004fea000383ffff */
[----:B------:R-:W-:Y:S05]  /*e5f0*/  BRA `(.L_x_292) ;  /* 0xffffffd400e07947 */ /* 0x000fea000383ffff */
.L_x_221:
[----:B------:R-:W-:-:S07]  /*e600*/  MOV R0, UR36 ;  /* 0x0000002400007c02 */ /* 0x000fce0008000f00 */
.L_x_293:
[----:B---3--:R3:W4:Y:S02]  /*e610*/  SYNCS.PHASECHK.TRANS64.TRYWAIT P1, [R0+URZ+0x248a8], R2 ;  /* 0x0248a802000075a7 */ /* 0x00872400080211ff */
[----:B----4-:R-:W-:Y:S05]  /*e620*/  @!P1 NANOSLEEP.SYNCS 0x989680 ;  /* 0x009896800000995d */ /* 0x010fea0003900000 */
[----:B------:R-:W4:Y:S02]  /*e630*/  @!P1 SYNCS.PHASECHK.TRANS64 P1, [R0+URZ+0x248a8], R2 ;  /* 0x0248a802000095a7 */ /* 0x000f2400080210ff */
[----:B----4-:R-:W-:Y:S05]  /*e640*/  @!P1 BRA `(.L_x_293) ;  /* 0xfffffffc00f09947 */ /* 0x010fea000383ffff */
[----:B------:R-:W-:Y:S05]  /*e650*/  BRA `(.L_x_294) ;  /* 0xffffffe000d47947 */ /* 0x000fea000383ffff */
        .weak           $__internal_0_$__cuda_sm10x_tcgen05_guardrail_trap_col_being_dealloced_not_returned_by_alloc
        .type           $__internal_0_$__cuda_sm10x_tcgen05_guardrail_trap_col_being_dealloced_not_returned_by_alloc,@function
        .size           $__internal_0_$__cuda_sm10x_tcgen05_guardrail_trap_col_being_dealloced_not_returned_by_alloc,($__internal_1_$__cuda_sm10x_tcgen05_guardrail_trap_phase_invalid_during_alloc - $__internal_0_$__cuda_sm10x_tcgen05_guardrail_trap_col_being_dealloced_not_returned_by_alloc)
$__internal_0_$__cuda_sm10x_tcgen05_guardrail_trap_col_being_dealloced_not_returned_by_alloc:
[----:B------:R-:W-:Y:S05]  /*e660*/  BPT.TRAP 0x1 ;  /* 0x000000040000795c */ /* 0x000fea0000300000 */
[----:B------:R-:W-:-:S04]  /*e670*/  MOV R3, 0x0 ;  /* 0x0000000000037802 */ /* 0x000fc80000000f00 */
[----:B------:R-:W-:Y:S05]  /*e680*/  RET.REL.NODEC R2 `(_ZN7cutlass13device_kernelINS_4fmha6kernel36Sm100FmhaBwdKernelTmaWarpSpecializedIN4cute5tupleIJiiiiNS5_IJNS5_IJiiEEEiEEEEEENS_10bfloat16_tEfNS5_IJNS4_1CILi128EEESB_NSA_ILi64EEESC_EEENS1_10collective6NoMaskEEEEEvNT_6ParamsE) ;  /* 0xffffff18025c7950 */ /* 0x000fea0003c3ffff */
        .weak           $__internal_1_$__cuda_sm10x_tcgen05_guardrail_trap_phase_invalid_during_alloc
        .type           $__internal_1_$__cuda_sm10x_tcgen05_guardrail_trap_phase_invalid_during_alloc,@function
        .size           $__internal_1_$__cuda_sm10x_tcgen05_guardrail_trap_phase_invalid_during_alloc,($__internal_2_$__cuda_sm10x_tcgen05_guardrail_trap_unallocated_columns_being_dealloced - $__internal_1_$__cuda_sm10x_tcgen05_guardrail_trap_phase_invalid_during_alloc)
$__internal_1_$__cuda_sm10x_tcgen05_guardrail_trap_phase_invalid_during_alloc:
[----:B------:R-:W-:Y:S05]  /*e690*/  BPT.TRAP 0x1 ;  /* 0x000000040000795c */ /* 0x000fea0000300000 */
[----:B------:R-:W-:-:S04]  /*e6a0*/  HFMA2 R5, -RZ, RZ, 0, 0 ;  /* 0x00000000ff057431 */ /* 0x000fc800000001ff */
[----:B------:R-:W-:Y:S05]  /*e6b0*/  RET.REL.NODEC R4 `(_ZN7cutlass13device_kernelINS_4fmha6kernel36Sm100FmhaBwdKernelTmaWarpSpecializedIN4cute5tupleIJiiiiNS5_IJNS5_IJiiEEEiEEEEEENS_10bfloat16_tEfNS5_IJNS4_1CILi128EEESB_NSA_ILi64EEESC_EEENS1_10collective6NoMaskEEEEEvNT_6ParamsE) ;  /* 0xffffff1804507950 */ /* 0x000fea0003c3ffff */
        .weak           $__internal_2_$__cuda_sm10x_tcgen05_guardrail_trap_unallocated_columns_being_dealloced
        .type           $__internal_2_$__cuda_sm10x_tcgen05_guardrail_trap_unallocated_columns_being_dealloced,@function
        .size           $__internal_2_$__cuda_sm10x_tcgen05_guardrail_trap_unallocated_columns_being_dealloced,($__internal_3_$__cuda_sm20_div_u16 - $__internal_2_$__cuda_sm10x_tcgen05_guardrail_trap_unallocated_columns_being_dealloced)
$__internal_2_$__cuda_sm10x_tcgen05_guardrail_trap_unallocated_columns_being_dealloced:
[----:B------:R-:W-:Y:S05]  /*e6c0*/  BPT.TRAP 0x1 ;  /* 0x000000040000795c */ /* 0x000fea0000300000 */
[----:B------:R-:W-:-:S04]  /*e6d0*/  MOV R3, 0x0 ;  /* 0x0000000000037802 */ /* 0x000fc80000000f00 */
[----:B------:R-:W-:Y:S05]  /*e6e0*/  RET.REL.NODEC R2 `(_ZN7cutlass13device_kernelINS_4fmha6kernel36Sm100FmhaBwdKernelTmaWarpSpecializedIN4cute5tupleIJiiiiNS5_IJNS5_IJiiEEEiEEEEEENS_10bfloat16_tEfNS5_IJNS4_1CILi128EEESB_NSA_ILi64EEESC_EEENS1_10collective6NoMaskEEEEEvNT_6ParamsE) ;  /* 0xffffff1802447950 */ /* 0x000fea0003c3ffff */
        .weak           $__internal_3_$__cuda_sm20_div_u16
        .type           $__internal_3_$__cuda_sm20_div_u16,@function
        .size           $__internal_3_$__cuda_sm20_div_u16,(.L_x_304 - $__internal_3_$__cuda_sm20_div_u16)
$__internal_3_$__cuda_sm20_div_u16:
[----:B------:R-:W1:Y:S01]  /*e6f0*/  I2F.U16 R5, R6 ;  /* 0x0000000600057306 */ /* 0x000e620000101000 */
[----:B------:R-:W-:Y:S01]  /*e700*/  IMAD.MOV.U32 R3, RZ, RZ, 0x4b800000 ;  /* 0x4b800000ff037424 */ /* 0x000fe200078e00ff */
[----:B------:R-:W-:-:S04]  /*e710*/  LOP3.LUT R0, R0, 0xffff, RZ, 0xc0, !PT ;  /* 0x0000ffff00007812 */ /* 0x000fc800078ec0ff */
[----:B------:R-:W-:Y:S02]  /*e720*/  I2FP.F32.U32.RZ R0, R0 ;  /* 0x0000000000007245 */ /* 0x000fe4000020d000 */
[C---:B-1----:R-:W-:Y:S02]  /*e730*/  FSETP.GEU.AND P0, PT, |R5|.reuse, 1.175494350822287508e-38, PT ;  /* 0x008000000500780b */ /* 0x042fe40003f0e200 */
[----:B------:R-:W-:Y:S02]  /*e740*/  FSETP.GT.AND P1, PT, |R5|, 8.50705917302346158658e+37, PT ;  /* 0x7e8000000500780b */ /* 0x000fe40003f24200 */
[----:B------:R-:W-:Y:S02]  /*e750*/  FSEL R3, R3, 1, !P0 ;  /* 0x3f80000003037808 */ /* 0x000fe40004000000 */
[----:B------:R-:W-:Y:S02]  /*e760*/  ISETP.NE.U32.AND P0, PT, R6, RZ, PT ;  /* 0x000000ff0600720c */ /* 0x000fe40003f05070 */
[----:B------:R-:W-:-:S05]  /*e770*/  FSEL R3, R3, 0.25, !P1 ;  /* 0x3e80000003037808 */ /* 0x000fca0004800000 */
[----:B------:R-:W-:-:S06]  /*e780*/  FMUL R5, R5, R3 ;  /* 0x0000000305057220 */ /* 0x000fcc0000400000 */
[----:B------:R-:W1:Y:S02]  /*e790*/  MUFU.RCP R5, R5 ;  /* 0x0000000500057308 */ /* 0x000e640000001000 */
[----:B-1----:R-:W-:-:S04]  /*e7a0*/  FMUL R5, R3, R5 ;  /* 0x0000000503057220 */ /* 0x002fc80000400000 */
[----:B------:R-:W-:-:S04]  /*e7b0*/  VIADD R5, R5, 0x2 ;  /* 0x0000000205057836 */ /* 0x000fc80000000000 */
[----:B------:R-:W-:Y:S01]  /*e7c0*/  FMUL.RZ R0, R0, R5 ;  /* 0x0000000500007220 */ /* 0x000fe2000040c000 */
[----:B------:R-:W-:-:S05]  /*e7d0*/  IMAD.MOV.U32 R5, RZ, RZ, 0x0 ;  /* 0x00000000ff057424 */ /* 0x000fca00078e00ff */
[----:B------:R-:W1:Y:S02]  /*e7e0*/  F2I.U32.TRUNC.NTZ R0, R0 ;  /* 0x0000000000007305 */ /* 0x000e64000020f000 */
[----:B-1----:R-:W-:Y:S01]  /*e7f0*/  LOP3.LUT R16, R0, 0xffff, RZ, 0xc0, !PT ;  /* 0x0000ffff00107812 */ /* 0x002fe200078ec0ff */
[----:B------:R-:W-:Y:S01]  /*e800*/  @!P0 IMAD.MOV.U32 R16, RZ, RZ, -0x1 ;  /* 0xffffffffff108424 */ /* 0x000fe200078e00ff */
[----:B------:R-:W-:Y:S06]  /*e810*/  RET.REL.NODEC R4 `(_ZN7cutlass13device_kernelINS_4fmha6kernel36Sm100FmhaBwdKernelTmaWarpSpecializedIN4cute5tupleIJiiiiNS5_IJNS5_IJiiEEEiEEEEEENS_10bfloat16_tEfNS5_IJNS4_1CILi128EEESB_NSA_ILi64EEESC_EEENS1_10collective6NoMaskEEEEEvNT_6ParamsE) ;  /* 0xffffff1404f87950 */ /* 0x000fec0003c3ffff */
.L_x_295:
[----:B------:R-:W-:-:S00]  /*e820*/  BRA `(.L_x_295) ;  /* 0xfffffffc00fc7947 */ /* 0x000fc0000383ffff */
[----:B------:R-:W-:-:S00]  /*e830*/  NOP ;  /* 0x0000000000007918 */ /* 0x000fc00000000000 */
        /* <DEDUP_REMOVED lines=12> */
.L_x_304:


//--------------------- .nv.global.init           --------------------------
	.section	.nv.global.init,"aw",@progbits
.nv.global.init:
	.type		$str$25,@object
	.size		$str$25,($str$26 - $str$25)
$str$25:
        /*0000*/ 	.byte	0x28, 0x61, 0x64, 0x64, 0x72, 0x65, 0x73, 0x73, 0x20, 0x26, 0x20, 0x6d, 0x61, 0x73, 0x6b, 0x29
        /*0010*/ 	.byte	0x20, 0x3d, 0x3d, 0x20, 0x30, 0x00
	.type		$str$26,@object
	.size		$str$26,($str$24 - $str$26)
$str$26:
        /*0016*/ 	.byte	0x2f, 0x74, 0x6d, 0x70, 0x2f, 0x63, 0x75, 0x74, 0x6c, 0x61, 0x73, 0x73, 0x5f, 0x73, 0x77, 0x65
        /*0026*/ 	.byte	0x65, 0x70, 0x5f, 0x73, 0x72, 0x63, 0x2f, 0x69, 0x6e, 0x63, 0x6c, 0x75, 0x64, 0x65, 0x2f, 0x63
        /*0036*/ 	.byte	0x75, 0x74, 0x65, 0x2f, 0x70, 0x6f, 0x69, 0x6e, 0x74, 0x65, 0x72, 0x5f, 0x66, 0x6c, 0x61, 0x67
        /*0046*/ 	.byte	0x67, 0x65, 0x64, 0x2e, 0x68, 0x70, 0x70, 0x00
	.type		$str$24,@object
	.size		$str$24,($str$23 - $str$24)
$str$24:
        /*004e*/ 	.byte	0x2f, 0x74, 0x6d, 0x70, 0x2f, 0x63, 0x75, 0x74, 0x6c, 0x61, 0x73, 0x73, 0x5f, 0x73, 0x77, 0x65
        /*005e*/ 	.byte	0x65, 0x70, 0x5f, 0x73, 0x72, 0x63, 0x2f, 0x69, 0x6e, 0x63, 0x6c, 0x75, 0x64, 0x65, 0x2f, 0x63
        /*006e*/ 	.byte	0x75, 0x74, 0x65, 0x2f, 0x61, 0x74, 0x6f, 0x6d, 0x2f, 0x63, 0x6f, 0x70, 0x79, 0x5f, 0x74, 0x72
        /*007e*/ 	.byte	0x61, 0x69, 0x74, 0x73, 0x5f, 0x73, 0x6d, 0x31, 0x30, 0x30, 0x2e, 0x68, 0x70, 0x70, 0x00
	.type		$str$23,@object
	.size		$str$23,(__unnamed_3 - $str$23)
$str$23:
        /*008d*/ 	.byte	0x28, 0x28, 0x75, 0x69, 0x6e, 0x74, 0x33, 0x32, 0x5f, 0x74, 0x28, 0x74, 0x68, 0x72, 0x65, 0x61
        /*009d*/ 	.byte	0x64, 0x49, 0x64, 0x78, 0x2e, 0x78, 0x29, 0x20, 0x2f, 0x20, 0x33, 0x32, 0x29, 0x20, 0x25, 0x20
        /*00ad*/ 	.byte	0x34, 0x29, 0x20, 0x3d, 0x3d, 0x20, 0x28, 0x28, 0x28, 0x74, 0x6d, 0x65, 0x6d, 0x5f, 0x61, 0x64
        /*00bd*/ 	.byte	0x64, 0x72, 0x20, 0x3e, 0x3e, 0x20, 0x31, 0x36, 0x29, 0x20, 0x2f, 0x20, 0x33, 0x32, 0x29, 0x20
        /*00cd*/ 	.byte	0x25, 0x20, 0x34, 0x29, 0x00
	.type		__unnamed_3,@object
	.size		__unnamed_3,(__unnamed_1 - __unnamed_3)
__unnamed_3:
        /* <DEDUP_REMOVED lines=25> */
        /*0262*/ 	.byte	0x3c, 0x31, 0x30, 0x32, 0x34, 0x3e, 0x3e, 0x3e, 0x3e, 0x20, 0x26, 0x5d, 0x00
	.type		__unnamed_1,@object
	.size		__unnamed_1,(__unnamed_2 - __unnamed_1)
__unnamed_1:
        /* <DEDUP_REMOVED lines=31> */
        /*045f*/ 	.byte	0x31, 0x3e, 0x3e, 0x3e, 0x5d, 0x00
	.type		__unnamed_2,@object
	.size		__unnamed_2,(__unnamed_4 - __unnamed_2)
__unnamed_2:
        /* <DEDUP_REMOVED lines=33> */
        /*0675*/ 	.byte	0x3e, 0x3e, 0x3e, 0x5d, 0x00
	.type		__unnamed_4,@object
	.size		__unnamed_4,(.L_4 - __unnamed_4)
__unnamed_4:
        /* <DEDUP_REMOVED lines=37> */
        /*08ca*/ 	.byte	0x3a, 0x43, 0x3c, 0x30, 0x3e, 0x3e, 0x3e, 0x3e, 0x5d, 0x00
.L_4:


//--------------------- .nv.shared._ZN7cutlass13device_kernelINS_4fmha6kernel36Sm100FmhaBwdKernelTmaWarpSpecializedIN4cute5tupleIJiiiiNS5_IJNS5_IJiiEEEiEEEEEENS_10bfloat16_tEfNS5_IJNS4_1CILi128EEESB_NSA_ILi64EEESC_EEENS1_10collective6NoMaskEEEEEvNT_6ParamsE --------------------------
	.section	.nv.shared._ZN7cutlass13device_kernelINS_4fmha6kernel36Sm100FmhaBwdKernelTmaWarpSpecializedIN4cute5tupleIJiiiiNS5_IJNS5_IJiiEEEiEEEEEENS_10bfloat16_tEfNS5_IJNS4_1CILi128EEESB_NSA_ILi64EEESC_EEENS1_10collective6NoMaskEEEEEvNT_6ParamsE,"aw",@nobits
	.sectionflags	@""
	.align	16
	.zero		1024


//--------------------- .nv.shared.reserved.0     --------------------------
	.section	.nv.shared.reserved.0,"aw",@nobits
	.weak		__nv_reservedSMEM_offset_0_alias
	.size		__nv_reservedSMEM_offset_0_alias, 0, 64
	.other		__nv_reservedSMEM_offset_0_alias,@"STO_CUDA_RESERVED_SHARED STV_DEFAULT"
__nv_reservedSMEM_offset_0_alias:
	.zero		0
.nv.shared.reserved.0:
	.zero		64
	.weak		__nv_reservedSMEM_tcgen05_partition
	.type		__nv_reservedSMEM_tcgen05_partition,@object
	.size		__nv_reservedSMEM_tcgen05_partition,(.L_0 - __nv_reservedSMEM_tcgen05_partition)
__nv_reservedSMEM_tcgen05_partition:
	.zero		32
.L_0:


//--------------------- .nv.global                --------------------------
	.section	.nv.global,"aw",@nobits
.nv.global:
	.type		_ZN39_INTERNAL_a54fa691_4_k_cu_05a3d122_37804cute1_E,@object
	.size		_ZN39_INTERNAL_a54fa691_4_k_cu_05a3d122_37804cute1_E,(_ZN39_INTERNAL_a54fa691_4_k_cu_05a3d122_37804cuda3std3__45__cpo6cbeginE - _ZN39_INTERNAL_a54fa691_4_k_cu_05a3d122_37804cute1_E)
_ZN39_INTERNAL_a54fa691_4_k_cu_05a3d122_37804cute1_E:
	.zero		1
	.type		_ZN39_INTERNAL_a54fa691_4_k_cu_05a3d122_37804cuda3std3__45__cpo6cbeginE,@object
	.size		_ZN39_INTERNAL_a54fa691_4_k_cu_05a3d122_37804cuda3std3__45__cpo6cbeginE,(_ZN39_INTERNAL_a54fa691_4_k_cu_05a3d122_37804cuda3std3__48in_placeE - _ZN39_INTERNAL_a54fa691_4_k_cu_05a3d122_37804cuda3std3__45__cpo6cbeginE)
_ZN39_INTERNAL_a54fa691_4_k_cu_05a3d122_37804cuda3std3__45__cpo6cbeginE:
	.zero		1
	.type		_ZN39_INTERNAL_a54fa691_4_k_cu_05a3d122_37804cuda3std3__48in_placeE,@object
	.size		_ZN39_INTERNAL_a54fa691_4_k_cu_05a3d122_37804cuda3std3__48in_placeE,(_ZN39_INTERNAL_a54fa691_4_k_cu_05a3d122_37804cuda3std6ranges3__45__cpo9iter_moveE - _ZN39_INTERNAL_a54fa691_4_k_cu_05a3d122_37804cuda3std3__48in_placeE)
_ZN39_INTERNAL_a54fa691_4_k_cu_05a3d122_37804cuda3std3__48in_placeE:
	.zero		1
	.type		_ZN39_INTERNAL_a54fa691_4_k_cu_05a3d122_37804cuda3std6ranges3__45__cpo9iter_moveE,@object
	.size		_ZN39_INTERNAL_a54fa691_4_k_cu_05a3d122_37804cuda3std6ranges3__45__cpo9iter_moveE,(_ZN39_INTERNAL_a54fa691_4_k_cu_05a3d122_37804cuda3std3__45__cpo5beginE - _ZN39_INTERNAL_a54fa691_4_k_cu_05a3d122_37804cuda3std6ranges3__45__cpo9iter_moveE)
_ZN39_INTERNAL_a54fa691_4_k_cu_05a3d122_37804cuda3std6ranges3__45__cpo9iter_moveE:
	.zero		1
	.type		_ZN39_INTERNAL_a54fa691_4_k_cu_05a3d122_37804cuda3std3__45__cpo5beginE,@object
	.size		_ZN39_INTERNAL_a54fa691_4_k_cu_05a3d122_37804cuda3std3__45__cpo5beginE,(_ZN39_INTERNAL_a54fa691_4_k_cu_05a3d122_37804cuda3std3__441_GLOBAL__N__a54fa691_4_k_cu_05a3d122_37806ignoreE - _ZN39_INTERNAL_a54fa691_4_k_cu_05a3d122_37804cuda3std3__45__cpo5beginE)
_ZN39_INTERNAL_a54fa691_4_k_cu_05a3d122_37804cuda3std3__45__cpo5beginE:
	.zero		1
	.type		_ZN39_INTERNAL_a54fa691_4_k_cu_05a3d122_37804cuda3std3__441_GLOBAL__N__a54fa691_4_k_cu_05a3d122_37806ignoreE,@object
	.size		_ZN39_INTERNAL_a54fa691_4_k_cu_05a3d122_37804cuda3std3__441_GLOBAL__N__a54fa691_4_k_cu_05a3d122_37806ignoreE,(_ZN39_INTERNAL_a54fa691_4_k_cu_05a3d122_37804cute7productE - _ZN39_INTERNAL_a54fa691_4_k_cu_05a3d122_37804cuda3std3__441_GLOBAL__N__a54fa691_4_k_cu_05a3d122_37806ignoreE)
_ZN39_INTERNAL_a54fa691_4_k_cu_05a3d122_37804cuda3std3__441_GLOBAL__N__a54fa691_4_k_cu_05a3d122_37806ignoreE:
	.zero		1
	.type		_ZN39_INTERNAL_a54fa691_4_k_cu_05a3d122_37804cute7productE,@object
	.size		_ZN39_INTERNAL_a54fa691_4_k_cu_05a3d122_37804cute7productE,(_ZN39_INTERNAL_a54fa691_4_k_cu_05a3d122_37804cuda3std3__45__cpo3endE - _ZN39_INTERNAL_a54fa691_4_k_cu_05a3d122_37804cute7productE)
_ZN39_INTERNAL_a54fa691_4_k_cu_05a3d122_37804cute7productE:
	.zero		1
	.type		_ZN39_INTERNAL_a54fa691_4_k_cu_05a3d122_37804cuda3std3__45__cpo3endE,@object
	.size		_ZN39_INTERNAL_a54fa691_4_k_cu_05a3d122_37804cuda3std3__45__cpo3endE,(_ZN39_INTERNAL_a54fa691_4_k_cu_05a3d122_37804cuda3std3__419piecewise_constructE - _ZN39_INTERNAL_a54fa691_4_k_cu_05a3d122_37804cuda3std3__45__cpo3endE)
_ZN39_INTERNAL_a54fa691_4_k_cu_05a3d122_37804cuda3std3__45__cpo3endE:
	.zero		1
	.type		_ZN39_INTERNAL_a54fa691_4_k_cu_05a3d122_37804cuda3std3__419piecewise_constructE,@object
	.size		_ZN39_INTERNAL_a54fa691_4_k_cu_05a3d122_37804cuda3std3__419piecewise_constructE,(_ZN39_INTERNAL_a54fa691_4_k_cu_05a3d122_37804cuda3std3__45__cpo4cendE - _ZN39_INTERNAL_a54fa691_4_k_cu_05a3d122_37804cuda3std3__419piecewise_constructE)
_ZN39_INTERNAL_a54fa691_4_k_cu_05a3d122_37804cuda3std3__419piecewise_constructE:
	.zero		1
	.type		_ZN39_INTERNAL_a54fa691_4_k_cu_05a3d122_37804cuda3std3__45__cpo4cendE,@object
	.size		_ZN39_INTERNAL_a54fa691_4_k_cu_05a3d122_37804cuda3std3__45__cpo4cendE,(_ZN39_INTERNAL_a54fa691_4_k_cu_05a3d122_37804cuda3std6ranges3__45__cpo4swapE - _ZN39_INTERNAL_a54fa691_4_k_cu_05a3d122_37804cuda3std3__45__cpo4cendE)
_ZN39_INTERNAL_a54fa691_4_k_cu_05a3d122_37804cuda3std3__45__cpo4cendE:
	.zero		1
	.type		_ZN39_INTERNAL_a54fa691_4_k_cu_05a3d122_37804cuda3std6ranges3__45__cpo4swapE,@object
	.size		_ZN39_INTERNAL_a54fa691_4_k_cu_05a3d122_37804cuda3std6ranges3__45__cpo4swapE,(.L_12 - _ZN39_INTERNAL_a54fa691_4_k_cu_05a3d122_37804cuda3std6ranges3__45__cpo4swapE)
_ZN39_INTERNAL_a54fa691_4_k_cu_05a3d122_37804cuda3std6ranges3__45__cpo4swapE:
	.zero		1
.L_12:


//--------------------- .nv.constant0._ZN7cutlass13device_kernelINS_4fmha6kernel36Sm100FmhaBwdKernelTmaWarpSpecializedIN4cute5tupleIJiiiiNS5_IJNS5_IJiiEEEiEEEEEENS_10bfloat16_tEfNS5_IJNS4_1CILi128EEESB_NSA_ILi64EEESC_EEENS1_10collective6NoMaskEEEEEvNT_6ParamsE --------------------------
	.section	.nv.constant0._ZN7cutlass13device_kernelINS_4fmha6kernel36Sm100FmhaBwdKernelTmaWarpSpecializedIN4cute5tupleIJiiiiNS5_IJNS5_IJiiEEEiEEEEEENS_10bfloat16_tEfNS5_IJNS4_1CILi128EEESB_NSA_ILi64EEESC_EEENS1_10collective6NoMaskEEEEEvNT_6ParamsE,"a",@progbits
	.sectionflags	@""
	.align	4
.nv.constant0._ZN7cutlass13device_kernelINS_4fmha6kernel36Sm100FmhaBwdKernelTmaWarpSpecializedIN4cute5tupleIJiiiiNS5_IJNS5_IJiiEEEiEEEEEENS_10bfloat16_tEfNS5_IJNS4_1CILi128EEESB_NSA_ILi64EEESC_EEENS1_10collective6NoMaskEEEEEvNT_6ParamsE:
	.zero		2560


//--------------------- SYMBOLS --------------------------

	.type		.nv.reservedSmem.offset0,@object
	.size		.nv.reservedSmem.offset0,0x4
	.type		.nv.reservedSmem.cap,@object
	.size		.nv.reservedSmem.cap,0x4
	.type		__assertfail,@function
